	.target	sm_90

	.elftype	@"ET_EXEC"


//--------------------- .note.nv.tkinfo           --------------------------
	.section	.note.nv.tkinfo,"",@"SHT_NOTE"
	.sectionflags	@"SHF_NOTE_NV_TKINFO"
	.tkinfo
        /*0018*/ 	.word	0x00000002
        /*0030*/ 	.string	""
        /*0030*/ 	.string	"ptxas"
        /*0030*/ 	.string	"Cuda compilation tools, release 13.0, V13.0.88"
        /*0030*/ 	.string	"Build cuda_13.0.r13.0/compiler.36424714_0"
        /*0030*/ 	.string	"-arch sm_90 -m 64 "



//--------------------- .note.nv.cuinfo           --------------------------
	.section	.note.nv.cuinfo,"",@"SHT_NOTE"
	.sectionflags	@"SHF_NOTE_NV_CUINFO"
        /*0018*/ 	.short	0x0002
        /*001a*/ 	.short	0x005a
        /*001c*/ 	.short	0x0082
	.zero		2


//--------------------- .nv.info                  --------------------------
	.section	.nv.info,"",@"SHT_CUDA_INFO"
	.align	4


	//----- nvinfo : EIATTR_REGCOUNT
	.align		4
        /*0000*/ 	.byte	0x04, 0x2f
        /*0002*/ 	.short	(.L_29 - .L_28)
	.align		4
.L_28:
        /*0004*/ 	.word	index@(_ZN2at6native63_GLOBAL__N__862fb238_30_ForeachBinaryOpScalarTensor_cu_64fe0ca525multi_tensor_apply_kernelINS1_18TensorListMetadataILi1EEENS1_27BinaryOpScalarTensorFunctorIhLi1ELi1ELi0EEEJSt4plusIhEPhhEEEvT_T0_DpT1_)
        /*0008*/ 	.word	0x0000001c


	//----- nvinfo : EIATTR_FRAME_SIZE
	.align		4
.L_29:
        /*000c*/ 	.byte	0x04, 0x11
        /*000e*/ 	.short	(.L_31 - .L_30)
	.align		4
.L_30:
        /*0010*/ 	.word	index@(_ZN2at6native63_GLOBAL__N__862fb238_30_ForeachBinaryOpScalarTensor_cu_64fe0ca525multi_tensor_apply_kernelINS1_18TensorListMetadataILi1EEENS1_27BinaryOpScalarTensorFunctorIhLi1ELi1ELi0EEEJSt4plusIhEPhhEEEvT_T0_DpT1_)
        /*0014*/ 	.word	0x00000000


	//----- nvinfo : EIATTR_REGCOUNT
	.align		4
.L_31:
        /*0018*/ 	.byte	0x04, 0x2f
        /*001a*/ 	.short	(.L_33 - .L_32)
	.align		4
.L_32:
        /*001c*/ 	.word	index@(_ZN2at6native63_GLOBAL__N__862fb238_30_ForeachBinaryOpScalarTensor_cu_64fe0ca525multi_tensor_apply_kernelINS1_18TensorListMetadataILi1EEENS1_27BinaryOpScalarTensorFunctorIaLi1ELi1ELi0EEEJSt4plusIaEPaaEEEvT_T0_DpT1_)
        /*0020*/ 	.word	0x0000001c


	//----- nvinfo : EIATTR_FRAME_SIZE
	.align		4
.L_33:
        /*0024*/ 	.byte	0x04, 0x11
        /*0026*/ 	.short	(.L_35 - .L_34)
	.align		4
.L_34:
        /*0028*/ 	.word	index@(_ZN2at6native63_GLOBAL__N__862fb238_30_ForeachBinaryOpScalarTensor_cu_64fe0ca525multi_tensor_apply_kernelINS1_18TensorListMetadataILi1EEENS1_27BinaryOpScalarTensorFunctorIaLi1ELi1ELi0EEEJSt4plusIaEPaaEEEvT_T0_DpT1_)
        /*002c*/ 	.word	0x00000000


	//----- nvinfo : EIATTR_REGCOUNT
	.align		4
.L_35:
        /*0030*/ 	.byte	0x04, 0x2f
        /*0032*/ 	.short	(.L_37 - .L_36)
	.align		4
.L_36:
        /*0034*/ 	.word	index@(_ZN2at6native63_GLOBAL__N__862fb238_30_ForeachBinaryOpScalarTensor_cu_64fe0ca525multi_tensor_apply_kernelINS1_18TensorListMetadataILi1EEENS1_27BinaryOpScalarTensorFunctorIiLi1ELi1ELi0EEEJSt4plusIiEPiiEEEvT_T0_DpT1_)
        /*0038*/ 	.word	0x0000001a


	//----- nvinfo : EIATTR_FRAME_SIZE
	.align		4
.L_37:
        /*003c*/ 	.byte	0x04, 0x11
        /*003e*/ 	.short	(.L_39 - .L_38)
	.align		4
.L_38:
        /*0040*/ 	.word	index@(_ZN2at6native63_GLOBAL__N__862fb238_30_ForeachBinaryOpScalarTensor_cu_64fe0ca525multi_tensor_apply_kernelINS1_18TensorListMetadataILi1EEENS1_27BinaryOpScalarTensorFunctorIiLi1ELi1ELi0EEEJSt4plusIiEPiiEEEvT_T0_DpT1_)
        /*0044*/ 	.word	0x00000000


	//----- nvinfo : EIATTR_REGCOUNT
	.align		4
.L_39:
        /*0048*/ 	.byte	0x04, 0x2f
        /*004a*/ 	.short	(.L_41 - .L_40)
	.align		4
.L_40:
        /*004c*/ 	.word	index@(_ZN2at6native63_GLOBAL__N__862fb238_30_ForeachBinaryOpScalarTensor_cu_64fe0ca525multi_tensor_apply_kernelINS1_18TensorListMetadataILi1EEENS1_27BinaryOpScalarTensorFunctorIlLi1ELi1ELi0EEEJSt4plusIlEPllEEEvT_T0_DpT1_)
        /*0050*/ 	.word	0x0000001e


	//----- nvinfo : EIATTR_FRAME_SIZE
	.align		4
.L_41:
        /*0054*/ 	.byte	0x04, 0x11
        /*0056*/ 	.short	(.L_43 - .L_42)
	.align		4
.L_42:
        /*0058*/ 	.word	index@(_ZN2at6native63_GLOBAL__N__862fb238_30_ForeachBinaryOpScalarTensor_cu_64fe0ca525multi_tensor_apply_kernelINS1_18TensorListMetadataILi1EEENS1_27BinaryOpScalarTensorFunctorIlLi1ELi1ELi0EEEJSt4plusIlEPllEEEvT_T0_DpT1_)
        /*005c*/ 	.word	0x00000000


	//----- nvinfo : EIATTR_REGCOUNT
	.align		4
.L_43:
        /*0060*/ 	.byte	0x04, 0x2f
        /*0062*/ 	.short	(.L_45 - .L_44)
	.align		4
.L_44:
        /*0064*/ 	.word	index@(_ZN2at6native63_GLOBAL__N__862fb238_30_ForeachBinaryOpScalarTensor_cu_64fe0ca525multi_tensor_apply_kernelINS1_18TensorListMetadataILi1EEENS1_27BinaryOpScalarTensorFunctorIsLi1ELi1ELi0EEEJSt4plusIsEPssEEEvT_T0_DpT1_)
        /*0068*/ 	.word	0x0000001a


	//----- nvinfo : EIATTR_FRAME_SIZE
	.align		4
.L_45:
        /*006c*/ 	.byte	0x04, 0x11
        /*006e*/ 	.short	(.L_47 - .L_46)
	.align		4
.L_46:
        /*0070*/ 	.word	index@(_ZN2at6native63_GLOBAL__N__862fb238_30_ForeachBinaryOpScalarTensor_cu_64fe0ca525multi_tensor_apply_kernelINS1_18TensorListMetadataILi1EEENS1_27BinaryOpScalarTensorFunctorIsLi1ELi1ELi0EEEJSt4plusIsEPssEEEvT_T0_DpT1_)
        /*0074*/ 	.word	0x00000000


	//----- nvinfo : EIATTR_REGCOUNT
	.align		4
.L_47:
        /*0078*/ 	.byte	0x04, 0x2f
        /*007a*/ 	.short	(.L_49 - .L_48)
	.align		4
.L_48:
        /*007c*/ 	.word	index@(_ZN2at6native63_GLOBAL__N__862fb238_30_ForeachBinaryOpScalarTensor_cu_64fe0ca525multi_tensor_apply_kernelINS1_18TensorListMetadataILi1EEENS1_27BinaryOpScalarTensorFunctorIdLi1ELi1ELi0EEEJSt4plusIdEPddEEEvT_T0_DpT1_)
        /*0080*/ 	.word	0x0000001e


	//----- nvinfo : EIATTR_FRAME_SIZE
	.align		4
.L_49:
        /*0084*/ 	.byte	0x04, 0x11
        /*0086*/ 	.short	(.L_51 - .L_50)
	.align		4
.L_50:
        /*0088*/ 	.word	index@(_ZN2at6native63_GLOBAL__N__862fb238_30_ForeachBinaryOpScalarTensor_cu_64fe0ca525multi_tensor_apply_kernelINS1_18TensorListMetadataILi1EEENS1_27BinaryOpScalarTensorFunctorIdLi1ELi1ELi0EEEJSt4plusIdEPddEEEvT_T0_DpT1_)
        /*008c*/ 	.word	0x00000000


	//----- nvinfo : EIATTR_REGCOUNT
	.align		4
.L_51:
        /*0090*/ 	.byte	0x04, 0x2f
        /*0092*/ 	.short	(.L_53 - .L_52)
	.align		4
.L_52:
        /*0094*/ 	.word	index@(_ZN2at6native63_GLOBAL__N__862fb238_30_ForeachBinaryOpScalarTensor_cu_64fe0ca525multi_tensor_apply_kernelINS1_18TensorListMetadataILi1EEENS1_27BinaryOpScalarTensorFunctorIfLi1ELi1ELi0EEEJSt4plusIfEPffEEEvT_T0_DpT1_)
        /*0098*/ 	.word	0x0000001c


	//----- nvinfo : EIATTR_FRAME_SIZE
	.align		4
.L_53:
        /*009c*/ 	.byte	0x04, 0x11
        /*009e*/ 	.short	(.L_55 - .L_54)
	.align		4
.L_54:
        /*00a0*/ 	.word	index@(_ZN2at6native63_GLOBAL__N__862fb238_30_ForeachBinaryOpScalarTensor_cu_64fe0ca525multi_tensor_apply_kernelINS1_18TensorListMetadataILi1EEENS1_27BinaryOpScalarTensorFunctorIfLi1ELi1ELi0EEEJSt4plusIfEPffEEEvT_T0_DpT1_)
        /*00a4*/ 	.word	0x00000000


	//----- nvinfo : EIATTR_REGCOUNT
	.align		4
.L_55:
        /*00a8*/ 	.byte	0x04, 0x2f
        /*00aa*/ 	.short	(.L_57 - .L_56)
	.align		4
.L_56:
        /*00ac*/ 	.word	index@(_ZN2at6native63_GLOBAL__N__862fb238_30_ForeachBinaryOpScalarTensor_cu_64fe0ca525multi_tensor_apply_kernelINS1_18TensorListMetadataILi1EEENS1_27BinaryOpScalarTensorFunctorIN3c107complexIdEELi1ELi1ELi0EEEJSt4plusIS8_EPS8_S8_EEEvT_T0_DpT1_)
        /*00b0*/ 	.word	0x00000020


	//----- nvinfo : EIATTR_FRAME_SIZE
	.align		4
.L_57:
        /*00b4*/ 	.byte	0x04, 0x11
        /*00b6*/ 	.short	(.L_59 - .L_58)
	.align		4
.L_58:
        /*00b8*/ 	.word	index@(_ZN2at6native63_GLOBAL__N__862fb238_30_ForeachBinaryOpScalarTensor_cu_64fe0ca525multi_tensor_apply_kernelINS1_18TensorListMetadataILi1EEENS1_27BinaryOpScalarTensorFunctorIN3c107complexIdEELi1ELi1ELi0EEEJSt4plusIS8_EPS8_S8_EEEvT_T0_DpT1_)
        /*00bc*/ 	.word	0x00000000


	//----- nvinfo : EIATTR_REGCOUNT
	.align		4
.L_59:
        /*00c0*/ 	.byte	0x04, 0x2f
        /*00c2*/ 	.short	(.L_61 - .L_60)
	.align		4
.L_60:
        /*00c4*/ 	.word	index@(_ZN2at6native63_GLOBAL__N__862fb238_30_ForeachBinaryOpScalarTensor_cu_64fe0ca525multi_tensor_apply_kernelINS1_18TensorListMetadataILi1EEENS1_27BinaryOpScalarTensorFunctorIN3c107complexIfEELi1ELi1ELi0EEEJSt4plusIS8_EPS8_S8_EEEvT_T0_DpT1_)
        /*00c8*/ 	.word	0x0000001e


	//----- nvinfo : EIATTR_FRAME_SIZE
	.align		4
.L_61:
        /*00cc*/ 	.byte	0x04, 0x11
        /*00ce*/ 	.short	(.L_63 - .L_62)
	.align		4
.L_62:
        /*00d0*/ 	.word	index@(_ZN2at6native63_GLOBAL__N__862fb238_30_ForeachBinaryOpScalarTensor_cu_64fe0ca525multi_tensor_apply_kernelINS1_18TensorListMetadataILi1EEENS1_27BinaryOpScalarTensorFunctorIN3c107complexIfEELi1ELi1ELi0EEEJSt4plusIS8_EPS8_S8_EEEvT_T0_DpT1_)
        /*00d4*/ 	.word	0x00000000


	//----- nvinfo : EIATTR_REGCOUNT
	.align		4
.L_63:
        /*00d8*/ 	.byte	0x04, 0x2f
        /*00da*/ 	.short	(.L_65 - .L_64)
	.align		4
.L_64:
        /*00dc*/ 	.word	index@(_ZN2at6native63_GLOBAL__N__862fb238_30_ForeachBinaryOpScalarTensor_cu_64fe0ca525multi_tensor_apply_kernelINS1_18TensorListMetadataILi1EEENS1_27BinaryOpScalarTensorFunctorIbLi1ELi1ELi0EEEJSt4plusIbEPbbEEEvT_T0_DpT1_)
        /*00e0*/ 	.word	0x0000001a


	//----- nvinfo : EIATTR_FRAME_SIZE
	.align		4
.L_65:
        /*00e4*/ 	.byte	0x04, 0x11
        /*00e6*/ 	.short	(.L_67 - .L_66)
	.align		4
.L_66:
        /*00e8*/ 	.word	index@(_ZN2at6native63_GLOBAL__N__862fb238_30_ForeachBinaryOpScalarTensor_cu_64fe0ca525multi_tensor_apply_kernelINS1_18TensorListMetadataILi1EEENS1_27BinaryOpScalarTensorFunctorIbLi1ELi1ELi0EEEJSt4plusIbEPbbEEEvT_T0_DpT1_)
        /*00ec*/ 	.word	0x00000000


	//----- nvinfo : EIATTR_REGCOUNT
	.align		4
.L_67:
        /*00f0*/ 	.byte	0x04, 0x2f
        /*00f2*/ 	.short	(.L_69 - .L_68)
	.align		4
.L_68:
        /*00f4*/ 	.word	index@(_ZN2at6native63_GLOBAL__N__862fb238_30_ForeachBinaryOpScalarTensor_cu_64fe0ca525multi_tensor_apply_kernelINS1_18TensorListMetadataILi1EEENS1_27BinaryOpScalarTensorFunctorIN3c104HalfELi1ELi1ELi0EEEJSt4plusIfEPS7_fEEEvT_T0_DpT1_)
        /*00f8*/ 	.word	0x0000001b


	//----- nvinfo : EIATTR_FRAME_SIZE
	.align		4
.L_69:
        /*00fc*/ 	.byte	0x04, 0x11
        /*00fe*/ 	.short	(.L_71 - .L_70)
	.align		4
.L_70:
        /*0100*/ 	.word	index@(_ZN2at6native63_GLOBAL__N__862fb238_30_ForeachBinaryOpScalarTensor_cu_64fe0ca525multi_tensor_apply_kernelINS1_18TensorListMetadataILi1EEENS1_27BinaryOpScalarTensorFunctorIN3c104HalfELi1ELi1ELi0EEEJSt4plusIfEPS7_fEEEvT_T0_DpT1_)
        /*0104*/ 	.word	0x00000000


	//----- nvinfo : EIATTR_REGCOUNT
	.align		4
.L_71:
        /*0108*/ 	.byte	0x04, 0x2f
        /*010a*/ 	.short	(.L_73 - .L_72)
	.align		4
.L_72:
        /*010c*/ 	.word	index@(_ZN2at6native63_GLOBAL__N__862fb238_30_ForeachBinaryOpScalarTensor_cu_64fe0ca525multi_tensor_apply_kernelINS1_18TensorListMetadataILi1EEENS1_27BinaryOpScalarTensorFunctorIN3c108BFloat16ELi1ELi1ELi0EEEJSt4plusIfEPS7_fEEEvT_T0_DpT1_)
        /*0110*/ 	.word	0x0000001b


	//----- nvinfo : EIATTR_FRAME_SIZE
	.align		4
.L_73:
        /*0114*/ 	.byte	0x04, 0x11
        /*0116*/ 	.short	(.L_75 - .L_74)
	.align		4
.L_74:
        /*0118*/ 	.word	index@(_ZN2at6native63_GLOBAL__N__862fb238_30_ForeachBinaryOpScalarTensor_cu_64fe0ca525multi_tensor_apply_kernelINS1_18TensorListMetadataILi1EEENS1_27BinaryOpScalarTensorFunctorIN3c108BFloat16ELi1ELi1ELi0EEEJSt4plusIfEPS7_fEEEvT_T0_DpT1_)
        /*011c*/ 	.word	0x00000000


	//----- nvinfo : EIATTR_REGCOUNT
	.align		4
.L_75:
        /*0120*/ 	.byte	0x04, 0x2f
        /*0122*/ 	.short	(.L_77 - .L_76)
	.align		4
.L_76:
        /*0124*/ 	.word	index@(_ZN2at6native63_GLOBAL__N__862fb238_30_ForeachBinaryOpScalarTensor_cu_64fe0ca525multi_tensor_apply_kernelINS1_18TensorListMetadataILi2EEENS1_27BinaryOpScalarTensorFunctorIhLi2ELi1ELi1EEEJSt4plusIhEPhhEEEvT_T0_DpT1_)
        /*0128*/ 	.word	0x00000020


	//----- nvinfo : EIATTR_FRAME_SIZE
	.align		4
.L_77:
        /*012c*/ 	.byte	0x04, 0x11
        /*012e*/ 	.short	(.L_79 - .L_78)
	.align		4
.L_78:
        /*0130*/ 	.word	index@(_ZN2at6native63_GLOBAL__N__862fb238_30_ForeachBinaryOpScalarTensor_cu_64fe0ca525multi_tensor_apply_kernelINS1_18TensorListMetadataILi2EEENS1_27BinaryOpScalarTensorFunctorIhLi2ELi1ELi1EEEJSt4plusIhEPhhEEEvT_T0_DpT1_)
        /*0134*/ 	.word	0x00000000


	//----- nvinfo : EIATTR_REGCOUNT
	.align		4
.L_79:
        /*0138*/ 	.byte	0x04, 0x2f
        /*013a*/ 	.short	(.L_81 - .L_80)
	.align		4
.L_80:
        /*013c*/ 	.word	index@(_ZN2at6native63_GLOBAL__N__862fb238_30_ForeachBinaryOpScalarTensor_cu_64fe0ca525multi_tensor_apply_kernelINS1_18TensorListMetadataILi2EEENS1_27BinaryOpScalarTensorFunctorIaLi2ELi1ELi1EEEJSt4plusIaEPaaEEEvT_T0_DpT1_)
        /*0140*/ 	.word	0x00000020


	//----- nvinfo : EIATTR_FRAME_SIZE
	.align		4
.L_81:
        /*0144*/ 	.byte	0x04, 0x11
        /*0146*/ 	.short	(.L_83 - .L_82)
	.align		4
.L_82:
        /*0148*/ 	.word	index@(_ZN2at6native63_GLOBAL__N__862fb238_30_ForeachBinaryOpScalarTensor_cu_64fe0ca525multi_tensor_apply_kernelINS1_18TensorListMetadataILi2EEENS1_27BinaryOpScalarTensorFunctorIaLi2ELi1ELi1EEEJSt4plusIaEPaaEEEvT_T0_DpT1_)
        /*014c*/ 	.word	0x00000000


	//----- nvinfo : EIATTR_REGCOUNT
	.align		4
.L_83:
        /*0150*/ 	.byte	0x04, 0x2f
        /*0152*/ 	.short	(.L_85 - .L_84)
	.align		4
.L_84:
        /*0154*/ 	.word	index@(_ZN2at6native63_GLOBAL__N__862fb238_30_ForeachBinaryOpScalarTensor_cu_64fe0ca525multi_tensor_apply_kernelINS1_18TensorListMetadataILi2EEENS1_27BinaryOpScalarTensorFunctorIiLi2ELi1ELi1EEEJSt4plusIiEPiiEEEvT_T0_DpT1_)
        /*0158*/ 	.word	0x00000020


	//----- nvinfo : EIATTR_FRAME_SIZE
	.align		4
.L_85:
        /*015c*/ 	.byte	0x04, 0x11
        /*015e*/ 	.short	(.L_87 - .L_86)
	.align		4
.L_86:
        /*0160*/ 	.word	index@(_ZN2at6native63_GLOBAL__N__862fb238_30_ForeachBinaryOpScalarTensor_cu_64fe0ca525multi_tensor_apply_kernelINS1_18TensorListMetadataILi2EEENS1_27BinaryOpScalarTensorFunctorIiLi2ELi1ELi1EEEJSt4plusIiEPiiEEEvT_T0_DpT1_)
        /*0164*/ 	.word	0x00000000


	//----- nvinfo : EIATTR_REGCOUNT
	.align		4
.L_87:
        /*0168*/ 	.byte	0x04, 0x2f
        /*016a*/ 	.short	(.L_89 - .L_88)
	.align		4
.L_88:
        /*016c*/ 	.word	index@(_ZN2at6native63_GLOBAL__N__862fb238_30_ForeachBinaryOpScalarTensor_cu_64fe0ca525multi_tensor_apply_kernelINS1_18TensorListMetadataILi2EEENS1_27BinaryOpScalarTensorFunctorIlLi2ELi1ELi1EEEJSt4plusIlEPllEEEvT_T0_DpT1_)
        /*0170*/ 	.word	0x00000020


	//----- nvinfo : EIATTR_FRAME_SIZE
	.align		4
.L_89:
        /*0174*/ 	.byte	0x04, 0x11
        /*0176*/ 	.short	(.L_91 - .L_90)
	.align		4
.L_90:
        /*0178*/ 	.word	index@(_ZN2at6native63_GLOBAL__N__862fb238_30_ForeachBinaryOpScalarTensor_cu_64fe0ca525multi_tensor_apply_kernelINS1_18TensorListMetadataILi2EEENS1_27BinaryOpScalarTensorFunctorIlLi2ELi1ELi1EEEJSt4plusIlEPllEEEvT_T0_DpT1_)
        /*017c*/ 	.word	0x00000000


	//----- nvinfo : EIATTR_REGCOUNT
	.align		4
.L_91:
        /*0180*/ 	.byte	0x04, 0x2f
        /*0182*/ 	.short	(.L_93 - .L_92)
	.align		4
.L_92:
        /*0184*/ 	.word	index@(_ZN2at6native63_GLOBAL__N__862fb238_30_ForeachBinaryOpScalarTensor_cu_64fe0ca525multi_tensor_apply_kernelINS1_18TensorListMetadataILi2EEENS1_27BinaryOpScalarTensorFunctorIsLi2ELi1ELi1EEEJSt4plusIsEPssEEEvT_T0_DpT1_)
        /*0188*/ 	.word	0x00000022


	//----- nvinfo : EIATTR_FRAME_SIZE
	.align		4
.L_93:
        /*018c*/ 	.byte	0x04, 0x11
        /*018e*/ 	.short	(.L_95 - .L_94)
	.align		4
.L_94:
        /*0190*/ 	.word	index@(_ZN2at6native63_GLOBAL__N__862fb238_30_ForeachBinaryOpScalarTensor_cu_64fe0ca525multi_tensor_apply_kernelINS1_18TensorListMetadataILi2EEENS1_27BinaryOpScalarTensorFunctorIsLi2ELi1ELi1EEEJSt4plusIsEPssEEEvT_T0_DpT1_)
        /*0194*/ 	.word	0x00000000


	//----- nvinfo : EIATTR_REGCOUNT
	.align		4
.L_95:
        /*0198*/ 	.byte	0x04, 0x2f
        /*019a*/ 	.short	(.L_97 - .L_96)
	.align		4
.L_96:
        /*019c*/ 	.word	index@(_ZN2at6native63_GLOBAL__N__862fb238_30_ForeachBinaryOpScalarTensor_cu_64fe0ca525multi_tensor_apply_kernelINS1_18TensorListMetadataILi2EEENS1_27BinaryOpScalarTensorFunctorIdLi2ELi1ELi1EEEJSt4plusIdEPddEEEvT_T0_DpT1_)
        /*01a0*/ 	.word	0x0000001f


	//----- nvinfo : EIATTR_FRAME_SIZE
	.align		4
.L_97:
        /*01a4*/ 	.byte	0x04, 0x11
        /*01a6*/ 	.short	(.L_99 - .L_98)
	.align		4
.L_98:
        /*01a8*/ 	.word	index@(_ZN2at6native63_GLOBAL__N__862fb238_30_ForeachBinaryOpScalarTensor_cu_64fe0ca525multi_tensor_apply_kernelINS1_18TensorListMetadataILi2EEENS1_27BinaryOpScalarTensorFunctorIdLi2ELi1ELi1EEEJSt4plusIdEPddEEEvT_T0_DpT1_)
        /*01ac*/ 	.word	0x00000000


	//----- nvinfo : EIATTR_REGCOUNT
	.align		4
.L_99:
        /*01b0*/ 	.byte	0x04, 0x2f
        /*01b2*/ 	.short	(.L_101 - .L_100)
	.align		4
.L_100:
        /*01b4*/ 	.word	index@(_ZN2at6native63_GLOBAL__N__862fb238_30_ForeachBinaryOpScalarTensor_cu_64fe0ca525multi_tensor_apply_kernelINS1_18TensorListMetadataILi2EEENS1_27BinaryOpScalarTensorFunctorIfLi2ELi1ELi1EEEJSt4plusIfEPffEEEvT_T0_DpT1_)
        /*01b8*/ 	.word	0x00000020


	//----- nvinfo : EIATTR_FRAME_SIZE
	.align		4
.L_101:
        /*01bc*/ 	.byte	0x04, 0x11
        /*01be*/ 	.short	(.L_103 - .L_102)
	.align		4
.L_102:
        /*01c0*/ 	.word	index@(_ZN2at6native63_GLOBAL__N__862fb238_30_ForeachBinaryOpScalarTensor_cu_64fe0ca525multi_tensor_apply_kernelINS1_18TensorListMetadataILi2EEENS1_27BinaryOpScalarTensorFunctorIfLi2ELi1ELi1EEEJSt4plusIfEPffEEEvT_T0_DpT1_)
        /*01c4*/ 	.word	0x00000000


	//----- nvinfo : EIATTR_REGCOUNT
	.align		4
.L_103:
        /*01c8*/ 	.byte	0x04, 0x2f
        /*01ca*/ 	.short	(.L_105 - .L_104)
	.align		4
.L_104:
        /*01cc*/ 	.word	index@(_ZN2at6native63_GLOBAL__N__862fb238_30_ForeachBinaryOpScalarTensor_cu_64fe0ca525multi_tensor_apply_kernelINS1_18TensorListMetadataILi2EEENS1_27BinaryOpScalarTensorFunctorIN3c107complexIdEELi2ELi1ELi1EEEJSt4plusIS8_EPS8_S8_EEEvT_T0_DpT1_)
        /*01d0*/ 	.word	0x00000028


	//----- nvinfo : EIATTR_FRAME_SIZE
	.align		4
.L_105:
        /*01d4*/ 	.byte	0x04, 0x11
        /*01d6*/ 	.short	(.L_107 - .L_106)
	.align		4
.L_106:
        /*01d8*/ 	.word	index@(_ZN2at6native63_GLOBAL__N__862fb238_30_ForeachBinaryOpScalarTensor_cu_64fe0ca525multi_tensor_apply_kernelINS1_18TensorListMetadataILi2EEENS1_27BinaryOpScalarTensorFunctorIN3c107complexIdEELi2ELi1ELi1EEEJSt4plusIS8_EPS8_S8_EEEvT_T0_DpT1_)
        /*01dc*/ 	.word	0x00000000


	//----- nvinfo : EIATTR_REGCOUNT
	.align		4
.L_107:
        /*01e0*/ 	.byte	0x04, 0x2f
        /*01e2*/ 	.short	(.L_109 - .L_108)
	.align		4
.L_108:
        /*01e4*/ 	.word	index@(_ZN2at6native63_GLOBAL__N__862fb238_30_ForeachBinaryOpScalarTensor_cu_64fe0ca525multi_tensor_apply_kernelINS1_18TensorListMetadataILi2EEENS1_27BinaryOpScalarTensorFunctorIN3c107complexIfEELi2ELi1ELi1EEEJSt4plusIS8_EPS8_S8_EEEvT_T0_DpT1_)
        /*01e8*/ 	.word	0x00000020


	//----- nvinfo : EIATTR_FRAME_SIZE
	.align		4
.L_109:
        /*01ec*/ 	.byte	0x04, 0x11
        /*01ee*/ 	.short	(.L_111 - .L_110)
	.align		4
.L_110:
        /*01f0*/ 	.word	index@(_ZN2at6native63_GLOBAL__N__862fb238_30_ForeachBinaryOpScalarTensor_cu_64fe0ca525multi_tensor_apply_kernelINS1_18TensorListMetadataILi2EEENS1_27BinaryOpScalarTensorFunctorIN3c107complexIfEELi2ELi1ELi1EEEJSt4plusIS8_EPS8_S8_EEEvT_T0_DpT1_)
        /*01f4*/ 	.word	0x00000000


	//----- nvinfo : EIATTR_REGCOUNT
	.align		4
.L_111:
        /*01f8*/ 	.byte	0x04, 0x2f
        /*01fa*/ 	.short	(.L_113 - .L_112)
	.align		4
.L_112:
        /*01fc*/ 	.word	index@(_ZN2at6native63_GLOBAL__N__862fb238_30_ForeachBinaryOpScalarTensor_cu_64fe0ca525multi_tensor_apply_kernelINS1_18TensorListMetadataILi2EEENS1_27BinaryOpScalarTensorFunctorIbLi2ELi1ELi1EEEJSt4plusIbEPbbEEEvT_T0_DpT1_)
        /*0200*/ 	.word	0x00000020


	//----- nvinfo : EIATTR_FRAME_SIZE
	.align		4
.L_113:
        /*0204*/ 	.byte	0x04, 0x11
        /*0206*/ 	.short	(.L_115 - .L_114)
	.align		4
.L_114:
        /*0208*/ 	.word	index@(_ZN2at6native63_GLOBAL__N__862fb238_30_ForeachBinaryOpScalarTensor_cu_64fe0ca525multi_tensor_apply_kernelINS1_18TensorListMetadataILi2EEENS1_27BinaryOpScalarTensorFunctorIbLi2ELi1ELi1EEEJSt4plusIbEPbbEEEvT_T0_DpT1_)
        /*020c*/ 	.word	0x00000000


	//----- nvinfo : EIATTR_REGCOUNT
	.align		4
.L_115:
        /*0210*/ 	.byte	0x04, 0x2f
        /*0212*/ 	.short	(.L_117 - .L_116)
	.align		4
.L_116:
        /*0214*/ 	.word	index@(_ZN2at6native63_GLOBAL__N__862fb238_30_ForeachBinaryOpScalarTensor_cu_64fe0ca525multi_tensor_apply_kernelINS1_18TensorListMetadataILi2EEENS1_27BinaryOpScalarTensorFunctorIN3c104HalfELi2ELi1ELi1EEEJSt4plusIfEPS7_fEEEvT_T0_DpT1_)
        /*0218*/ 	.word	0x00000020


	//----- nvinfo : EIATTR_FRAME_SIZE
	.align		4
.L_117:
        /*021c*/ 	.byte	0x04, 0x11
        /*021e*/ 	.short	(.L_119 - .L_118)
	.align		4
.L_118:
        /*0220*/ 	.word	index@(_ZN2at6native63_GLOBAL__N__862fb238_30_ForeachBinaryOpScalarTensor_cu_64fe0ca525multi_tensor_apply_kernelINS1_18TensorListMetadataILi2EEENS1_27BinaryOpScalarTensorFunctorIN3c104HalfELi2ELi1ELi1EEEJSt4plusIfEPS7_fEEEvT_T0_DpT1_)
        /*0224*/ 	.word	0x00000000


	//----- nvinfo : EIATTR_REGCOUNT
	.align		4
.L_119:
        /*0228*/ 	.byte	0x04, 0x2f
        /*022a*/ 	.short	(.L_121 - .L_120)
	.align		4
.L_120:
        /*022c*/ 	.word	index@(_ZN2at6native63_GLOBAL__N__862fb238_30_ForeachBinaryOpScalarTensor_cu_64fe0ca525multi_tensor_apply_kernelINS1_18TensorListMetadataILi2EEENS1_27BinaryOpScalarTensorFunctorIN3c108BFloat16ELi2ELi1ELi1EEEJSt4plusIfEPS7_fEEEvT_T0_DpT1_)
        /*0230*/ 	.word	0x00000020


	//----- nvinfo : EIATTR_FRAME_SIZE
	.align		4
.L_121:
        /*0234*/ 	.byte	0x04, 0x11
        /*0236*/ 	.short	(.L_123 - .L_122)
	.align		4
.L_122:
        /*0238*/ 	.word	index@(_ZN2at6native63_GLOBAL__N__862fb238_30_ForeachBinaryOpScalarTensor_cu_64fe0ca525multi_tensor_apply_kernelINS1_18TensorListMetadataILi2EEENS1_27BinaryOpScalarTensorFunctorIN3c108BFloat16ELi2ELi1ELi1EEEJSt4plusIfEPS7_fEEEvT_T0_DpT1_)
        /*023c*/ 	.word	0x00000000


	//----- nvinfo : EIATTR_REGCOUNT
	.align		4
.L_123:
        /*0240*/ 	.byte	0x04, 0x2f
        /*0242*/ 	.short	(.L_125 - .L_124)
	.align		4
.L_124:
        /*0244*/ 	.word	index@(_ZN2at6native63_GLOBAL__N__862fb238_30_ForeachBinaryOpScalarTensor_cu_64fe0ca525multi_tensor_apply_kernelINS1_18TensorListMetadataILi1EEENS1_27BinaryOpScalarTensorFunctorIhLi1ELi1ELi0EEEJSt10multipliesIhEPhhEEEvT_T0_DpT1_)
        /*0248*/ 	.word	0x0000001b


	//----- nvinfo : EIATTR_FRAME_SIZE
	.align		4
.L_125:
        /*024c*/ 	.byte	0x04, 0x11
        /*024e*/ 	.short	(.L_127 - .L_126)
	.align		4
.L_126:
        /*0250*/ 	.word	index@(_ZN2at6native63_GLOBAL__N__862fb238_30_ForeachBinaryOpScalarTensor_cu_64fe0ca525multi_tensor_apply_kernelINS1_18TensorListMetadataILi1EEENS1_27BinaryOpScalarTensorFunctorIhLi1ELi1ELi0EEEJSt10multipliesIhEPhhEEEvT_T0_DpT1_)
        /*0254*/ 	.word	0x00000000


	//----- nvinfo : EIATTR_REGCOUNT
	.align		4
.L_127:
        /*0258*/ 	.byte	0x04, 0x2f
        /*025a*/ 	.short	(.L_129 - .L_128)
	.align		4
.L_128:
        /*025c*/ 	.word	index@(_ZN2at6native63_GLOBAL__N__862fb238_30_ForeachBinaryOpScalarTensor_cu_64fe0ca525multi_tensor_apply_kernelINS1_18TensorListMetadataILi1EEENS1_27BinaryOpScalarTensorFunctorIaLi1ELi1ELi0EEEJSt10multipliesIaEPaaEEEvT_T0_DpT1_)
        /*0260*/ 	.word	0x0000001b


	//----- nvinfo : EIATTR_FRAME_SIZE
	.align		4
.L_129:
        /*0264*/ 	.byte	0x04, 0x11
        /*0266*/ 	.short	(.L_131 - .L_130)
	.align		4
.L_130:
        /*0268*/ 	.word	index@(_ZN2at6native63_GLOBAL__N__862fb238_30_ForeachBinaryOpScalarTensor_cu_64fe0ca525multi_tensor_apply_kernelINS1_18TensorListMetadataILi1EEENS1_27BinaryOpScalarTensorFunctorIaLi1ELi1ELi0EEEJSt10multipliesIaEPaaEEEvT_T0_DpT1_)
        /*026c*/ 	.word	0x00000000


	//----- nvinfo : EIATTR_REGCOUNT
	.align		4
.L_131:
        /*0270*/ 	.byte	0x04, 0x2f
        /*0272*/ 	.short	(.L_133 - .L_132)
	.align		4
.L_132:
        /*0274*/ 	.word	index@(_ZN2at6native63_GLOBAL__N__862fb238_30_ForeachBinaryOpScalarTensor_cu_64fe0ca525multi_tensor_apply_kernelINS1_18TensorListMetadataILi1EEENS1_27BinaryOpScalarTensorFunctorIiLi1ELi1ELi0EEEJSt10multipliesIiEPiiEEEvT_T0_DpT1_)
        /*0278*/ 	.word	0x0000001b


	//----- nvinfo : EIATTR_FRAME_SIZE
	.align		4
.L_133:
        /*027c*/ 	.byte	0x04, 0x11
        /*027e*/ 	.short	(.L_135 - .L_134)
	.align		4
.L_134:
        /*0280*/ 	.word	index@(_ZN2at6native63_GLOBAL__N__862fb238_30_ForeachBinaryOpScalarTensor_cu_64fe0ca525multi_tensor_apply_kernelINS1_18TensorListMetadataILi1EEENS1_27BinaryOpScalarTensorFunctorIiLi1ELi1ELi0EEEJSt10multipliesIiEPiiEEEvT_T0_DpT1_)
        /*0284*/ 	.word	0x00000000


	//----- nvinfo : EIATTR_REGCOUNT
	.align		4
.L_135:
        /*0288*/ 	.byte	0x04, 0x2f
        /*028a*/ 	.short	(.L_137 - .L_136)
	.align		4
.L_136:
        /*028c*/ 	.word	index@(_ZN2at6native63_GLOBAL__N__862fb238_30_ForeachBinaryOpScalarTensor_cu_64fe0ca525multi_tensor_apply_kernelINS1_18TensorListMetadataILi1EEENS1_27BinaryOpScalarTensorFunctorIlLi1ELi1ELi0EEEJSt10multipliesIlEPllEEEvT_T0_DpT1_)
        /*0290*/ 	.word	0x0000001e


	//----- nvinfo : EIATTR_FRAME_SIZE
	.align		4
.L_137:
        /*0294*/ 	.byte	0x04, 0x11
        /*0296*/ 	.short	(.L_139 - .L_138)
	.align		4
.L_138:
        /*0298*/ 	.word	index@(_ZN2at6native63_GLOBAL__N__862fb238_30_ForeachBinaryOpScalarTensor_cu_64fe0ca525multi_tensor_apply_kernelINS1_18TensorListMetadataILi1EEENS1_27BinaryOpScalarTensorFunctorIlLi1ELi1ELi0EEEJSt10multipliesIlEPllEEEvT_T0_DpT1_)
        /*029c*/ 	.word	0x00000000


	//----- nvinfo : EIATTR_REGCOUNT
	.align		4
.L_139:
        /*02a0*/ 	.byte	0x04, 0x2f
        /*02a2*/ 	.short	(.L_141 - .L_140)
	.align		4
.L_140:
        /*02a4*/ 	.word	index@(_ZN2at6native63_GLOBAL__N__862fb238_30_ForeachBinaryOpScalarTensor_cu_64fe0ca525multi_tensor_apply_kernelINS1_18TensorListMetadataILi1EEENS1_27BinaryOpScalarTensorFunctorIsLi1ELi1ELi0EEEJSt10multipliesIsEPssEEEvT_T0_DpT1_)
        /*02a8*/ 	.word	0x0000001a


	//----- nvinfo : EIATTR_FRAME_SIZE
	.align		4
.L_141:
        /*02ac*/ 	.byte	0x04, 0x11
        /*02ae*/ 	.short	(.L_143 - .L_142)
	.align		4
.L_142:
        /*02b0*/ 	.word	index@(_ZN2at6native63_GLOBAL__N__862fb238_30_ForeachBinaryOpScalarTensor_cu_64fe0ca525multi_tensor_apply_kernelINS1_18TensorListMetadataILi1EEENS1_27BinaryOpScalarTensorFunctorIsLi1ELi1ELi0EEEJSt10multipliesIsEPssEEEvT_T0_DpT1_)
        /*02b4*/ 	.word	0x00000000


	//----- nvinfo : EIATTR_REGCOUNT
	.align		4
.L_143:
        /*02b8*/ 	.byte	0x04, 0x2f
        /*02ba*/ 	.short	(.L_145 - .L_144)
	.align		4
.L_144:
        /*02bc*/ 	.word	index@(_ZN2at6native63_GLOBAL__N__862fb238_30_ForeachBinaryOpScalarTensor_cu_64fe0ca525multi_tensor_apply_kernelINS1_18TensorListMetadataILi1EEENS1_27BinaryOpScalarTensorFunctorIdLi1ELi1ELi0EEEJSt10multipliesIdEPddEEEvT_T0_DpT1_)
        /*02c0*/ 	.word	0x00000020


	//----- nvinfo : EIATTR_FRAME_SIZE
	.align		4
.L_145:
        /*02c4*/ 	.byte	0x04, 0x11
        /*02c6*/ 	.short	(.L_147 - .L_146)
	.align		4
.L_146:
        /*02c8*/ 	.word	index@(_ZN2at6native63_GLOBAL__N__862fb238_30_ForeachBinaryOpScalarTensor_cu_64fe0ca525multi_tensor_apply_kernelINS1_18TensorListMetadataILi1EEENS1_27BinaryOpScalarTensorFunctorIdLi1ELi1ELi0EEEJSt10multipliesIdEPddEEEvT_T0_DpT1_)
        /*02cc*/ 	.word	0x00000000


	//----- nvinfo : EIATTR_REGCOUNT
	.align		4
.L_147:
        /*02d0*/ 	.byte	0x04, 0x2f
        /*02d2*/ 	.short	(.L_149 - .L_148)
	.align		4
.L_148:
        /*02d4*/ 	.word	index@(_ZN2at6native63_GLOBAL__N__862fb238_30_ForeachBinaryOpScalarTensor_cu_64fe0ca525multi_tensor_apply_kernelINS1_18TensorListMetadataILi1EEENS1_27BinaryOpScalarTensorFunctorIfLi1ELi1ELi0EEEJSt10multipliesIfEPffEEEvT_T0_DpT1_)
        /*02d8*/ 	.word	0x0000001c


	//----- nvinfo : EIATTR_FRAME_SIZE
	.align		4
.L_149:
        /*02dc*/ 	.byte	0x04, 0x11
        /*02de*/ 	.short	(.L_151 - .L_150)
	.align		4
.L_150:
        /*02e0*/ 	.word	index@(_ZN2at6native63_GLOBAL__N__862fb238_30_ForeachBinaryOpScalarTensor_cu_64fe0ca525multi_tensor_apply_kernelINS1_18TensorListMetadataILi1EEENS1_27BinaryOpScalarTensorFunctorIfLi1ELi1ELi0EEEJSt10multipliesIfEPffEEEvT_T0_DpT1_)
        /*02e4*/ 	.word	0x00000000


	//----- nvinfo : EIATTR_REGCOUNT
	.align		4
.L_151:
        /*02e8*/ 	.byte	0x04, 0x2f
        /*02ea*/ 	.short	(.L_153 - .L_152)
	.align		4
.L_152:
        /*02ec*/ 	.word	index@(_ZN2at6native63_GLOBAL__N__862fb238_30_ForeachBinaryOpScalarTensor_cu_64fe0ca525multi_tensor_apply_kernelINS1_18TensorListMetadataILi1EEENS1_27BinaryOpScalarTensorFunctorIN3c107complexIdEELi1ELi1ELi0EEEJSt10multipliesIS8_EPS8_S8_EEEvT_T0_DpT1_)
        /*02f0*/ 	.word	0x0000002c


	//----- nvinfo : EIATTR_FRAME_SIZE
	.align		4
.L_153:
        /*02f4*/ 	.byte	0x04, 0x11
        /*02f6*/ 	.short	(.L_155 - .L_154)
	.align		4
.L_154:
        /*02f8*/ 	.word	index@(_ZN2at6native63_GLOBAL__N__862fb238_30_ForeachBinaryOpScalarTensor_cu_64fe0ca525multi_tensor_apply_kernelINS1_18TensorListMetadataILi1EEENS1_27BinaryOpScalarTensorFunctorIN3c107complexIdEELi1ELi1ELi0EEEJSt10multipliesIS8_EPS8_S8_EEEvT_T0_DpT1_)
        /*02fc*/ 	.word	0x00000000


	//----- nvinfo : EIATTR_REGCOUNT
	.align		4
.L_155:
        /*0300*/ 	.byte	0x04, 0x2f
        /*0302*/ 	.short	(.L_157 - .L_156)
	.align		4
.L_156:
        /*0304*/ 	.word	index@(_ZN2at6native63_GLOBAL__N__862fb238_30_ForeachBinaryOpScalarTensor_cu_64fe0ca525multi_tensor_apply_kernelINS1_18TensorListMetadataILi1EEENS1_27BinaryOpScalarTensorFunctorIN3c107complexIfEELi1ELi1ELi0EEEJSt10multipliesIS8_EPS8_S8_EEEvT_T0_DpT1_)
        /*0308*/ 	.word	0x00000020


	//----- nvinfo : EIATTR_FRAME_SIZE
	.align		4
.L_157:
        /*030c*/ 	.byte	0x04, 0x11
        /*030e*/ 	.short	(.L_159 - .L_158)
	.align		4
.L_158:
        /*0310*/ 	.word	index@(_ZN2at6native63_GLOBAL__N__862fb238_30_ForeachBinaryOpScalarTensor_cu_64fe0ca525multi_tensor_apply_kernelINS1_18TensorListMetadataILi1EEENS1_27BinaryOpScalarTensorFunctorIN3c107complexIfEELi1ELi1ELi0EEEJSt10multipliesIS8_EPS8_S8_EEEvT_T0_DpT1_)
        /*0314*/ 	.word	0x00000000


	//----- nvinfo : EIATTR_REGCOUNT
	.align		4
.L_159:
        /*0318*/ 	.byte	0x04, 0x2f
        /*031a*/ 	.short	(.L_161 - .L_160)
	.align		4
.L_160:
        /*031c*/ 	.word	index@(_ZN2at6native63_GLOBAL__N__862fb238_30_ForeachBinaryOpScalarTensor_cu_64fe0ca525multi_tensor_apply_kernelINS1_18TensorListMetadataILi1EEENS1_27BinaryOpScalarTensorFunctorIbLi1ELi1ELi0EEEJSt10multipliesIbEPbbEEEvT_T0_DpT1_)
        /*0320*/ 	.word	0x0000001a


	//----- nvinfo : EIATTR_FRAME_SIZE
	.align		4
.L_161:
        /*0324*/ 	.byte	0x04, 0x11
        /*0326*/ 	.short	(.L_163 - .L_162)
	.align		4
.L_162:
        /*0328*/ 	.word	index@(_ZN2at6native63_GLOBAL__N__862fb238_30_ForeachBinaryOpScalarTensor_cu_64fe0ca525multi_tensor_apply_kernelINS1_18TensorListMetadataILi1EEENS1_27BinaryOpScalarTensorFunctorIbLi1ELi1ELi0EEEJSt10multipliesIbEPbbEEEvT_T0_DpT1_)
        /*032c*/ 	.word	0x00000000


	//----- nvinfo : EIATTR_REGCOUNT
	.align		4
.L_163:
        /*0330*/ 	.byte	0x04, 0x2f
        /*0332*/ 	.short	(.L_165 - .L_164)
	.align		4
.L_164:
        /*0334*/ 	.word	index@(_ZN2at6native63_GLOBAL__N__862fb238_30_ForeachBinaryOpScalarTensor_cu_64fe0ca525multi_tensor_apply_kernelINS1_18TensorListMetadataILi1EEENS1_27BinaryOpScalarTensorFunctorIN3c104HalfELi1ELi1ELi0EEEJSt10multipliesIfEPS7_fEEEvT_T0_DpT1_)
        /*0338*/ 	.word	0x0000001b


	//----- nvinfo : EIATTR_FRAME_SIZE
	.align		4
.L_165:
        /*033c*/ 	.byte	0x04, 0x11
        /*033e*/ 	.short	(.L_167 - .L_166)
	.align		4
.L_166:
        /*0340*/ 	.word	index@(_ZN2at6native63_GLOBAL__N__862fb238_30_ForeachBinaryOpScalarTensor_cu_64fe0ca525multi_tensor_apply_kernelINS1_18TensorListMetadataILi1EEENS1_27BinaryOpScalarTensorFunctorIN3c104HalfELi1ELi1ELi0EEEJSt10multipliesIfEPS7_fEEEvT_T0_DpT1_)
        /*0344*/ 	.word	0x00000000


	//----- nvinfo : EIATTR_REGCOUNT
	.align		4
.L_167:
        /*0348*/ 	.byte	0x04, 0x2f
        /*034a*/ 	.short	(.L_169 - .L_168)
	.align		4
.L_168:
        /*034c*/ 	.word	index@(_ZN2at6native63_GLOBAL__N__862fb238_30_ForeachBinaryOpScalarTensor_cu_64fe0ca525multi_tensor_apply_kernelINS1_18TensorListMetadataILi1EEENS1_27BinaryOpScalarTensorFunctorIN3c108BFloat16ELi1ELi1ELi0EEEJSt10multipliesIfEPS7_fEEEvT_T0_DpT1_)
        /*0350*/ 	.word	0x0000001b


	//----- nvinfo : EIATTR_FRAME_SIZE
	.align		4
.L_169:
        /*0354*/ 	.byte	0x04, 0x11
        /*0356*/ 	.short	(.L_171 - .L_170)
	.align		4
.L_170:
        /*0358*/ 	.word	index@(_ZN2at6native63_GLOBAL__N__862fb238_30_ForeachBinaryOpScalarTensor_cu_64fe0ca525multi_tensor_apply_kernelINS1_18TensorListMetadataILi1EEENS1_27BinaryOpScalarTensorFunctorIN3c108BFloat16ELi1ELi1ELi0EEEJSt10multipliesIfEPS7_fEEEvT_T0_DpT1_)
        /*035c*/ 	.word	0x00000000


	//----- nvinfo : EIATTR_REGCOUNT
	.align		4
.L_171:
        /*0360*/ 	.byte	0x04, 0x2f
        /*0362*/ 	.short	(.L_173 - .L_172)
	.align		4
.L_172:
        /*0364*/ 	.word	index@(_ZN2at6native63_GLOBAL__N__862fb238_30_ForeachBinaryOpScalarTensor_cu_64fe0ca525multi_tensor_apply_kernelINS1_18TensorListMetadataILi2EEENS1_27BinaryOpScalarTensorFunctorIhLi2ELi1ELi1EEEJSt10multipliesIhEPhhEEEvT_T0_DpT1_)
        /*0368*/ 	.word	0x00000020


	//----- nvinfo : EIATTR_FRAME_SIZE
	.align		4
.L_173:
        /*036c*/ 	.byte	0x04, 0x11
        /*036e*/ 	.short	(.L_175 - .L_174)
	.align		4
.L_174:
        /*0370*/ 	.word	index@(_ZN2at6native63_GLOBAL__N__862fb238_30_ForeachBinaryOpScalarTensor_cu_64fe0ca525multi_tensor_apply_kernelINS1_18TensorListMetadataILi2EEENS1_27BinaryOpScalarTensorFunctorIhLi2ELi1ELi1EEEJSt10multipliesIhEPhhEEEvT_T0_DpT1_)
        /*0374*/ 	.word	0x00000000


	//----- nvinfo : EIATTR_REGCOUNT
	.align		4
.L_175:
        /*0378*/ 	.byte	0x04, 0x2f
        /*037a*/ 	.short	(.L_177 - .L_176)
	.align		4
.L_176:
        /*037c*/ 	.word	index@(_ZN2at6native63_GLOBAL__N__862fb238_30_ForeachBinaryOpScalarTensor_cu_64fe0ca525multi_tensor_apply_kernelINS1_18TensorListMetadataILi2EEENS1_27BinaryOpScalarTensorFunctorIaLi2ELi1ELi1EEEJSt10multipliesIaEPaaEEEvT_T0_DpT1_)
        /*0380*/ 	.word	0x00000020


	//----- nvinfo : EIATTR_FRAME_SIZE
	.align		4
.L_177:
        /*0384*/ 	.byte	0x04, 0x11
        /*0386*/ 	.short	(.L_179 - .L_178)
	.align		4
.L_178:
        /*0388*/ 	.word	index@(_ZN2at6native63_GLOBAL__N__862fb238_30_ForeachBinaryOpScalarTensor_cu_64fe0ca525multi_tensor_apply_kernelINS1_18TensorListMetadataILi2EEENS1_27BinaryOpScalarTensorFunctorIaLi2ELi1ELi1EEEJSt10multipliesIaEPaaEEEvT_T0_DpT1_)
        /*038c*/ 	.word	0x00000000


	//----- nvinfo : EIATTR_REGCOUNT
	.align		4
.L_179:
        /*0390*/ 	.byte	0x04, 0x2f
        /*0392*/ 	.short	(.L_181 - .L_180)
	.align		4
.L_180:
        /*0394*/ 	.word	index@(_ZN2at6native63_GLOBAL__N__862fb238_30_ForeachBinaryOpScalarTensor_cu_64fe0ca525multi_tensor_apply_kernelINS1_18TensorListMetadataILi2EEENS1_27BinaryOpScalarTensorFunctorIiLi2ELi1ELi1EEEJSt10multipliesIiEPiiEEEvT_T0_DpT1_)
        /*0398*/ 	.word	0x00000022


	//----- nvinfo : EIATTR_FRAME_SIZE
	.align		4
.L_181:
        /*039c*/ 	.byte	0x04, 0x11
        /*039e*/ 	.short	(.L_183 - .L_182)
	.align		4
.L_182:
        /*03a0*/ 	.word	index@(_ZN2at6native63_GLOBAL__N__862fb238_30_ForeachBinaryOpScalarTensor_cu_64fe0ca525multi_tensor_apply_kernelINS1_18TensorListMetadataILi2EEENS1_27BinaryOpScalarTensorFunctorIiLi2ELi1ELi1EEEJSt10multipliesIiEPiiEEEvT_T0_DpT1_)
        /*03a4*/ 	.word	0x00000000


	//----- nvinfo : EIATTR_REGCOUNT
	.align		4
.L_183:
        /*03a8*/ 	.byte	0x04, 0x2f
        /*03aa*/ 	.short	(.L_185 - .L_184)
	.align		4
.L_184:
        /*03ac*/ 	.word	index@(_ZN2at6native63_GLOBAL__N__862fb238_30_ForeachBinaryOpScalarTensor_cu_64fe0ca525multi_tensor_apply_kernelINS1_18TensorListMetadataILi2EEENS1_27BinaryOpScalarTensorFunctorIlLi2ELi1ELi1EEEJSt10multipliesIlEPllEEEvT_T0_DpT1_)
        /*03b0*/ 	.word	0x00000020


	//----- nvinfo : EIATTR_FRAME_SIZE
	.align		4
.L_185:
        /*03b4*/ 	.byte	0x04, 0x11
        /*03b6*/ 	.short	(.L_187 - .L_186)
	.align		4
.L_186:
        /*03b8*/ 	.word	index@(_ZN2at6native63_GLOBAL__N__862fb238_30_ForeachBinaryOpScalarTensor_cu_64fe0ca525multi_tensor_apply_kernelINS1_18TensorListMetadataILi2EEENS1_27BinaryOpScalarTensorFunctorIlLi2ELi1ELi1EEEJSt10multipliesIlEPllEEEvT_T0_DpT1_)
        /*03bc*/ 	.word	0x00000000


	//----- nvinfo : EIATTR_REGCOUNT
	.align		4
.L_187:
        /*03c0*/ 	.byte	0x04, 0x2f
        /*03c2*/ 	.short	(.L_189 - .L_188)
	.align		4
.L_188:
        /*03c4*/ 	.word	index@(_ZN2at6native63_GLOBAL__N__862fb238_30_ForeachBinaryOpScalarTensor_cu_64fe0ca525multi_tensor_apply_kernelINS1_18TensorListMetadataILi2EEENS1_27BinaryOpScalarTensorFunctorIsLi2ELi1ELi1EEEJSt10multipliesIsEPssEEEvT_T0_DpT1_)
        /*03c8*/ 	.word	0x00000020


	//----- nvinfo : EIATTR_FRAME_SIZE
	.align		4
.L_189:
        /*03cc*/ 	.byte	0x04, 0x11
        /*03ce*/ 	.short	(.L_191 - .L_190)
	.align		4
.L_190:
        /*03d0*/ 	.word	index@(_ZN2at6native63_GLOBAL__N__862fb238_30_ForeachBinaryOpScalarTensor_cu_64fe0ca525multi_tensor_apply_kernelINS1_18TensorListMetadataILi2EEENS1_27BinaryOpScalarTensorFunctorIsLi2ELi1ELi1EEEJSt10multipliesIsEPssEEEvT_T0_DpT1_)
        /*03d4*/ 	.word	0x00000000


	//----- nvinfo : EIATTR_REGCOUNT
	.align		4
.L_191:
        /*03d8*/ 	.byte	0x04, 0x2f
        /*03da*/ 	.short	(.L_193 - .L_192)
	.align		4
.L_192:
        /*03dc*/ 	.word	index@(_ZN2at6native63_GLOBAL__N__862fb238_30_ForeachBinaryOpScalarTensor_cu_64fe0ca525multi_tensor_apply_kernelINS1_18TensorListMetadataILi2EEENS1_27BinaryOpScalarTensorFunctorIdLi2ELi1ELi1EEEJSt10multipliesIdEPddEEEvT_T0_DpT1_)
        /*03e0*/ 	.word	0x00000020


	//----- nvinfo : EIATTR_FRAME_SIZE
	.align		4
.L_193:
        /*03e4*/ 	.byte	0x04, 0x11
        /*03e6*/ 	.short	(.L_195 - .L_194)
	.align		4
.L_194:
        /*03e8*/ 	.word	index@(_ZN2at6native63_GLOBAL__N__862fb238_30_ForeachBinaryOpScalarTensor_cu_64fe0ca525multi_tensor_apply_kernelINS1_18TensorListMetadataILi2EEENS1_27BinaryOpScalarTensorFunctorIdLi2ELi1ELi1EEEJSt10multipliesIdEPddEEEvT_T0_DpT1_)
        /*03ec*/ 	.word	0x00000000


	//----- nvinfo : EIATTR_REGCOUNT
	.align		4
.L_195:
        /*03f0*/ 	.byte	0x04, 0x2f
        /*03f2*/ 	.short	(.L_197 - .L_196)
	.align		4
.L_196:
        /*03f4*/ 	.word	index@(_ZN2at6native63_GLOBAL__N__862fb238_30_ForeachBinaryOpScalarTensor_cu_64fe0ca525multi_tensor_apply_kernelINS1_18TensorListMetadataILi2EEENS1_27BinaryOpScalarTensorFunctorIfLi2ELi1ELi1EEEJSt10multipliesIfEPffEEEvT_T0_DpT1_)
        /*03f8*/ 	.word	0x00000020


	//----- nvinfo : EIATTR_FRAME_SIZE
	.align		4
.L_197:
        /*03fc*/ 	.byte	0x04, 0x11
        /*03fe*/ 	.short	(.L_199 - .L_198)
	.align		4
.L_198:
        /*0400*/ 	.word	index@(_ZN2at6native63_GLOBAL__N__862fb238_30_ForeachBinaryOpScalarTensor_cu_64fe0ca525multi_tensor_apply_kernelINS1_18TensorListMetadataILi2EEENS1_27BinaryOpScalarTensorFunctorIfLi2ELi1ELi1EEEJSt10multipliesIfEPffEEEvT_T0_DpT1_)
        /*0404*/ 	.word	0x00000000


	//----- nvinfo : EIATTR_REGCOUNT
	.align		4
.L_199:
        /*0408*/ 	.byte	0x04, 0x2f
        /*040a*/ 	.short	(.L_201 - .L_200)
	.align		4
.L_200:
        /*040c*/ 	.word	index@(_ZN2at6native63_GLOBAL__N__862fb238_30_ForeachBinaryOpScalarTensor_cu_64fe0ca525multi_tensor_apply_kernelINS1_18TensorListMetadataILi2EEENS1_27BinaryOpScalarTensorFunctorIN3c107complexIdEELi2ELi1ELi1EEEJSt10multipliesIS8_EPS8_S8_EEEvT_T0_DpT1_)
        /*0410*/ 	.word	0x00000028


	//----- nvinfo : EIATTR_FRAME_SIZE
	.align		4
.L_201:
        /*0414*/ 	.byte	0x04, 0x11
        /*0416*/ 	.short	(.L_203 - .L_202)
	.align		4
.L_202:
        /*0418*/ 	.word	index@(_ZN2at6native63_GLOBAL__N__862fb238_30_ForeachBinaryOpScalarTensor_cu_64fe0ca525multi_tensor_apply_kernelINS1_18TensorListMetadataILi2EEENS1_27BinaryOpScalarTensorFunctorIN3c107complexIdEELi2ELi1ELi1EEEJSt10multipliesIS8_EPS8_S8_EEEvT_T0_DpT1_)
        /*041c*/ 	.word	0x00000000


	//----- nvinfo : EIATTR_REGCOUNT
	.align		4
.L_203:
        /*0420*/ 	.byte	0x04, 0x2f
        /*0422*/ 	.short	(.L_205 - .L_204)
	.align		4
.L_204:
        /*0424*/ 	.word	index@(_ZN2at6native63_GLOBAL__N__862fb238_30_ForeachBinaryOpScalarTensor_cu_64fe0ca525multi_tensor_apply_kernelINS1_18TensorListMetadataILi2EEENS1_27BinaryOpScalarTensorFunctorIN3c107complexIfEELi2ELi1ELi1EEEJSt10multipliesIS8_EPS8_S8_EEEvT_T0_DpT1_)
        /*0428*/ 	.word	0x00000020


	//----- nvinfo : EIATTR_FRAME_SIZE
	.align		4
.L_205:
        /*042c*/ 	.byte	0x04, 0x11
        /*042e*/ 	.short	(.L_207 - .L_206)
	.align		4
.L_206:
        /*0430*/ 	.word	index@(_ZN2at6native63_GLOBAL__N__862fb238_30_ForeachBinaryOpScalarTensor_cu_64fe0ca525multi_tensor_apply_kernelINS1_18TensorListMetadataILi2EEENS1_27BinaryOpScalarTensorFunctorIN3c107complexIfEELi2ELi1ELi1EEEJSt10multipliesIS8_EPS8_S8_EEEvT_T0_DpT1_)
        /*0434*/ 	.word	0x00000000


	//----- nvinfo : EIATTR_REGCOUNT
	.align		4
.L_207:
        /*0438*/ 	.byte	0x04, 0x2f
        /*043a*/ 	.short	(.L_209 - .L_208)
	.align		4
.L_208:
        /*043c*/ 	.word	index@(_ZN2at6native63_GLOBAL__N__862fb238_30_ForeachBinaryOpScalarTensor_cu_64fe0ca525multi_tensor_apply_kernelINS1_18TensorListMetadataILi2EEENS1_27BinaryOpScalarTensorFunctorIbLi2ELi1ELi1EEEJSt10multipliesIbEPbbEEEvT_T0_DpT1_)
        /*0440*/ 	.word	0x00000020


	//----- nvinfo : EIATTR_FRAME_SIZE
	.align		4
.L_209:
        /*0444*/ 	.byte	0x04, 0x11
        /*0446*/ 	.short	(.L_211 - .L_210)
	.align		4
.L_210:
        /*0448*/ 	.word	index@(_ZN2at6native63_GLOBAL__N__862fb238_30_ForeachBinaryOpScalarTensor_cu_64fe0ca525multi_tensor_apply_kernelINS1_18TensorListMetadataILi2EEENS1_27BinaryOpScalarTensorFunctorIbLi2ELi1ELi1EEEJSt10multipliesIbEPbbEEEvT_T0_DpT1_)
        /*044c*/ 	.word	0x00000000


	//----- nvinfo : EIATTR_REGCOUNT
	.align		4
.L_211:
        /*0450*/ 	.byte	0x04, 0x2f
        /*0452*/ 	.short	(.L_213 - .L_212)
	.align		4
.L_212:
        /*0454*/ 	.word	index@(_ZN2at6native63_GLOBAL__N__862fb238_30_ForeachBinaryOpScalarTensor_cu_64fe0ca525multi_tensor_apply_kernelINS1_18TensorListMetadataILi2EEENS1_27BinaryOpScalarTensorFunctorIN3c104HalfELi2ELi1ELi1EEEJSt10multipliesIfEPS7_fEEEvT_T0_DpT1_)
        /*0458*/ 	.word	0x00000020


	//----- nvinfo : EIATTR_FRAME_SIZE
	.align		4
.L_213:
        /*045c*/ 	.byte	0x04, 0x11
        /*045e*/ 	.short	(.L_215 - .L_214)
	.align		4
.L_214:
        /*0460*/ 	.word	index@(_ZN2at6native63_GLOBAL__N__862fb238_30_ForeachBinaryOpScalarTensor_cu_64fe0ca525multi_tensor_apply_kernelINS1_18TensorListMetadataILi2EEENS1_27BinaryOpScalarTensorFunctorIN3c104HalfELi2ELi1ELi1EEEJSt10multipliesIfEPS7_fEEEvT_T0_DpT1_)
        /*0464*/ 	.word	0x00000000


	//----- nvinfo : EIATTR_REGCOUNT
	.align		4
.L_215:
        /*0468*/ 	.byte	0x04, 0x2f
        /*046a*/ 	.short	(.L_217 - .L_216)
	.align		4
.L_216:
        /*046c*/ 	.word	index@(_ZN2at6native63_GLOBAL__N__862fb238_30_ForeachBinaryOpScalarTensor_cu_64fe0ca525multi_tensor_apply_kernelINS1_18TensorListMetadataILi2EEENS1_27BinaryOpScalarTensorFunctorIN3c108BFloat16ELi2ELi1ELi1EEEJSt10multipliesIfEPS7_fEEEvT_T0_DpT1_)
        /*0470*/ 	.word	0x00000020


	//----- nvinfo : EIATTR_FRAME_SIZE
	.align		4
.L_217:
        /*0474*/ 	.byte	0x04, 0x11
        /*0476*/ 	.short	(.L_219 - .L_218)
	.align		4
.L_218:
        /*0478*/ 	.word	index@(_ZN2at6native63_GLOBAL__N__862fb238_30_ForeachBinaryOpScalarTensor_cu_64fe0ca525multi_tensor_apply_kernelINS1_18TensorListMetadataILi2EEENS1_27BinaryOpScalarTensorFunctorIN3c108BFloat16ELi2ELi1ELi1EEEJSt10multipliesIfEPS7_fEEEvT_T0_DpT1_)
        /*047c*/ 	.word	0x00000000


	//----- nvinfo : EIATTR_REGCOUNT
	.align		4
.L_219:
        /*0480*/ 	.byte	0x04, 0x2f
        /*0482*/ 	.short	(.L_221 - .L_220)
	.align		4
.L_220:
        /*0484*/ 	.word	index@(_ZN2at6native63_GLOBAL__N__862fb238_30_ForeachBinaryOpScalarTensor_cu_64fe0ca525multi_tensor_apply_kernelINS1_18TensorListMetadataILi1EEENS1_27BinaryOpScalarTensorFunctorIhLi1ELi1ELi0EEEJSt7dividesIhEPhhEEEvT_T0_DpT1_)
        /*0488*/ 	.word	0x0000001f


	//----- nvinfo : EIATTR_FRAME_SIZE
	.align		4
.L_221:
        /*048c*/ 	.byte	0x04, 0x11
        /*048e*/ 	.short	(.L_223 - .L_222)
	.align		4
.L_222:
        /*0490*/ 	.word	index@($__internal_9_$__cuda_sm20_div_u16)
        /*0494*/ 	.word	0x00000000


	//----- nvinfo : EIATTR_FRAME_SIZE
	.align		4
.L_223:
        /*0498*/ 	.byte	0x04, 0x11
        /*049a*/ 	.short	(.L_225 - .L_224)
	.align		4
.L_224:
        /*049c*/ 	.word	index@(_ZN2at6native63_GLOBAL__N__862fb238_30_ForeachBinaryOpScalarTensor_cu_64fe0ca525multi_tensor_apply_kernelINS1_18TensorListMetadataILi1EEENS1_27BinaryOpScalarTensorFunctorIhLi1ELi1ELi0EEEJSt7dividesIhEPhhEEEvT_T0_DpT1_)
        /*04a0*/ 	.word	0x00000000


	//----- nvinfo : EIATTR_REGCOUNT
	.align		4
.L_225:
        /*04a4*/ 	.byte	0x04, 0x2f
        /*04a6*/ 	.short	(.L_227 - .L_226)
	.align		4
.L_226:
        /*04a8*/ 	.word	index@(_ZN2at6native63_GLOBAL__N__862fb238_30_ForeachBinaryOpScalarTensor_cu_64fe0ca525multi_tensor_apply_kernelINS1_18TensorListMetadataILi1EEENS1_27BinaryOpScalarTensorFunctorIaLi1ELi1ELi0EEEJSt7dividesIaEPaaEEEvT_T0_DpT1_)
        /*04ac*/ 	.word	0x0000001f


	//----- nvinfo : EIATTR_FRAME_SIZE
	.align		4
.L_227:
        /*04b0*/ 	.byte	0x04, 0x11
        /*04b2*/ 	.short	(.L_229 - .L_228)
	.align		4
.L_228:
        /*04b4*/ 	.word	index@(_ZN2at6native63_GLOBAL__N__862fb238_30_ForeachBinaryOpScalarTensor_cu_64fe0ca525multi_tensor_apply_kernelINS1_18TensorListMetadataILi1EEENS1_27BinaryOpScalarTensorFunctorIaLi1ELi1ELi0EEEJSt7dividesIaEPaaEEEvT_T0_DpT1_)
        /*04b8*/ 	.word	0x00000000


	//----- nvinfo : EIATTR_REGCOUNT
	.align		4
.L_229:
        /*04bc*/ 	.byte	0x04, 0x2f
        /*04be*/ 	.short	(.L_231 - .L_230)
	.align		4
.L_230:
        /*04c0*/ 	.word	index@(_ZN2at6native63_GLOBAL__N__862fb238_30_ForeachBinaryOpScalarTensor_cu_64fe0ca525multi_tensor_apply_kernelINS1_18TensorListMetadataILi1EEENS1_27BinaryOpScalarTensorFunctorIiLi1ELi1ELi0EEEJSt7dividesIiEPiiEEEvT_T0_DpT1_)
        /*04c4*/ 	.word	0x00000020


	//----- nvinfo : EIATTR_FRAME_SIZE
	.align		4
.L_231:
        /*04c8*/ 	.byte	0x04, 0x11
        /*04ca*/ 	.short	(.L_233 - .L_232)
	.align		4
.L_232:
        /*04cc*/ 	.word	index@(_ZN2at6native63_GLOBAL__N__862fb238_30_ForeachBinaryOpScalarTensor_cu_64fe0ca525multi_tensor_apply_kernelINS1_18TensorListMetadataILi1EEENS1_27BinaryOpScalarTensorFunctorIiLi1ELi1ELi0EEEJSt7dividesIiEPiiEEEvT_T0_DpT1_)
        /*04d0*/ 	.word	0x00000000


	//----- nvinfo : EIATTR_REGCOUNT
	.align		4
.L_233:
        /*04d4*/ 	.byte	0x04, 0x2f
        /*04d6*/ 	.short	(.L_235 - .L_234)
	.align		4
.L_234:
        /*04d8*/ 	.word	index@(_ZN2at6native63_GLOBAL__N__862fb238_30_ForeachBinaryOpScalarTensor_cu_64fe0ca525multi_tensor_apply_kernelINS1_18TensorListMetadataILi1EEENS1_27BinaryOpScalarTensorFunctorIlLi1ELi1ELi0EEEJSt7dividesIlEPllEEEvT_T0_DpT1_)
        /*04dc*/ 	.word	0x00000024


	//----- nvinfo : EIATTR_FRAME_SIZE
	.align		4
.L_235:
        /*04e0*/ 	.byte	0x04, 0x11
        /*04e2*/ 	.short	(.L_237 - .L_236)
	.align		4
.L_236:
        /*04e4*/ 	.word	index@($__internal_8_$__cuda_sm20_div_s64)
        /*04e8*/ 	.word	0x00000000


	//----- nvinfo : EIATTR_FRAME_SIZE
	.align		4
.L_237:
        /*04ec*/ 	.byte	0x04, 0x11
        /*04ee*/ 	.short	(.L_239 - .L_238)
	.align		4
.L_238:
        /*04f0*/ 	.word	index@(_ZN2at6native63_GLOBAL__N__862fb238_30_ForeachBinaryOpScalarTensor_cu_64fe0ca525multi_tensor_apply_kernelINS1_18TensorListMetadataILi1EEENS1_27BinaryOpScalarTensorFunctorIlLi1ELi1ELi0EEEJSt7dividesIlEPllEEEvT_T0_DpT1_)
        /*04f4*/ 	.word	0x00000000


	//----- nvinfo : EIATTR_REGCOUNT
	.align		4
.L_239:
        /*04f8*/ 	.byte	0x04, 0x2f
        /*04fa*/ 	.short	(.L_241 - .L_240)
	.align		4
.L_240:
        /*04fc*/ 	.word	index@(_ZN2at6native63_GLOBAL__N__862fb238_30_ForeachBinaryOpScalarTensor_cu_64fe0ca525multi_tensor_apply_kernelINS1_18TensorListMetadataILi1EEENS1_27BinaryOpScalarTensorFunctorIsLi1ELi1ELi0EEEJSt7dividesIsEPssEEEvT_T0_DpT1_)
        /*0500*/ 	.word	0x0000001f


	//----- nvinfo : EIATTR_FRAME_SIZE
	.align		4
.L_241:
        /*0504*/ 	.byte	0x04, 0x11
        /*0506*/ 	.short	(.L_243 - .L_242)
	.align		4
.L_242:
        /*0508*/ 	.word	index@(_ZN2at6native63_GLOBAL__N__862fb238_30_ForeachBinaryOpScalarTensor_cu_64fe0ca525multi_tensor_apply_kernelINS1_18TensorListMetadataILi1EEENS1_27BinaryOpScalarTensorFunctorIsLi1ELi1ELi0EEEJSt7dividesIsEPssEEEvT_T0_DpT1_)
        /*050c*/ 	.word	0x00000000


	//----- nvinfo : EIATTR_REGCOUNT
	.align		4
.L_243:
        /*0510*/ 	.byte	0x04, 0x2f
        /*0512*/ 	.short	(.L_245 - .L_244)
	.align		4
.L_244:
        /*0514*/ 	.word	index@(_ZN2at6native63_GLOBAL__N__862fb238_30_ForeachBinaryOpScalarTensor_cu_64fe0ca525multi_tensor_apply_kernelINS1_18TensorListMetadataILi1EEENS1_27BinaryOpScalarTensorFunctorIdLi1ELi1ELi0EEEJSt7dividesIdEPddEEEvT_T0_DpT1_)
        /*0518*/ 	.word	0x00000028


	//----- nvinfo : EIATTR_FRAME_SIZE
	.align		4
.L_245:
        /*051c*/ 	.byte	0x04, 0x11
        /*051e*/ 	.short	(.L_247 - .L_246)
	.align		4
.L_246:
        /*0520*/ 	.word	index@($__internal_7_$__cuda_sm20_div_rn_f64_full)
        /*0524*/ 	.word	0x00000000


	//----- nvinfo : EIATTR_FRAME_SIZE
	.align		4
.L_247:
        /*0528*/ 	.byte	0x04, 0x11
        /*052a*/ 	.short	(.L_249 - .L_248)
	.align		4
.L_248:
        /*052c*/ 	.word	index@(_ZN2at6native63_GLOBAL__N__862fb238_30_ForeachBinaryOpScalarTensor_cu_64fe0ca525multi_tensor_apply_kernelINS1_18TensorListMetadataILi1EEENS1_27BinaryOpScalarTensorFunctorIdLi1ELi1ELi0EEEJSt7dividesIdEPddEEEvT_T0_DpT1_)
        /*0530*/ 	.word	0x00000000


	//----- nvinfo : EIATTR_REGCOUNT
	.align		4
.L_249:
        /*0534*/ 	.byte	0x04, 0x2f
        /*0536*/ 	.short	(.L_251 - .L_250)
	.align		4
.L_250:
        /*0538*/ 	.word	index@(_ZN2at6native63_GLOBAL__N__862fb238_30_ForeachBinaryOpScalarTensor_cu_64fe0ca525multi_tensor_apply_kernelINS1_18TensorListMetadataILi1EEENS1_27BinaryOpScalarTensorFunctorIfLi1ELi1ELi0EEEJSt7dividesIfEPffEEEvT_T0_DpT1_)
        /*053c*/ 	.word	0x0000001c


	//----- nvinfo : EIATTR_FRAME_SIZE
	.align		4
.L_251:
        /*0540*/ 	.byte	0x04, 0x11
        /*0542*/ 	.short	(.L_253 - .L_252)
	.align		4
.L_252:
        /*0544*/ 	.word	index@(_ZN2at6native63_GLOBAL__N__862fb238_30_ForeachBinaryOpScalarTensor_cu_64fe0ca525multi_tensor_apply_kernelINS1_18TensorListMetadataILi1EEENS1_27BinaryOpScalarTensorFunctorIfLi1ELi1ELi0EEEJSt7dividesIfEPffEEEvT_T0_DpT1_)
        /*0548*/ 	.word	0x00000000


	//----- nvinfo : EIATTR_REGCOUNT
	.align		4
.L_253:
        /*054c*/ 	.byte	0x04, 0x2f
        /*054e*/ 	.short	(.L_255 - .L_254)
	.align		4
.L_254:
        /*0550*/ 	.word	index@(_ZN2at6native63_GLOBAL__N__862fb238_30_ForeachBinaryOpScalarTensor_cu_64fe0ca525multi_tensor_apply_kernelINS1_18TensorListMetadataILi1EEENS1_27BinaryOpScalarTensorFunctorIN3c107complexIdEELi1ELi1ELi0EEEJSt7dividesIS8_EPS8_S8_EEEvT_T0_DpT1_)
        /*0554*/ 	.word	0x00000040


	//----- nvinfo : EIATTR_FRAME_SIZE
	.align		4
.L_255:
        /*0558*/ 	.byte	0x04, 0x11
        /*055a*/ 	.short	(.L_257 - .L_256)
	.align		4
.L_256:
        /*055c*/ 	.word	index@($__internal_6_$__cuda_sm20_div_rn_f64_full)
        /*0560*/ 	.word	0x00000000


	//----- nvinfo : EIATTR_FRAME_SIZE
	.align		4
.L_257:
        /*0564*/ 	.byte	0x04, 0x11
        /*0566*/ 	.short	(.L_259 - .L_258)
	.align		4
.L_258:
        /*0568*/ 	.word	index@($__internal_5_$__cuda_sm20_dblrcp_rn_slowpath_v3)
        /*056c*/ 	.word	0x00000000


	//----- nvinfo : EIATTR_FRAME_SIZE
	.align		4
.L_259:
        /*0570*/ 	.byte	0x04, 0x11
        /*0572*/ 	.short	(.L_261 - .L_260)
	.align		4
.L_260:
        /*0574*/ 	.word	index@(_ZN2at6native63_GLOBAL__N__862fb238_30_ForeachBinaryOpScalarTensor_cu_64fe0ca525multi_tensor_apply_kernelINS1_18TensorListMetadataILi1EEENS1_27BinaryOpScalarTensorFunctorIN3c107complexIdEELi1ELi1ELi0EEEJSt7dividesIS8_EPS8_S8_EEEvT_T0_DpT1_)
        /*0578*/ 	.word	0x00000000


	//----- nvinfo : EIATTR_REGCOUNT
	.align		4
.L_261:
        /*057c*/ 	.byte	0x04, 0x2f
        /*057e*/ 	.short	(.L_263 - .L_262)
	.align		4
.L_262:
        /*0580*/ 	.word	index@(_ZN2at6native63_GLOBAL__N__862fb238_30_ForeachBinaryOpScalarTensor_cu_64fe0ca525multi_tensor_apply_kernelINS1_18TensorListMetadataILi1EEENS1_27BinaryOpScalarTensorFunctorIN3c107complexIfEELi1ELi1ELi0EEEJSt7dividesIS8_EPS8_S8_EEEvT_T0_DpT1_)
        /*0584*/ 	.word	0x00000020


	//----- nvinfo : EIATTR_FRAME_SIZE
	.align		4
.L_263:
        /*0588*/ 	.byte	0x04, 0x11
        /*058a*/ 	.short	(.L_265 - .L_264)
	.align		4
.L_264:
        /*058c*/ 	.word	index@(_ZN2at6native63_GLOBAL__N__862fb238_30_ForeachBinaryOpScalarTensor_cu_64fe0ca525multi_tensor_apply_kernelINS1_18TensorListMetadataILi1EEENS1_27BinaryOpScalarTensorFunctorIN3c107complexIfEELi1ELi1ELi0EEEJSt7dividesIS8_EPS8_S8_EEEvT_T0_DpT1_)
        /*0590*/ 	.word	0x00000000


	//----- nvinfo : EIATTR_REGCOUNT
	.align		4
.L_265:
        /*0594*/ 	.byte	0x04, 0x2f
        /*0596*/ 	.short	(.L_267 - .L_266)
	.align		4
.L_266:
        /*0598*/ 	.word	index@(_ZN2at6native63_GLOBAL__N__862fb238_30_ForeachBinaryOpScalarTensor_cu_64fe0ca525multi_tensor_apply_kernelINS1_18TensorListMetadataILi1EEENS1_27BinaryOpScalarTensorFunctorIbLi1ELi1ELi0EEEJSt7dividesIbEPbbEEEvT_T0_DpT1_)
        /*059c*/ 	.word	0x0000001a


	//----- nvinfo : EIATTR_FRAME_SIZE
	.align		4
.L_267:
        /*05a0*/ 	.byte	0x04, 0x11
        /*05a2*/ 	.short	(.L_269 - .L_268)
	.align		4
.L_268:
        /*05a4*/ 	.word	index@(_ZN2at6native63_GLOBAL__N__862fb238_30_ForeachBinaryOpScalarTensor_cu_64fe0ca525multi_tensor_apply_kernelINS1_18TensorListMetadataILi1EEENS1_27BinaryOpScalarTensorFunctorIbLi1ELi1ELi0EEEJSt7dividesIbEPbbEEEvT_T0_DpT1_)
        /*05a8*/ 	.word	0x00000000


	//----- nvinfo : EIATTR_REGCOUNT
	.align		4
.L_269:
        /*05ac*/ 	.byte	0x04, 0x2f
        /*05ae*/ 	.short	(.L_271 - .L_270)
	.align		4
.L_270:
        /*05b0*/ 	.word	index@(_ZN2at6native63_GLOBAL__N__862fb238_30_ForeachBinaryOpScalarTensor_cu_64fe0ca525multi_tensor_apply_kernelINS1_18TensorListMetadataILi1EEENS1_27BinaryOpScalarTensorFunctorIN3c104HalfELi1ELi1ELi0EEEJSt7dividesIfEPS7_fEEEvT_T0_DpT1_)
        /*05b4*/ 	.word	0x0000001c


	//----- nvinfo : EIATTR_FRAME_SIZE
	.align		4
.L_271:
        /*05b8*/ 	.byte	0x04, 0x11
        /*05ba*/ 	.short	(.L_273 - .L_272)
	.align		4
.L_272:
        /*05bc*/ 	.word	index@(_ZN2at6native63_GLOBAL__N__862fb238_30_ForeachBinaryOpScalarTensor_cu_64fe0ca525multi_tensor_apply_kernelINS1_18TensorListMetadataILi1EEENS1_27BinaryOpScalarTensorFunctorIN3c104HalfELi1ELi1ELi0EEEJSt7dividesIfEPS7_fEEEvT_T0_DpT1_)
        /*05c0*/ 	.word	0x00000000


	//----- nvinfo : EIATTR_REGCOUNT
	.align		4
.L_273:
        /*05c4*/ 	.byte	0x04, 0x2f
        /*05c6*/ 	.short	(.L_275 - .L_274)
	.align		4
.L_274:
        /*05c8*/ 	.word	index@(_ZN2at6native63_GLOBAL__N__862fb238_30_ForeachBinaryOpScalarTensor_cu_64fe0ca525multi_tensor_apply_kernelINS1_18TensorListMetadataILi1EEENS1_27BinaryOpScalarTensorFunctorIN3c108BFloat16ELi1ELi1ELi0EEEJSt7dividesIfEPS7_fEEEvT_T0_DpT1_)
        /*05cc*/ 	.word	0x0000001c


	//----- nvinfo : EIATTR_FRAME_SIZE
	.align		4
.L_275:
        /*05d0*/ 	.byte	0x04, 0x11
        /*05d2*/ 	.short	(.L_277 - .L_276)
	.align		4
.L_276:
        /*05d4*/ 	.word	index@(_ZN2at6native63_GLOBAL__N__862fb238_30_ForeachBinaryOpScalarTensor_cu_64fe0ca525multi_tensor_apply_kernelINS1_18TensorListMetadataILi1EEENS1_27BinaryOpScalarTensorFunctorIN3c108BFloat16ELi1ELi1ELi0EEEJSt7dividesIfEPS7_fEEEvT_T0_DpT1_)
        /*05d8*/ 	.word	0x00000000


	//----- nvinfo : EIATTR_REGCOUNT
	.align		4
.L_277:
        /*05dc*/ 	.byte	0x04, 0x2f
        /*05de*/ 	.short	(.L_279 - .L_278)
	.align		4
.L_278:
        /*05e0*/ 	.word	index@(_ZN2at6native63_GLOBAL__N__862fb238_30_ForeachBinaryOpScalarTensor_cu_64fe0ca525multi_tensor_apply_kernelINS1_18TensorListMetadataILi2EEENS1_27BinaryOpScalarTensorFunctorIhLi2ELi1ELi1EEEJSt7dividesIhEPhhEEEvT_T0_DpT1_)
        /*05e4*/ 	.word	0x00000020


	//----- nvinfo : EIATTR_FRAME_SIZE
	.align		4
.L_279:
        /*05e8*/ 	.byte	0x04, 0x11
        /*05ea*/ 	.short	(.L_281 - .L_280)
	.align		4
.L_280:
        /*05ec*/ 	.word	index@($__internal_4_$__cuda_sm20_div_u16)
        /*05f0*/ 	.word	0x00000000


	//----- nvinfo : EIATTR_FRAME_SIZE
	.align		4
.L_281:
        /*05f4*/ 	.byte	0x04, 0x11
        /*05f6*/ 	.short	(.L_283 - .L_282)
	.align		4
.L_282:
        /*05f8*/ 	.word	index@(_ZN2at6native63_GLOBAL__N__862fb238_30_ForeachBinaryOpScalarTensor_cu_64fe0ca525multi_tensor_apply_kernelINS1_18TensorListMetadataILi2EEENS1_27BinaryOpScalarTensorFunctorIhLi2ELi1ELi1EEEJSt7dividesIhEPhhEEEvT_T0_DpT1_)
        /*05fc*/ 	.word	0x00000000


	//----- nvinfo : EIATTR_REGCOUNT
	.align		4
.L_283:
        /*0600*/ 	.byte	0x04, 0x2f
        /*0602*/ 	.short	(.L_285 - .L_284)
	.align		4
.L_284:
        /*0604*/ 	.word	index@(_ZN2at6native63_GLOBAL__N__862fb238_30_ForeachBinaryOpScalarTensor_cu_64fe0ca525multi_tensor_apply_kernelINS1_18TensorListMetadataILi2EEENS1_27BinaryOpScalarTensorFunctorIaLi2ELi1ELi1EEEJSt7dividesIaEPaaEEEvT_T0_DpT1_)
        /*0608*/ 	.word	0x00000020


	//----- nvinfo : EIATTR_FRAME_SIZE
	.align		4
.L_285:
        /*060c*/ 	.byte	0x04, 0x11
        /*060e*/ 	.short	(.L_287 - .L_286)
	.align		4
.L_286:
        /*0610*/ 	.word	index@(_ZN2at6native63_GLOBAL__N__862fb238_30_ForeachBinaryOpScalarTensor_cu_64fe0ca525multi_tensor_apply_kernelINS1_18TensorListMetadataILi2EEENS1_27BinaryOpScalarTensorFunctorIaLi2ELi1ELi1EEEJSt7dividesIaEPaaEEEvT_T0_DpT1_)
        /*0614*/ 	.word	0x00000000


	//----- nvinfo : EIATTR_REGCOUNT
	.align		4
.L_287:
        /*0618*/ 	.byte	0x04, 0x2f
        /*061a*/ 	.short	(.L_289 - .L_288)
	.align		4
.L_288:
        /*061c*/ 	.word	index@(_ZN2at6native63_GLOBAL__N__862fb238_30_ForeachBinaryOpScalarTensor_cu_64fe0ca525multi_tensor_apply_kernelINS1_18TensorListMetadataILi2EEENS1_27BinaryOpScalarTensorFunctorIiLi2ELi1ELi1EEEJSt7dividesIiEPiiEEEvT_T0_DpT1_)
        /*0620*/ 	.word	0x0000001f


	//----- nvinfo : EIATTR_FRAME_SIZE
	.align		4
.L_289:
        /*0624*/ 	.byte	0x04, 0x11
        /*0626*/ 	.short	(.L_291 - .L_290)
	.align		4
.L_290:
        /*0628*/ 	.word	index@(_ZN2at6native63_GLOBAL__N__862fb238_30_ForeachBinaryOpScalarTensor_cu_64fe0ca525multi_tensor_apply_kernelINS1_18TensorListMetadataILi2EEENS1_27BinaryOpScalarTensorFunctorIiLi2ELi1ELi1EEEJSt7dividesIiEPiiEEEvT_T0_DpT1_)
        /*062c*/ 	.word	0x00000000


	//----- nvinfo : EIATTR_REGCOUNT
	.align		4
.L_291:
        /*0630*/ 	.byte	0x04, 0x2f
        /*0632*/ 	.short	(.L_293 - .L_292)
	.align		4
.L_292:
        /*0634*/ 	.word	index@(_ZN2at6native63_GLOBAL__N__862fb238_30_ForeachBinaryOpScalarTensor_cu_64fe0ca525multi_tensor_apply_kernelINS1_18TensorListMetadataILi2EEENS1_27BinaryOpScalarTensorFunctorIlLi2ELi1ELi1EEEJSt7dividesIlEPllEEEvT_T0_DpT1_)
        /*0638*/ 	.word	0x00000024


	//----- nvinfo : EIATTR_FRAME_SIZE
	.align		4
.L_293:
        /*063c*/ 	.byte	0x04, 0x11
        /*063e*/ 	.short	(.L_295 - .L_294)
	.align		4
.L_294:
        /*0640*/ 	.word	index@($__internal_3_$__cuda_sm20_div_s64)
        /*0644*/ 	.word	0x00000000


	//----- nvinfo : EIATTR_FRAME_SIZE
	.align		4
.L_295:
        /*0648*/ 	.byte	0x04, 0x11
        /*064a*/ 	.short	(.L_297 - .L_296)
	.align		4
.L_296:
        /*064c*/ 	.word	index@(_ZN2at6native63_GLOBAL__N__862fb238_30_ForeachBinaryOpScalarTensor_cu_64fe0ca525multi_tensor_apply_kernelINS1_18TensorListMetadataILi2EEENS1_27BinaryOpScalarTensorFunctorIlLi2ELi1ELi1EEEJSt7dividesIlEPllEEEvT_T0_DpT1_)
        /*0650*/ 	.word	0x00000000


	//----- nvinfo : EIATTR_REGCOUNT
	.align		4
.L_297:
        /*0654*/ 	.byte	0x04, 0x2f
        /*0656*/ 	.short	(.L_299 - .L_298)
	.align		4
.L_298:
        /*0658*/ 	.word	index@(_ZN2at6native63_GLOBAL__N__862fb238_30_ForeachBinaryOpScalarTensor_cu_64fe0ca525multi_tensor_apply_kernelINS1_18TensorListMetadataILi2EEENS1_27BinaryOpScalarTensorFunctorIsLi2ELi1ELi1EEEJSt7dividesIsEPssEEEvT_T0_DpT1_)
        /*065c*/ 	.word	0x0000001f


	//----- nvinfo : EIATTR_FRAME_SIZE
	.align		4
.L_299:
        /*0660*/ 	.byte	0x04, 0x11
        /*0662*/ 	.short	(.L_301 - .L_300)
	.align		4
.L_300:
        /*0664*/ 	.word	index@(_ZN2at6native63_GLOBAL__N__862fb238_30_ForeachBinaryOpScalarTensor_cu_64fe0ca525multi_tensor_apply_kernelINS1_18TensorListMetadataILi2EEENS1_27BinaryOpScalarTensorFunctorIsLi2ELi1ELi1EEEJSt7dividesIsEPssEEEvT_T0_DpT1_)
        /*0668*/ 	.word	0x00000000


	//----- nvinfo : EIATTR_REGCOUNT
	.align		4
.L_301:
        /*066c*/ 	.byte	0x04, 0x2f
        /*066e*/ 	.short	(.L_303 - .L_302)
	.align		4
.L_302:
        /*0670*/ 	.word	index@(_ZN2at6native63_GLOBAL__N__862fb238_30_ForeachBinaryOpScalarTensor_cu_64fe0ca525multi_tensor_apply_kernelINS1_18TensorListMetadataILi2EEENS1_27BinaryOpScalarTensorFunctorIdLi2ELi1ELi1EEEJSt7dividesIdEPddEEEvT_T0_DpT1_)
        /*0674*/ 	.word	0x00000028


	//----- nvinfo : EIATTR_FRAME_SIZE
	.align		4
.L_303:
        /*0678*/ 	.byte	0x04, 0x11
        /*067a*/ 	.short	(.L_305 - .L_304)
	.align		4
.L_304:
        /*067c*/ 	.word	index@($__internal_2_$__cuda_sm20_div_rn_f64_full)
        /*0680*/ 	.word	0x00000008


	//----- nvinfo : EIATTR_FRAME_SIZE
	.align		4
.L_305:
        /*0684*/ 	.byte	0x04, 0x11
        /*0686*/ 	.short	(.L_307 - .L_306)
	.align		4
.L_306:
        /*0688*/ 	.word	index@(_ZN2at6native63_GLOBAL__N__862fb238_30_ForeachBinaryOpScalarTensor_cu_64fe0ca525multi_tensor_apply_kernelINS1_18TensorListMetadataILi2EEENS1_27BinaryOpScalarTensorFunctorIdLi2ELi1ELi1EEEJSt7dividesIdEPddEEEvT_T0_DpT1_)
        /*068c*/ 	.word	0x00000008


	//----- nvinfo : EIATTR_REGCOUNT
	.align		4
.L_307:
        /*0690*/ 	.byte	0x04, 0x2f
        /*0692*/ 	.short	(.L_309 - .L_308)
	.align		4
.L_308:
        /*0694*/ 	.word	index@(_ZN2at6native63_GLOBAL__N__862fb238_30_ForeachBinaryOpScalarTensor_cu_64fe0ca525multi_tensor_apply_kernelINS1_18TensorListMetadataILi2EEENS1_27BinaryOpScalarTensorFunctorIfLi2ELi1ELi1EEEJSt7dividesIfEPffEEEvT_T0_DpT1_)
        /*0698*/ 	.word	0x00000020


	//----- nvinfo : EIATTR_FRAME_SIZE
	.align		4
.L_309:
        /*069c*/ 	.byte	0x04, 0x11
        /*069e*/ 	.short	(.L_311 - .L_310)
	.align		4
.L_310:
        /*06a0*/ 	.word	index@(_ZN2at6native63_GLOBAL__N__862fb238_30_ForeachBinaryOpScalarTensor_cu_64fe0ca525multi_tensor_apply_kernelINS1_18TensorListMetadataILi2EEENS1_27BinaryOpScalarTensorFunctorIfLi2ELi1ELi1EEEJSt7dividesIfEPffEEEvT_T0_DpT1_)
        /*06a4*/ 	.word	0x00000000


	//----- nvinfo : EIATTR_REGCOUNT
	.align		4
.L_311:
        /*06a8*/ 	.byte	0x04, 0x2f
        /*06aa*/ 	.short	(.L_313 - .L_312)
	.align		4
.L_312:
        /*06ac*/ 	.word	index@(_ZN2at6native63_GLOBAL__N__862fb238_30_ForeachBinaryOpScalarTensor_cu_64fe0ca525multi_tensor_apply_kernelINS1_18TensorListMetadataILi2EEENS1_27BinaryOpScalarTensorFunctorIN3c107complexIdEELi2ELi1ELi1EEEJSt7dividesIS8_EPS8_S8_EEEvT_T0_DpT1_)
        /*06b0*/ 	.word	0x00000036


	//----- nvinfo : EIATTR_FRAME_SIZE
	.align		4
.L_313:
        /*06b4*/ 	.byte	0x04, 0x11
        /*06b6*/ 	.short	(.L_315 - .L_314)
	.align		4
.L_314:
        /*06b8*/ 	.word	index@($__internal_1_$__cuda_sm20_div_rn_f64_full)
        /*06bc*/ 	.word	0x00000000


	//----- nvinfo : EIATTR_FRAME_SIZE
	.align		4
.L_315:
        /*06c0*/ 	.byte	0x04, 0x11
        /*06c2*/ 	.short	(.L_317 - .L_316)
	.align		4
.L_316:
        /*06c4*/ 	.word	index@($__internal_0_$__cuda_sm20_dblrcp_rn_slowpath_v3)
        /*06c8*/ 	.word	0x00000000


	//----- nvinfo : EIATTR_FRAME_SIZE
	.align		4
.L_317:
        /*06cc*/ 	.byte	0x04, 0x11
        /*06ce*/ 	.short	(.L_319 - .L_318)
	.align		4
.L_318:
        /*06d0*/ 	.word	index@(_ZN2at6native63_GLOBAL__N__862fb238_30_ForeachBinaryOpScalarTensor_cu_64fe0ca525multi_tensor_apply_kernelINS1_18TensorListMetadataILi2EEENS1_27BinaryOpScalarTensorFunctorIN3c107complexIdEELi2ELi1ELi1EEEJSt7dividesIS8_EPS8_S8_EEEvT_T0_DpT1_)
        /*06d4*/ 	.word	0x00000000


	//----- nvinfo : EIATTR_REGCOUNT
	.align		4
.L_319:
        /*06d8*/ 	.byte	0x04, 0x2f
        /*06da*/ 	.short	(.L_321 - .L_320)
	.align		4
.L_320:
        /*06dc*/ 	.word	index@(_ZN2at6native63_GLOBAL__N__862fb238_30_ForeachBinaryOpScalarTensor_cu_64fe0ca525multi_tensor_apply_kernelINS1_18TensorListMetadataILi2EEENS1_27BinaryOpScalarTensorFunctorIN3c107complexIfEELi2ELi1ELi1EEEJSt7dividesIS8_EPS8_S8_EEEvT_T0_DpT1_)
        /*06e0*/ 	.word	0x00000020


	//----- nvinfo : EIATTR_FRAME_SIZE
	.align		4
.L_321:
        /*06e4*/ 	.byte	0x04, 0x11
        /*06e6*/ 	.short	(.L_323 - .L_322)
	.align		4
.L_322:
        /*06e8*/ 	.word	index@(_ZN2at6native63_GLOBAL__N__862fb238_30_ForeachBinaryOpScalarTensor_cu_64fe0ca525multi_tensor_apply_kernelINS1_18TensorListMetadataILi2EEENS1_27BinaryOpScalarTensorFunctorIN3c107complexIfEELi2ELi1ELi1EEEJSt7dividesIS8_EPS8_S8_EEEvT_T0_DpT1_)
        /*06ec*/ 	.word	0x00000000


	//----- nvinfo : EIATTR_REGCOUNT
	.align		4
.L_323:
        /*06f0*/ 	.byte	0x04, 0x2f
        /*06f2*/ 	.short	(.L_325 - .L_324)
	.align		4
.L_324:
        /*06f4*/ 	.word	index@(_ZN2at6native63_GLOBAL__N__862fb238_30_ForeachBinaryOpScalarTensor_cu_64fe0ca525multi_tensor_apply_kernelINS1_18TensorListMetadataILi2EEENS1_27BinaryOpScalarTensorFunctorIbLi2ELi1ELi1EEEJSt7dividesIbEPbbEEEvT_T0_DpT1_)
        /*06f8*/ 	.word	0x00000020


	//----- nvinfo : EIATTR_FRAME_SIZE
	.align		4
.L_325:
        /*06fc*/ 	.byte	0x04, 0x11
        /*06fe*/ 	.short	(.L_327 - .L_326)
	.align		4
.L_326:
        /*0700*/ 	.word	index@(_ZN2at6native63_GLOBAL__N__862fb238_30_ForeachBinaryOpScalarTensor_cu_64fe0ca525multi_tensor_apply_kernelINS1_18TensorListMetadataILi2EEENS1_27BinaryOpScalarTensorFunctorIbLi2ELi1ELi1EEEJSt7dividesIbEPbbEEEvT_T0_DpT1_)
        /*0704*/ 	.word	0x00000000


	//----- nvinfo : EIATTR_REGCOUNT
	.align		4
.L_327:
        /*0708*/ 	.byte	0x04, 0x2f
        /*070a*/ 	.short	(.L_329 - .L_328)
	.align		4
.L_328:
        /*070c*/ 	.word	index@(_ZN2at6native63_GLOBAL__N__862fb238_30_ForeachBinaryOpScalarTensor_cu_64fe0ca525multi_tensor_apply_kernelINS1_18TensorListMetadataILi2EEENS1_27BinaryOpScalarTensorFunctorIN3c104HalfELi2ELi1ELi1EEEJSt7dividesIfEPS7_fEEEvT_T0_DpT1_)
        /*0710*/ 	.word	0x00000020


	//----- nvinfo : EIATTR_FRAME_SIZE
	.align		4
.L_329:
        /*0714*/ 	.byte	0x04, 0x11
        /*0716*/ 	.short	(.L_331 - .L_330)
	.align		4
.L_330:
        /*0718*/ 	.word	index@(_ZN2at6native63_GLOBAL__N__862fb238_30_ForeachBinaryOpScalarTensor_cu_64fe0ca525multi_tensor_apply_kernelINS1_18TensorListMetadataILi2EEENS1_27BinaryOpScalarTensorFunctorIN3c104HalfELi2ELi1ELi1EEEJSt7dividesIfEPS7_fEEEvT_T0_DpT1_)
        /*071c*/ 	.word	0x00000000


	//----- nvinfo : EIATTR_REGCOUNT
	.align		4
.L_331:
        /*0720*/ 	.byte	0x04, 0x2f
        /*0722*/ 	.short	(.L_333 - .L_332)
	.align		4
.L_332:
        /*0724*/ 	.word	index@(_ZN2at6native63_GLOBAL__N__862fb238_30_ForeachBinaryOpScalarTensor_cu_64fe0ca525multi_tensor_apply_kernelINS1_18TensorListMetadataILi2EEENS1_27BinaryOpScalarTensorFunctorIN3c108BFloat16ELi2ELi1ELi1EEEJSt7dividesIfEPS7_fEEEvT_T0_DpT1_)
        /*0728*/ 	.word	0x00000020


	//----- nvinfo : EIATTR_FRAME_SIZE
	.align		4
.L_333:
        /*072c*/ 	.byte	0x04, 0x11
        /*072e*/ 	.short	(.L_335 - .L_334)
	.align		4
.L_334:
        /*0730*/ 	.word	index@(_ZN2at6native63_GLOBAL__N__862fb238_30_ForeachBinaryOpScalarTensor_cu_64fe0ca525multi_tensor_apply_kernelINS1_18TensorListMetadataILi2EEENS1_27BinaryOpScalarTensorFunctorIN3c108BFloat16ELi2ELi1ELi1EEEJSt7dividesIfEPS7_fEEEvT_T0_DpT1_)
        /*0734*/ 	.word	0x00000000


	//----- nvinfo : EIATTR_MIN_STACK_SIZE
	.align		4
.L_335:
        /*0738*/ 	.byte	0x04, 0x12
        /*073a*/ 	.short	(.L_337 - .L_336)
	.align		4
.L_336:
        /*073c*/ 	.word	index@(_ZN2at6native63_GLOBAL__N__862fb238_30_ForeachBinaryOpScalarTensor_cu_64fe0ca525multi_tensor_apply_kernelINS1_18TensorListMetadataILi2EEENS1_27BinaryOpScalarTensorFunctorIN3c108BFloat16ELi2ELi1ELi1EEEJSt7dividesIfEPS7_fEEEvT_T0_DpT1_)
        /*0740*/ 	.word	0x00000000


	//----- nvinfo : EIATTR_MIN_STACK_SIZE
	.align		4
.L_337:
        /*0744*/ 	.byte	0x04, 0x12
        /*0746*/ 	.short	(.L_339 - .L_338)
	.align		4
.L_338:
        /*0748*/ 	.word	index@(_ZN2at6native63_GLOBAL__N__862fb238_30_ForeachBinaryOpScalarTensor_cu_64fe0ca525multi_tensor_apply_kernelINS1_18TensorListMetadataILi2EEENS1_27BinaryOpScalarTensorFunctorIN3c104HalfELi2ELi1ELi1EEEJSt7dividesIfEPS7_fEEEvT_T0_DpT1_)
        /*074c*/ 	.word	0x00000000


	//----- nvinfo : EIATTR_MIN_STACK_SIZE
	.align		4
.L_339:
        /*0750*/ 	.byte	0x04, 0x12
        /*0752*/ 	.short	(.L_341 - .L_340)
	.align		4
.L_340:
        /*0754*/ 	.word	index@(_ZN2at6native63_GLOBAL__N__862fb238_30_ForeachBinaryOpScalarTensor_cu_64fe0ca525multi_tensor_apply_kernelINS1_18TensorListMetadataILi2EEENS1_27BinaryOpScalarTensorFunctorIbLi2ELi1ELi1EEEJSt7dividesIbEPbbEEEvT_T0_DpT1_)
        /*0758*/ 	.word	0x00000000


	//----- nvinfo : EIATTR_MIN_STACK_SIZE
	.align		4
.L_341:
        /*075c*/ 	.byte	0x04, 0x12
        /*075e*/ 	.short	(.L_343 - .L_342)
	.align		4
.L_342:
        /*0760*/ 	.word	index@(_ZN2at6native63_GLOBAL__N__862fb238_30_ForeachBinaryOpScalarTensor_cu_64fe0ca525multi_tensor_apply_kernelINS1_18TensorListMetadataILi2EEENS1_27BinaryOpScalarTensorFunctorIN3c107complexIfEELi2ELi1ELi1EEEJSt7dividesIS8_EPS8_S8_EEEvT_T0_DpT1_)
        /*0764*/ 	.word	0x00000000


	//----- nvinfo : EIATTR_MIN_STACK_SIZE
	.align		4
.L_343:
        /*0768*/ 	.byte	0x04, 0x12
        /*076a*/ 	.short	(.L_345 - .L_344)
	.align		4
.L_344:
        /*076c*/ 	.word	index@(_ZN2at6native63_GLOBAL__N__862fb238_30_ForeachBinaryOpScalarTensor_cu_64fe0ca525multi_tensor_apply_kernelINS1_18TensorListMetadataILi2EEENS1_27BinaryOpScalarTensorFunctorIN3c107complexIdEELi2ELi1ELi1EEEJSt7dividesIS8_EPS8_S8_EEEvT_T0_DpT1_)
        /*0770*/ 	.word	0x00000000


	//----- nvinfo : EIATTR_MIN_STACK_SIZE
	.align		4
.L_345:
        /*0774*/ 	.byte	0x04, 0x12
        /*0776*/ 	.short	(.L_347 - .L_346)
	.align		4
.L_346:
        /*0778*/ 	.word	index@(_ZN2at6native63_GLOBAL__N__862fb238_30_ForeachBinaryOpScalarTensor_cu_64fe0ca525multi_tensor_apply_kernelINS1_18TensorListMetadataILi2EEENS1_27BinaryOpScalarTensorFunctorIfLi2ELi1ELi1EEEJSt7dividesIfEPffEEEvT_T0_DpT1_)
        /*077c*/ 	.word	0x00000000


	//----- nvinfo : EIATTR_MIN_STACK_SIZE
	.align		4
.L_347:
        /*0780*/ 	.byte	0x04, 0x12
        /*0782*/ 	.short	(.L_349 - .L_348)
	.align		4
.L_348:
        /*0784*/ 	.word	index@(_ZN2at6native63_GLOBAL__N__862fb238_30_ForeachBinaryOpScalarTensor_cu_64fe0ca525multi_tensor_apply_kernelINS1_18TensorListMetadataILi2EEENS1_27BinaryOpScalarTensorFunctorIdLi2ELi1ELi1EEEJSt7dividesIdEPddEEEvT_T0_DpT1_)
        /*0788*/ 	.word	0x00000008


	//----- nvinfo : EIATTR_MIN_STACK_SIZE
	.align		4
.L_349:
        /*078c*/ 	.byte	0x04, 0x12
        /*078e*/ 	.short	(.L_351 - .L_350)
	.align		4
.L_350:
        /*0790*/ 	.word	index@(_ZN2at6native63_GLOBAL__N__862fb238_30_ForeachBinaryOpScalarTensor_cu_64fe0ca525multi_tensor_apply_kernelINS1_18TensorListMetadataILi2EEENS1_27BinaryOpScalarTensorFunctorIsLi2ELi1ELi1EEEJSt7dividesIsEPssEEEvT_T0_DpT1_)
        /*0794*/ 	.word	0x00000000


	//----- nvinfo : EIATTR_MIN_STACK_SIZE
	.align		4
.L_351:
        /*0798*/ 	.byte	0x04, 0x12
        /*079a*/ 	.short	(.L_353 - .L_352)
	.align		4
.L_352:
        /*079c*/ 	.word	index@(_ZN2at6native63_GLOBAL__N__862fb238_30_ForeachBinaryOpScalarTensor_cu_64fe0ca525multi_tensor_apply_kernelINS1_18TensorListMetadataILi2EEENS1_27BinaryOpScalarTensorFunctorIlLi2ELi1ELi1EEEJSt7dividesIlEPllEEEvT_T0_DpT1_)
        /*07a0*/ 	.word	0x00000000


	//----- nvinfo : EIATTR_MIN_STACK_SIZE
	.align		4
.L_353:
        /*07a4*/ 	.byte	0x04, 0x12
        /*07a6*/ 	.short	(.L_355 - .L_354)
	.align		4
.L_354:
        /*07a8*/ 	.word	index@(_ZN2at6native63_GLOBAL__N__862fb238_30_ForeachBinaryOpScalarTensor_cu_64fe0ca525multi_tensor_apply_kernelINS1_18TensorListMetadataILi2EEENS1_27BinaryOpScalarTensorFunctorIiLi2ELi1ELi1EEEJSt7dividesIiEPiiEEEvT_T0_DpT1_)
        /*07ac*/ 	.word	0x00000000


	//----- nvinfo : EIATTR_MIN_STACK_SIZE
	.align		4
.L_355:
        /*07b0*/ 	.byte	0x04, 0x12
        /*07b2*/ 	.short	(.L_357 - .L_356)
	.align		4
.L_356:
        /*07b4*/ 	.word	index@(_ZN2at6native63_GLOBAL__N__862fb238_30_ForeachBinaryOpScalarTensor_cu_64fe0ca525multi_tensor_apply_kernelINS1_18TensorListMetadataILi2EEENS1_27BinaryOpScalarTensorFunctorIaLi2ELi1ELi1EEEJSt7dividesIaEPaaEEEvT_T0_DpT1_)
        /*07b8*/ 	.word	0x00000000


	//----- nvinfo : EIATTR_MIN_STACK_SIZE
	.align		4
.L_357:
        /*07bc*/ 	.byte	0x04, 0x12
        /*07be*/ 	.short	(.L_359 - .L_358)
	.align		4
.L_358:
        /*07c0*/ 	.word	index@(_ZN2at6native63_GLOBAL__N__862fb238_30_ForeachBinaryOpScalarTensor_cu_64fe0ca525multi_tensor_apply_kernelINS1_18TensorListMetadataILi2EEENS1_27BinaryOpScalarTensorFunctorIhLi2ELi1ELi1EEEJSt7dividesIhEPhhEEEvT_T0_DpT1_)
        /*07c4*/ 	.word	0x00000000


	//----- nvinfo : EIATTR_MIN_STACK_SIZE
	.align		4
.L_359:
        /*07c8*/ 	.byte	0x04, 0x12
        /*07ca*/ 	.short	(.L_361 - .L_360)
	.align		4
.L_360:
        /*07cc*/ 	.word	index@(_ZN2at6native63_GLOBAL__N__862fb238_30_ForeachBinaryOpScalarTensor_cu_64fe0ca525multi_tensor_apply_kernelINS1_18TensorListMetadataILi1EEENS1_27BinaryOpScalarTensorFunctorIN3c108BFloat16ELi1ELi1ELi0EEEJSt7dividesIfEPS7_fEEEvT_T0_DpT1_)
        /*07d0*/ 	.word	0x00000000


	//----- nvinfo : EIATTR_MIN_STACK_SIZE
	.align		4
.L_361:
        /*07d4*/ 	.byte	0x04, 0x12
        /*07d6*/ 	.short	(.L_363 - .L_362)
	.align		4
.L_362:
        /*07d8*/ 	.word	index@(_ZN2at6native63_GLOBAL__N__862fb238_30_ForeachBinaryOpScalarTensor_cu_64fe0ca525multi_tensor_apply_kernelINS1_18TensorListMetadataILi1EEENS1_27BinaryOpScalarTensorFunctorIN3c104HalfELi1ELi1ELi0EEEJSt7dividesIfEPS7_fEEEvT_T0_DpT1_)
        /*07dc*/ 	.word	0x00000000


	//----- nvinfo : EIATTR_MIN_STACK_SIZE
	.align		4
.L_363:
        /*07e0*/ 	.byte	0x04, 0x12
        /*07e2*/ 	.short	(.L_365 - .L_364)
	.align		4
.L_364:
        /*07e4*/ 	.word	index@(_ZN2at6native63_GLOBAL__N__862fb238_30_ForeachBinaryOpScalarTensor_cu_64fe0ca525multi_tensor_apply_kernelINS1_18TensorListMetadataILi1EEENS1_27BinaryOpScalarTensorFunctorIbLi1ELi1ELi0EEEJSt7dividesIbEPbbEEEvT_T0_DpT1_)
        /*07e8*/ 	.word	0x00000000


	//----- nvinfo : EIATTR_MIN_STACK_SIZE
	.align		4
.L_365:
        /*07ec*/ 	.byte	0x04, 0x12
        /*07ee*/ 	.short	(.L_367 - .L_366)
	.align		4
.L_366:
        /*07f0*/ 	.word	index@(_ZN2at6native63_GLOBAL__N__862fb238_30_ForeachBinaryOpScalarTensor_cu_64fe0ca525multi_tensor_apply_kernelINS1_18TensorListMetadataILi1EEENS1_27BinaryOpScalarTensorFunctorIN3c107complexIfEELi1ELi1ELi0EEEJSt7dividesIS8_EPS8_S8_EEEvT_T0_DpT1_)
        /*07f4*/ 	.word	0x00000000


	//----- nvinfo : EIATTR_MIN_STACK_SIZE
	.align		4
.L_367:
        /*07f8*/ 	.byte	0x04, 0x12
        /*07fa*/ 	.short	(.L_369 - .L_368)
	.align		4
.L_368:
        /*07fc*/ 	.word	index@(_ZN2at6native63_GLOBAL__N__862fb238_30_ForeachBinaryOpScalarTensor_cu_64fe0ca525multi_tensor_apply_kernelINS1_18TensorListMetadataILi1EEENS1_27BinaryOpScalarTensorFunctorIN3c107complexIdEELi1ELi1ELi0EEEJSt7dividesIS8_EPS8_S8_EEEvT_T0_DpT1_)
        /*0800*/ 	.word	0x00000000


	//----- nvinfo : EIATTR_MIN_STACK_SIZE
	.align		4
.L_369:
        /*0804*/ 	.byte	0x04, 0x12
        /*0806*/ 	.short	(.L_371 - .L_370)
	.align		4
.L_370:
        /*0808*/ 	.word	index@(_ZN2at6native63_GLOBAL__N__862fb238_30_ForeachBinaryOpScalarTensor_cu_64fe0ca525multi_tensor_apply_kernelINS1_18TensorListMetadataILi1EEENS1_27BinaryOpScalarTensorFunctorIfLi1ELi1ELi0EEEJSt7dividesIfEPffEEEvT_T0_DpT1_)
        /*080c*/ 	.word	0x00000000


	//----- nvinfo : EIATTR_MIN_STACK_SIZE
	.align		4
.L_371:
        /*0810*/ 	.byte	0x04, 0x12
        /*0812*/ 	.short	(.L_373 - .L_372)
	.align		4
.L_372:
        /*0814*/ 	.word	index@(_ZN2at6native63_GLOBAL__N__862fb238_30_ForeachBinaryOpScalarTensor_cu_64fe0ca525multi_tensor_apply_kernelINS1_18TensorListMetadataILi1EEENS1_27BinaryOpScalarTensorFunctorIdLi1ELi1ELi0EEEJSt7dividesIdEPddEEEvT_T0_DpT1_)
        /*0818*/ 	.word	0x00000000


	//----- nvinfo : EIATTR_MIN_STACK_SIZE
	.align		4
.L_373:
        /*081c*/ 	.byte	0x04, 0x12
        /*081e*/ 	.short	(.L_375 - .L_374)
	.align		4
.L_374:
        /*0820*/ 	.word	index@(_ZN2at6native63_GLOBAL__N__862fb238_30_ForeachBinaryOpScalarTensor_cu_64fe0ca525multi_tensor_apply_kernelINS1_18TensorListMetadataILi1EEENS1_27BinaryOpScalarTensorFunctorIsLi1ELi1ELi0EEEJSt7dividesIsEPssEEEvT_T0_DpT1_)
        /*0824*/ 	.word	0x00000000


	//----- nvinfo : EIATTR_MIN_STACK_SIZE
	.align		4
.L_375:
        /*0828*/ 	.byte	0x04, 0x12
        /*082a*/ 	.short	(.L_377 - .L_376)
	.align		4
.L_376:
        /*082c*/ 	.word	index@(_ZN2at6native63_GLOBAL__N__862fb238_30_ForeachBinaryOpScalarTensor_cu_64fe0ca525multi_tensor_apply_kernelINS1_18TensorListMetadataILi1EEENS1_27BinaryOpScalarTensorFunctorIlLi1ELi1ELi0EEEJSt7dividesIlEPllEEEvT_T0_DpT1_)
        /*0830*/ 	.word	0x00000000


	//----- nvinfo : EIATTR_MIN_STACK_SIZE
	.align		4
.L_377:
        /*0834*/ 	.byte	0x04, 0x12
        /*0836*/ 	.short	(.L_379 - .L_378)
	.align		4
.L_378:
        /*0838*/ 	.word	index@(_ZN2at6native63_GLOBAL__N__862fb238_30_ForeachBinaryOpScalarTensor_cu_64fe0ca525multi_tensor_apply_kernelINS1_18TensorListMetadataILi1EEENS1_27BinaryOpScalarTensorFunctorIiLi1ELi1ELi0EEEJSt7dividesIiEPiiEEEvT_T0_DpT1_)
        /*083c*/ 	.word	0x00000000


	//----- nvinfo : EIATTR_MIN_STACK_SIZE
	.align		4
.L_379:
        /*0840*/ 	.byte	0x04, 0x12
        /*0842*/ 	.short	(.L_381 - .L_380)
	.align		4
.L_380:
        /*0844*/ 	.word	index@(_ZN2at6native63_GLOBAL__N__862fb238_30_ForeachBinaryOpScalarTensor_cu_64fe0ca525multi_tensor_apply_kernelINS1_18TensorListMetadataILi1EEENS1_27BinaryOpScalarTensorFunctorIaLi1ELi1ELi0EEEJSt7dividesIaEPaaEEEvT_T0_DpT1_)
        /*0848*/ 	.word	0x00000000


	//----- nvinfo : EIATTR_MIN_STACK_SIZE
	.align		4
.L_381:
        /*084c*/ 	.byte	0x04, 0x12
        /*084e*/ 	.short	(.L_383 - .L_382)
	.align		4
.L_382:
        /*0850*/ 	.word	index@(_ZN2at6native63_GLOBAL__N__862fb238_30_ForeachBinaryOpScalarTensor_cu_64fe0ca525multi_tensor_apply_kernelINS1_18TensorListMetadataILi1EEENS1_27BinaryOpScalarTensorFunctorIhLi1ELi1ELi0EEEJSt7dividesIhEPhhEEEvT_T0_DpT1_)
        /*0854*/ 	.word	0x00000000


	//----- nvinfo : EIATTR_MIN_STACK_SIZE
	.align		4
.L_383:
        /*0858*/ 	.byte	0x04, 0x12
        /*085a*/ 	.short	(.L_385 - .L_384)
	.align		4
.L_384:
        /*085c*/ 	.word	index@(_ZN2at6native63_GLOBAL__N__862fb238_30_ForeachBinaryOpScalarTensor_cu_64fe0ca525multi_tensor_apply_kernelINS1_18TensorListMetadataILi2EEENS1_27BinaryOpScalarTensorFunctorIN3c108BFloat16ELi2ELi1ELi1EEEJSt10multipliesIfEPS7_fEEEvT_T0_DpT1_)
        /*0860*/ 	.word	0x00000000


	//----- nvinfo : EIATTR_MIN_STACK_SIZE
	.align		4
.L_385:
        /*0864*/ 	.byte	0x04, 0x12
        /*0866*/ 	.short	(.L_387 - .L_386)
	.align		4
.L_386:
        /*0868*/ 	.word	index@(_ZN2at6native63_GLOBAL__N__862fb238_30_ForeachBinaryOpScalarTensor_cu_64fe0ca525multi_tensor_apply_kernelINS1_18TensorListMetadataILi2EEENS1_27BinaryOpScalarTensorFunctorIN3c104HalfELi2ELi1ELi1EEEJSt10multipliesIfEPS7_fEEEvT_T0_DpT1_)
        /*086c*/ 	.word	0x00000000


	//----- nvinfo : EIATTR_MIN_STACK_SIZE
	.align		4
.L_387:
        /*0870*/ 	.byte	0x04, 0x12
        /*0872*/ 	.short	(.L_389 - .L_388)
	.align		4
.L_388:
        /*0874*/ 	.word	index@(_ZN2at6native63_GLOBAL__N__862fb238_30_ForeachBinaryOpScalarTensor_cu_64fe0ca525multi_tensor_apply_kernelINS1_18TensorListMetadataILi2EEENS1_27BinaryOpScalarTensorFunctorIbLi2ELi1ELi1EEEJSt10multipliesIbEPbbEEEvT_T0_DpT1_)
        /*0878*/ 	.word	0x00000000


	//----- nvinfo : EIATTR_MIN_STACK_SIZE
	.align		4
.L_389:
        /*087c*/ 	.byte	0x04, 0x12
        /*087e*/ 	.short	(.L_391 - .L_390)
	.align		4
.L_390:
        /*0880*/ 	.word	index@(_ZN2at6native63_GLOBAL__N__862fb238_30_ForeachBinaryOpScalarTensor_cu_64fe0ca525multi_tensor_apply_kernelINS1_18TensorListMetadataILi2EEENS1_27BinaryOpScalarTensorFunctorIN3c107complexIfEELi2ELi1ELi1EEEJSt10multipliesIS8_EPS8_S8_EEEvT_T0_DpT1_)
        /*0884*/ 	.word	0x00000000


	//----- nvinfo : EIATTR_MIN_STACK_SIZE
	.align		4
.L_391:
        /*0888*/ 	.byte	0x04, 0x12
        /*088a*/ 	.short	(.L_393 - .L_392)
	.align		4
.L_392:
        /*088c*/ 	.word	index@(_ZN2at6native63_GLOBAL__N__862fb238_30_ForeachBinaryOpScalarTensor_cu_64fe0ca525multi_tensor_apply_kernelINS1_18TensorListMetadataILi2EEENS1_27BinaryOpScalarTensorFunctorIN3c107complexIdEELi2ELi1ELi1EEEJSt10multipliesIS8_EPS8_S8_EEEvT_T0_DpT1_)
        /*0890*/ 	.word	0x00000000


	//----- nvinfo : EIATTR_MIN_STACK_SIZE
	.align		4
.L_393:
        /*0894*/ 	.byte	0x04, 0x12
        /*0896*/ 	.short	(.L_395 - .L_394)
	.align		4
.L_394:
        /*0898*/ 	.word	index@(_ZN2at6native63_GLOBAL__N__862fb238_30_ForeachBinaryOpScalarTensor_cu_64fe0ca525multi_tensor_apply_kernelINS1_18TensorListMetadataILi2EEENS1_27BinaryOpScalarTensorFunctorIfLi2ELi1ELi1EEEJSt10multipliesIfEPffEEEvT_T0_DpT1_)
        /*089c*/ 	.word	0x00000000


	//----- nvinfo : EIATTR_MIN_STACK_SIZE
	.align		4
.L_395:
        /*08a0*/ 	.byte	0x04, 0x12
        /*08a2*/ 	.short	(.L_397 - .L_396)
	.align		4
.L_396:
        /*08a4*/ 	.word	index@(_ZN2at6native63_GLOBAL__N__862fb238_30_ForeachBinaryOpScalarTensor_cu_64fe0ca525multi_tensor_apply_kernelINS1_18TensorListMetadataILi2EEENS1_27BinaryOpScalarTensorFunctorIdLi2ELi1ELi1EEEJSt10multipliesIdEPddEEEvT_T0_DpT1_)
        /*08a8*/ 	.word	0x00000000


	//----- nvinfo : EIATTR_MIN_STACK_SIZE
	.align		4
.L_397:
        /*08ac*/ 	.byte	0x04, 0x12
        /*08ae*/ 	.short	(.L_399 - .L_398)
	.align		4
.L_398:
        /*08b0*/ 	.word	index@(_ZN2at6native63_GLOBAL__N__862fb238_30_ForeachBinaryOpScalarTensor_cu_64fe0ca525multi_tensor_apply_kernelINS1_18TensorListMetadataILi2EEENS1_27BinaryOpScalarTensorFunctorIsLi2ELi1ELi1EEEJSt10multipliesIsEPssEEEvT_T0_DpT1_)
        /*08b4*/ 	.word	0x00000000


	//----- nvinfo : EIATTR_MIN_STACK_SIZE
	.align		4
.L_399:
        /*08b8*/ 	.byte	0x04, 0x12
        /*08ba*/ 	.short	(.L_401 - .L_400)
	.align		4
.L_400:
        /*08bc*/ 	.word	index@(_ZN2at6native63_GLOBAL__N__862fb238_30_ForeachBinaryOpScalarTensor_cu_64fe0ca525multi_tensor_apply_kernelINS1_18TensorListMetadataILi2EEENS1_27BinaryOpScalarTensorFunctorIlLi2ELi1ELi1EEEJSt10multipliesIlEPllEEEvT_T0_DpT1_)
        /*08c0*/ 	.word	0x00000000


	//----- nvinfo : EIATTR_MIN_STACK_SIZE
	.align		4
.L_401:
        /*08c4*/ 	.byte	0x04, 0x12
        /*08c6*/ 	.short	(.L_403 - .L_402)
	.align		4
.L_402:
        /*08c8*/ 	.word	index@(_ZN2at6native63_GLOBAL__N__862fb238_30_ForeachBinaryOpScalarTensor_cu_64fe0ca525multi_tensor_apply_kernelINS1_18TensorListMetadataILi2EEENS1_27BinaryOpScalarTensorFunctorIiLi2ELi1ELi1EEEJSt10multipliesIiEPiiEEEvT_T0_DpT1_)
        /*08cc*/ 	.word	0x00000000


	//----- nvinfo : EIATTR_MIN_STACK_SIZE
	.align		4
.L_403:
        /*08d0*/ 	.byte	0x04, 0x12
        /*08d2*/ 	.short	(.L_405 - .L_404)
	.align		4
.L_404:
        /*08d4*/ 	.word	index@(_ZN2at6native63_GLOBAL__N__862fb238_30_ForeachBinaryOpScalarTensor_cu_64fe0ca525multi_tensor_apply_kernelINS1_18TensorListMetadataILi2EEENS1_27BinaryOpScalarTensorFunctorIaLi2ELi1ELi1EEEJSt10multipliesIaEPaaEEEvT_T0_DpT1_)
        /*08d8*/ 	.word	0x00000000


	//----- nvinfo : EIATTR_MIN_STACK_SIZE
	.align		4
.L_405:
        /*08dc*/ 	.byte	0x04, 0x12
        /*08de*/ 	.short	(.L_407 - .L_406)
	.align		4
.L_406:
        /*08e0*/ 	.word	index@(_ZN2at6native63_GLOBAL__N__862fb238_30_ForeachBinaryOpScalarTensor_cu_64fe0ca525multi_tensor_apply_kernelINS1_18TensorListMetadataILi2EEENS1_27BinaryOpScalarTensorFunctorIhLi2ELi1ELi1EEEJSt10multipliesIhEPhhEEEvT_T0_DpT1_)
        /*08e4*/ 	.word	0x00000000


	//----- nvinfo : EIATTR_MIN_STACK_SIZE
	.align		4
.L_407:
        /*08e8*/ 	.byte	0x04, 0x12
        /*08ea*/ 	.short	(.L_409 - .L_408)
	.align		4
.L_408:
        /*08ec*/ 	.word	index@(_ZN2at6native63_GLOBAL__N__862fb238_30_ForeachBinaryOpScalarTensor_cu_64fe0ca525multi_tensor_apply_kernelINS1_18TensorListMetadataILi1EEENS1_27BinaryOpScalarTensorFunctorIN3c108BFloat16ELi1ELi1ELi0EEEJSt10multipliesIfEPS7_fEEEvT_T0_DpT1_)
        /*08f0*/ 	.word	0x00000000


	//----- nvinfo : EIATTR_MIN_STACK_SIZE
	.align		4
.L_409:
        /*08f4*/ 	.byte	0x04, 0x12
        /*08f6*/ 	.short	(.L_411 - .L_410)
	.align		4
.L_410:
        /*08f8*/ 	.word	index@(_ZN2at6native63_GLOBAL__N__862fb238_30_ForeachBinaryOpScalarTensor_cu_64fe0ca525multi_tensor_apply_kernelINS1_18TensorListMetadataILi1EEENS1_27BinaryOpScalarTensorFunctorIN3c104HalfELi1ELi1ELi0EEEJSt10multipliesIfEPS7_fEEEvT_T0_DpT1_)
        /*08fc*/ 	.word	0x00000000


	//----- nvinfo : EIATTR_MIN_STACK_SIZE
	.align		4
.L_411:
        /*0900*/ 	.byte	0x04, 0x12
        /*0902*/ 	.short	(.L_413 - .L_412)
	.align		4
.L_412:
        /*0904*/ 	.word	index@(_ZN2at6native63_GLOBAL__N__862fb238_30_ForeachBinaryOpScalarTensor_cu_64fe0ca525multi_tensor_apply_kernelINS1_18TensorListMetadataILi1EEENS1_27BinaryOpScalarTensorFunctorIbLi1ELi1ELi0EEEJSt10multipliesIbEPbbEEEvT_T0_DpT1_)
        /*0908*/ 	.word	0x00000000


	//----- nvinfo : EIATTR_MIN_STACK_SIZE
	.align		4
.L_413:
        /*090c*/ 	.byte	0x04, 0x12
        /*090e*/ 	.short	(.L_415 - .L_414)
	.align		4
.L_414:
        /*0910*/ 	.word	index@(_ZN2at6native63_GLOBAL__N__862fb238_30_ForeachBinaryOpScalarTensor_cu_64fe0ca525multi_tensor_apply_kernelINS1_18TensorListMetadataILi1EEENS1_27BinaryOpScalarTensorFunctorIN3c107complexIfEELi1ELi1ELi0EEEJSt10multipliesIS8_EPS8_S8_EEEvT_T0_DpT1_)
        /*0914*/ 	.word	0x00000000


	//----- nvinfo : EIATTR_MIN_STACK_SIZE
	.align		4
.L_415:
        /*0918*/ 	.byte	0x04, 0x12
        /*091a*/ 	.short	(.L_417 - .L_416)
	.align		4
.L_416:
        /*091c*/ 	.word	index@(_ZN2at6native63_GLOBAL__N__862fb238_30_ForeachBinaryOpScalarTensor_cu_64fe0ca525multi_tensor_apply_kernelINS1_18TensorListMetadataILi1EEENS1_27BinaryOpScalarTensorFunctorIN3c107complexIdEELi1ELi1ELi0EEEJSt10multipliesIS8_EPS8_S8_EEEvT_T0_DpT1_)
        /*0920*/ 	.word	0x00000000


	//----- nvinfo : EIATTR_MIN_STACK_SIZE
	.align		4
.L_417:
        /*0924*/ 	.byte	0x04, 0x12
        /*0926*/ 	.short	(.L_419 - .L_418)
	.align		4
.L_418:
        /*0928*/ 	.word	index@(_ZN2at6native63_GLOBAL__N__862fb238_30_ForeachBinaryOpScalarTensor_cu_64fe0ca525multi_tensor_apply_kernelINS1_18TensorListMetadataILi1EEENS1_27BinaryOpScalarTensorFunctorIfLi1ELi1ELi0EEEJSt10multipliesIfEPffEEEvT_T0_DpT1_)
        /*092c*/ 	.word	0x00000000


	//----- nvinfo : EIATTR_MIN_STACK_SIZE
	.align		4
.L_419:
        /*0930*/ 	.byte	0x04, 0x12
        /*0932*/ 	.short	(.L_421 - .L_420)
	.align		4
.L_420:
        /*0934*/ 	.word	index@(_ZN2at6native63_GLOBAL__N__862fb238_30_ForeachBinaryOpScalarTensor_cu_64fe0ca525multi_tensor_apply_kernelINS1_18TensorListMetadataILi1EEENS1_27BinaryOpScalarTensorFunctorIdLi1ELi1ELi0EEEJSt10multipliesIdEPddEEEvT_T0_DpT1_)
        /*0938*/ 	.word	0x00000000


	//----- nvinfo : EIATTR_MIN_STACK_SIZE
	.align		4
.L_421:
        /*093c*/ 	.byte	0x04, 0x12
        /*093e*/ 	.short	(.L_423 - .L_422)
	.align		4
.L_422:
        /*0940*/ 	.word	index@(_ZN2at6native63_GLOBAL__N__862fb238_30_ForeachBinaryOpScalarTensor_cu_64fe0ca525multi_tensor_apply_kernelINS1_18TensorListMetadataILi1EEENS1_27BinaryOpScalarTensorFunctorIsLi1ELi1ELi0EEEJSt10multipliesIsEPssEEEvT_T0_DpT1_)
        /*0944*/ 	.word	0x00000000


	//----- nvinfo : EIATTR_MIN_STACK_SIZE
	.align		4
.L_423:
        /*0948*/ 	.byte	0x04, 0x12
        /*094a*/ 	.short	(.L_425 - .L_424)
	.align		4
.L_424:
        /*094c*/ 	.word	index@(_ZN2at6native63_GLOBAL__N__862fb238_30_ForeachBinaryOpScalarTensor_cu_64fe0ca525multi_tensor_apply_kernelINS1_18TensorListMetadataILi1EEENS1_27BinaryOpScalarTensorFunctorIlLi1ELi1ELi0EEEJSt10multipliesIlEPllEEEvT_T0_DpT1_)
        /*0950*/ 	.word	0x00000000


	//----- nvinfo : EIATTR_MIN_STACK_SIZE
	.align		4
.L_425:
        /*0954*/ 	.byte	0x04, 0x12
        /*0956*/ 	.short	(.L_427 - .L_426)
	.align		4
.L_426:
        /*0958*/ 	.word	index@(_ZN2at6native63_GLOBAL__N__862fb238_30_ForeachBinaryOpScalarTensor_cu_64fe0ca525multi_tensor_apply_kernelINS1_18TensorListMetadataILi1EEENS1_27BinaryOpScalarTensorFunctorIiLi1ELi1ELi0EEEJSt10multipliesIiEPiiEEEvT_T0_DpT1_)
        /*095c*/ 	.word	0x00000000


	//----- nvinfo : EIATTR_MIN_STACK_SIZE
	.align		4
.L_427:
        /*0960*/ 	.byte	0x04, 0x12
        /*0962*/ 	.short	(.L_429 - .L_428)
	.align		4
.L_428:
        /*0964*/ 	.word	index@(_ZN2at6native63_GLOBAL__N__862fb238_30_ForeachBinaryOpScalarTensor_cu_64fe0ca525multi_tensor_apply_kernelINS1_18TensorListMetadataILi1EEENS1_27BinaryOpScalarTensorFunctorIaLi1ELi1ELi0EEEJSt10multipliesIaEPaaEEEvT_T0_DpT1_)
        /*0968*/ 	.word	0x00000000


	//----- nvinfo : EIATTR_MIN_STACK_SIZE
	.align		4
.L_429:
        /*096c*/ 	.byte	0x04, 0x12
        /*096e*/ 	.short	(.L_431 - .L_430)
	.align		4
.L_430:
        /*0970*/ 	.word	index@(_ZN2at6native63_GLOBAL__N__862fb238_30_ForeachBinaryOpScalarTensor_cu_64fe0ca525multi_tensor_apply_kernelINS1_18TensorListMetadataILi1EEENS1_27BinaryOpScalarTensorFunctorIhLi1ELi1ELi0EEEJSt10multipliesIhEPhhEEEvT_T0_DpT1_)
        /*0974*/ 	.word	0x00000000


	//----- nvinfo : EIATTR_MIN_STACK_SIZE
	.align		4
.L_431:
        /*0978*/ 	.byte	0x04, 0x12
        /*097a*/ 	.short	(.L_433 - .L_432)
	.align		4
.L_432:
        /*097c*/ 	.word	index@(_ZN2at6native63_GLOBAL__N__862fb238_30_ForeachBinaryOpScalarTensor_cu_64fe0ca525multi_tensor_apply_kernelINS1_18TensorListMetadataILi2EEENS1_27BinaryOpScalarTensorFunctorIN3c108BFloat16ELi2ELi1ELi1EEEJSt4plusIfEPS7_fEEEvT_T0_DpT1_)
        /*0980*/ 	.word	0x00000000


	//----- nvinfo : EIATTR_MIN_STACK_SIZE
	.align		4
.L_433:
        /*0984*/ 	.byte	0x04, 0x12
        /*0986*/ 	.short	(.L_435 - .L_434)
	.align		4
.L_434:
        /*0988*/ 	.word	index@(_ZN2at6native63_GLOBAL__N__862fb238_30_ForeachBinaryOpScalarTensor_cu_64fe0ca525multi_tensor_apply_kernelINS1_18TensorListMetadataILi2EEENS1_27BinaryOpScalarTensorFunctorIN3c104HalfELi2ELi1ELi1EEEJSt4plusIfEPS7_fEEEvT_T0_DpT1_)
        /*098c*/ 	.word	0x00000000


	//----- nvinfo : EIATTR_MIN_STACK_SIZE
	.align		4
.L_435:
        /*0990*/ 	.byte	0x04, 0x12
        /*0992*/ 	.short	(.L_437 - .L_436)
	.align		4
.L_436:
        /*0994*/ 	.word	index@(_ZN2at6native63_GLOBAL__N__862fb238_30_ForeachBinaryOpScalarTensor_cu_64fe0ca525multi_tensor_apply_kernelINS1_18TensorListMetadataILi2EEENS1_27BinaryOpScalarTensorFunctorIbLi2ELi1ELi1EEEJSt4plusIbEPbbEEEvT_T0_DpT1_)
        /*0998*/ 	.word	0x00000000


	//----- nvinfo : EIATTR_MIN_STACK_SIZE
	.align		4
.L_437:
        /*099c*/ 	.byte	0x04, 0x12
        /*099e*/ 	.short	(.L_439 - .L_438)
	.align		4
.L_438:
        /*09a0*/ 	.word	index@(_ZN2at6native63_GLOBAL__N__862fb238_30_ForeachBinaryOpScalarTensor_cu_64fe0ca525multi_tensor_apply_kernelINS1_18TensorListMetadataILi2EEENS1_27BinaryOpScalarTensorFunctorIN3c107complexIfEELi2ELi1ELi1EEEJSt4plusIS8_EPS8_S8_EEEvT_T0_DpT1_)
        /*09a4*/ 	.word	0x00000000


	//----- nvinfo : EIATTR_MIN_STACK_SIZE
	.align		4
.L_439:
        /*09a8*/ 	.byte	0x04, 0x12
        /*09aa*/ 	.short	(.L_441 - .L_440)
	.align		4
.L_440:
        /*09ac*/ 	.word	index@(_ZN2at6native63_GLOBAL__N__862fb238_30_ForeachBinaryOpScalarTensor_cu_64fe0ca525multi_tensor_apply_kernelINS1_18TensorListMetadataILi2EEENS1_27BinaryOpScalarTensorFunctorIN3c107complexIdEELi2ELi1ELi1EEEJSt4plusIS8_EPS8_S8_EEEvT_T0_DpT1_)
        /*09b0*/ 	.word	0x00000000


	//----- nvinfo : EIATTR_MIN_STACK_SIZE
	.align		4
.L_441:
        /*09b4*/ 	.byte	0x04, 0x12
        /*09b6*/ 	.short	(.L_443 - .L_442)
	.align		4
.L_442:
        /*09b8*/ 	.word	index@(_ZN2at6native63_GLOBAL__N__862fb238_30_ForeachBinaryOpScalarTensor_cu_64fe0ca525multi_tensor_apply_kernelINS1_18TensorListMetadataILi2EEENS1_27BinaryOpScalarTensorFunctorIfLi2ELi1ELi1EEEJSt4plusIfEPffEEEvT_T0_DpT1_)
        /*09bc*/ 	.word	0x00000000


	//----- nvinfo : EIATTR_MIN_STACK_SIZE
	.align		4
.L_443:
        /*09c0*/ 	.byte	0x04, 0x12
        /*09c2*/ 	.short	(.L_445 - .L_444)
	.align		4
.L_444:
        /*09c4*/ 	.word	index@(_ZN2at6native63_GLOBAL__N__862fb238_30_ForeachBinaryOpScalarTensor_cu_64fe0ca525multi_tensor_apply_kernelINS1_18TensorListMetadataILi2EEENS1_27BinaryOpScalarTensorFunctorIdLi2ELi1ELi1EEEJSt4plusIdEPddEEEvT_T0_DpT1_)
        /*09c8*/ 	.word	0x00000000


	//----- nvinfo : EIATTR_MIN_STACK_SIZE
	.align		4
.L_445:
        /*09cc*/ 	.byte	0x04, 0x12
        /*09ce*/ 	.short	(.L_447 - .L_446)
	.align		4
.L_446:
        /*09d0*/ 	.word	index@(_ZN2at6native63_GLOBAL__N__862fb238_30_ForeachBinaryOpScalarTensor_cu_64fe0ca525multi_tensor_apply_kernelINS1_18TensorListMetadataILi2EEENS1_27BinaryOpScalarTensorFunctorIsLi2ELi1ELi1EEEJSt4plusIsEPssEEEvT_T0_DpT1_)
        /*09d4*/ 	.word	0x00000000


	//----- nvinfo : EIATTR_MIN_STACK_SIZE
	.align		4
.L_447:
        /*09d8*/ 	.byte	0x04, 0x12
        /*09da*/ 	.short	(.L_449 - .L_448)
	.align		4
.L_448:
        /*09dc*/ 	.word	index@(_ZN2at6native63_GLOBAL__N__862fb238_30_ForeachBinaryOpScalarTensor_cu_64fe0ca525multi_tensor_apply_kernelINS1_18TensorListMetadataILi2EEENS1_27BinaryOpScalarTensorFunctorIlLi2ELi1ELi1EEEJSt4plusIlEPllEEEvT_T0_DpT1_)
        /*09e0*/ 	.word	0x00000000


	//----- nvinfo : EIATTR_MIN_STACK_SIZE
	.align		4
.L_449:
        /*09e4*/ 	.byte	0x04, 0x12
        /*09e6*/ 	.short	(.L_451 - .L_450)
	.align		4
.L_450:
        /*09e8*/ 	.word	index@(_ZN2at6native63_GLOBAL__N__862fb238_30_ForeachBinaryOpScalarTensor_cu_64fe0ca525multi_tensor_apply_kernelINS1_18TensorListMetadataILi2EEENS1_27BinaryOpScalarTensorFunctorIiLi2ELi1ELi1EEEJSt4plusIiEPiiEEEvT_T0_DpT1_)
        /*09ec*/ 	.word	0x00000000


	//----- nvinfo : EIATTR_MIN_STACK_SIZE
	.align		4
.L_451:
        /*09f0*/ 	.byte	0x04, 0x12
        /*09f2*/ 	.short	(.L_453 - .L_452)
	.align		4
.L_452:
        /*09f4*/ 	.word	index@(_ZN2at6native63_GLOBAL__N__862fb238_30_ForeachBinaryOpScalarTensor_cu_64fe0ca525multi_tensor_apply_kernelINS1_18TensorListMetadataILi2EEENS1_27BinaryOpScalarTensorFunctorIaLi2ELi1ELi1EEEJSt4plusIaEPaaEEEvT_T0_DpT1_)
        /*09f8*/ 	.word	0x00000000


	//----- nvinfo : EIATTR_MIN_STACK_SIZE
	.align		4
.L_453:
        /*09fc*/ 	.byte	0x04, 0x12
        /*09fe*/ 	.short	(.L_455 - .L_454)
	.align		4
.L_454:
        /*0a00*/ 	.word	index@(_ZN2at6native63_GLOBAL__N__862fb238_30_ForeachBinaryOpScalarTensor_cu_64fe0ca525multi_tensor_apply_kernelINS1_18TensorListMetadataILi2EEENS1_27BinaryOpScalarTensorFunctorIhLi2ELi1ELi1EEEJSt4plusIhEPhhEEEvT_T0_DpT1_)
        /*0a04*/ 	.word	0x00000000


	//----- nvinfo : EIATTR_MIN_STACK_SIZE
	.align		4
.L_455:
        /*0a08*/ 	.byte	0x04, 0x12
        /*0a0a*/ 	.short	(.L_457 - .L_456)
	.align		4
.L_456:
        /*0a0c*/ 	.word	index@(_ZN2at6native63_GLOBAL__N__862fb238_30_ForeachBinaryOpScalarTensor_cu_64fe0ca525multi_tensor_apply_kernelINS1_18TensorListMetadataILi1EEENS1_27BinaryOpScalarTensorFunctorIN3c108BFloat16ELi1ELi1ELi0EEEJSt4plusIfEPS7_fEEEvT_T0_DpT1_)
        /*0a10*/ 	.word	0x00000000


	//----- nvinfo : EIATTR_MIN_STACK_SIZE
	.align		4
.L_457:
        /*0a14*/ 	.byte	0x04, 0x12
        /*0a16*/ 	.short	(.L_459 - .L_458)
	.align		4
.L_458:
        /*0a18*/ 	.word	index@(_ZN2at6native63_GLOBAL__N__862fb238_30_ForeachBinaryOpScalarTensor_cu_64fe0ca525multi_tensor_apply_kernelINS1_18TensorListMetadataILi1EEENS1_27BinaryOpScalarTensorFunctorIN3c104HalfELi1ELi1ELi0EEEJSt4plusIfEPS7_fEEEvT_T0_DpT1_)
        /*0a1c*/ 	.word	0x00000000


	//----- nvinfo : EIATTR_MIN_STACK_SIZE
	.align		4
.L_459:
        /*0a20*/ 	.byte	0x04, 0x12
        /*0a22*/ 	.short	(.L_461 - .L_460)
	.align		4
.L_460:
        /*0a24*/ 	.word	index@(_ZN2at6native63_GLOBAL__N__862fb238_30_ForeachBinaryOpScalarTensor_cu_64fe0ca525multi_tensor_apply_kernelINS1_18TensorListMetadataILi1EEENS1_27BinaryOpScalarTensorFunctorIbLi1ELi1ELi0EEEJSt4plusIbEPbbEEEvT_T0_DpT1_)
        /*0a28*/ 	.word	0x00000000


	//----- nvinfo : EIATTR_MIN_STACK_SIZE
	.align		4
.L_461:
        /*0a2c*/ 	.byte	0x04, 0x12
        /*0a2e*/ 	.short	(.L_463 - .L_462)
	.align		4
.L_462:
        /*0a30*/ 	.word	index@(_ZN2at6native63_GLOBAL__N__862fb238_30_ForeachBinaryOpScalarTensor_cu_64fe0ca525multi_tensor_apply_kernelINS1_18TensorListMetadataILi1EEENS1_27BinaryOpScalarTensorFunctorIN3c107complexIfEELi1ELi1ELi0EEEJSt4plusIS8_EPS8_S8_EEEvT_T0_DpT1_)
        /*0a34*/ 	.word	0x00000000


	//----- nvinfo : EIATTR_MIN_STACK_SIZE
	.align		4
.L_463:
        /*0a38*/ 	.byte	0x04, 0x12
        /*0a3a*/ 	.short	(.L_465 - .L_464)
	.align		4
.L_464:
        /*0a3c*/ 	.word	index@(_ZN2at6native63_GLOBAL__N__862fb238_30_ForeachBinaryOpScalarTensor_cu_64fe0ca525multi_tensor_apply_kernelINS1_18TensorListMetadataILi1EEENS1_27BinaryOpScalarTensorFunctorIN3c107complexIdEELi1ELi1ELi0EEEJSt4plusIS8_EPS8_S8_EEEvT_T0_DpT1_)
        /*0a40*/ 	.word	0x00000000


	//----- nvinfo : EIATTR_MIN_STACK_SIZE
	.align		4
.L_465:
        /*0a44*/ 	.byte	0x04, 0x12
        /*0a46*/ 	.short	(.L_467 - .L_466)
	.align		4
.L_466:
        /*0a48*/ 	.word	index@(_ZN2at6native63_GLOBAL__N__862fb238_30_ForeachBinaryOpScalarTensor_cu_64fe0ca525multi_tensor_apply_kernelINS1_18TensorListMetadataILi1EEENS1_27BinaryOpScalarTensorFunctorIfLi1ELi1ELi0EEEJSt4plusIfEPffEEEvT_T0_DpT1_)
        /*0a4c*/ 	.word	0x00000000


	//----- nvinfo : EIATTR_MIN_STACK_SIZE
	.align		4
.L_467:
        /*0a50*/ 	.byte	0x04, 0x12
        /*0a52*/ 	.short	(.L_469 - .L_468)
	.align		4
.L_468:
        /*0a54*/ 	.word	index@(_ZN2at6native63_GLOBAL__N__862fb238_30_ForeachBinaryOpScalarTensor_cu_64fe0ca525multi_tensor_apply_kernelINS1_18TensorListMetadataILi1EEENS1_27BinaryOpScalarTensorFunctorIdLi1ELi1ELi0EEEJSt4plusIdEPddEEEvT_T0_DpT1_)
        /*0a58*/ 	.word	0x00000000


	//----- nvinfo : EIATTR_MIN_STACK_SIZE
	.align		4
.L_469:
        /*0a5c*/ 	.byte	0x04, 0x12
        /*0a5e*/ 	.short	(.L_471 - .L_470)
	.align		4
.L_470:
        /*0a60*/ 	.word	index@(_ZN2at6native63_GLOBAL__N__862fb238_30_ForeachBinaryOpScalarTensor_cu_64fe0ca525multi_tensor_apply_kernelINS1_18TensorListMetadataILi1EEENS1_27BinaryOpScalarTensorFunctorIsLi1ELi1ELi0EEEJSt4plusIsEPssEEEvT_T0_DpT1_)
        /*0a64*/ 	.word	0x00000000


	//----- nvinfo : EIATTR_MIN_STACK_SIZE
	.align		4
.L_471:
        /*0a68*/ 	.byte	0x04, 0x12
        /*0a6a*/ 	.short	(.L_473 - .L_472)
	.align		4
.L_472:
        /*0a6c*/ 	.word	index@(_ZN2at6native63_GLOBAL__N__862fb238_30_ForeachBinaryOpScalarTensor_cu_64fe0ca525multi_tensor_apply_kernelINS1_18TensorListMetadataILi1EEENS1_27BinaryOpScalarTensorFunctorIlLi1ELi1ELi0EEEJSt4plusIlEPllEEEvT_T0_DpT1_)
        /*0a70*/ 	.word	0x00000000


	//----- nvinfo : EIATTR_MIN_STACK_SIZE
	.align		4
.L_473:
        /*0a74*/ 	.byte	0x04, 0x12
        /*0a76*/ 	.short	(.L_475 - .L_474)
	.align		4
.L_474:
        /*0a78*/ 	.word	index@(_ZN2at6native63_GLOBAL__N__862fb238_30_ForeachBinaryOpScalarTensor_cu_64fe0ca525multi_tensor_apply_kernelINS1_18TensorListMetadataILi1EEENS1_27BinaryOpScalarTensorFunctorIiLi1ELi1ELi0EEEJSt4plusIiEPiiEEEvT_T0_DpT1_)
        /*0a7c*/ 	.word	0x00000000


	//----- nvinfo : EIATTR_MIN_STACK_SIZE
	.align		4
.L_475:
        /*0a80*/ 	.byte	0x04, 0x12
        /*0a82*/ 	.short	(.L_477 - .L_476)
	.align		4
.L_476:
        /*0a84*/ 	.word	index@(_ZN2at6native63_GLOBAL__N__862fb238_30_ForeachBinaryOpScalarTensor_cu_64fe0ca525multi_tensor_apply_kernelINS1_18TensorListMetadataILi1EEENS1_27BinaryOpScalarTensorFunctorIaLi1ELi1ELi0EEEJSt4plusIaEPaaEEEvT_T0_DpT1_)
        /*0a88*/ 	.word	0x00000000


	//----- nvinfo : EIATTR_MIN_STACK_SIZE
	.align		4
.L_477:
        /*0a8c*/ 	.byte	0x04, 0x12
        /*0a8e*/ 	.short	(.L_479 - .L_478)
	.align		4
.L_478:
        /*0a90*/ 	.word	index@(_ZN2at6native63_GLOBAL__N__862fb238_30_ForeachBinaryOpScalarTensor_cu_64fe0ca525multi_tensor_apply_kernelINS1_18TensorListMetadataILi1EEENS1_27BinaryOpScalarTensorFunctorIhLi1ELi1ELi0EEEJSt4plusIhEPhhEEEvT_T0_DpT1_)
        /*0a94*/ 	.word	0x00000000
.L_479:


//--------------------- .nv.compat                --------------------------
	.section	.nv.compat,"",@"SHT_CUDA_COMPAT_INFO"
	.align	4
        /*0000*/ 	.byte	0x02, 0x09, 0x00, 0x00, 0x02, 0x02, 0x01, 0x00, 0x02, 0x05, 0x05, 0x00, 0x03, 0x07, 0x01, 0x01
        /*0010*/ 	.byte	0x02, 0x03, 0x00, 0x00, 0x02, 0x06, 0x01, 0x00, 0x04, 0x0b, 0x08, 0x00, 0x00, 0x00, 0x00, 0x00
        /*0020*/ 	.byte	0x00, 0x00, 0x00, 0x00


//--------------------- .nv.info._ZN2at6native63_GLOBAL__N__862fb238_30_ForeachBinaryOpScalarTensor_cu_64fe0ca525multi_tensor_apply_kernelINS1_18TensorListMetadataILi2EEENS1_27BinaryOpScalarTensorFunctorIN3c108BFloat16ELi2ELi1ELi1EEEJSt7dividesIfEPS7_fEEEvT_T0_DpT1_ --------------------------
	.section	.nv.info._ZN2at6native63_GLOBAL__N__862fb238_30_ForeachBinaryOpScalarTensor_cu_64fe0ca525multi_tensor_apply_kernelINS1_18TensorListMetadataILi2EEENS1_27BinaryOpScalarTensorFunctorIN3c108BFloat16ELi2ELi1ELi1EEEJSt7dividesIfEPS7_fEEEvT_T0_DpT1_,"",@"SHT_CUDA_INFO"
	.sectionflags	@""
	.align	4


	//----- nvinfo : EIATTR_CUDA_API_VERSION
	.align		4
        /*0000*/ 	.byte	0x04, 0x37
        /*0002*/ 	.short	(.L_481 - .L_480)
.L_480:
        /*0004*/ 	.word	0x00000082


	//----- nvinfo : EIATTR_KPARAM_INFO
	.align		4
.L_481:
        /*0008*/ 	.byte	0x04, 0x17
        /*000a*/ 	.short	(.L_483 - .L_482)
.L_482:
        /*000c*/ 	.word	0x00000000
        /*0010*/ 	.short	0x0004
        /*0012*/ 	.short	0x0c58
        /*0014*/ 	.byte	0x00, 0xf0, 0x11, 0x00


	//----- nvinfo : EIATTR_KPARAM_INFO
	.align		4
.L_483:
        /*0018*/ 	.byte	0x04, 0x17
        /*001a*/ 	.short	(.L_485 - .L_484)
.L_484:
        /*001c*/ 	.word	0x00000000
        /*0020*/ 	.short	0x0003
        /*0022*/ 	.short	0x0c50
        /*0024*/ 	.byte	0x00, 0xf0, 0x21, 0x00


	//----- nvinfo : EIATTR_KPARAM_INFO
	.align		4
.L_485:
        /*0028*/ 	.byte	0x04, 0x17
        /*002a*/ 	.short	(.L_487 - .L_486)
.L_486:
        /*002c*/ 	.word	0x00000000
        /*0030*/ 	.short	0x0002
        /*0032*/ 	.short	0x0c49
        /*0034*/ 	.byte	0x00, 0xf0, 0x05, 0x00


	//----- nvinfo : EIATTR_KPARAM_INFO
	.align		4
.L_487:
        /*0038*/ 	.byte	0x04, 0x17
        /*003a*/ 	.short	(.L_489 - .L_488)
.L_488:
        /*003c*/ 	.word	0x00000000
        /*0040*/ 	.short	0x0001
        /*0042*/ 	.short	0x0c48
        /*0044*/ 	.byte	0x00, 0xf0, 0x05, 0x00


	//----- nvinfo : EIATTR_KPARAM_INFO
	.align		4
.L_489:
        /*0048*/ 	.byte	0x04, 0x17
        /*004a*/ 	.short	(.L_491 - .L_490)
.L_490:
        /*004c*/ 	.word	0x00000000
        /*0050*/ 	.short	0x0000
        /*0052*/ 	.short	0x0000
        /*0054*/ 	.byte	0x00, 0xf0, 0x21, 0x31


	//----- nvinfo : EIATTR_SPARSE_MMA_MASK
	.align		4
.L_491:
        /*0058*/ 	.byte	0x03, 0x50
        /*005a*/ 	.short	0x0000


	//----- nvinfo : EIATTR_MAXREG_COUNT
	.align		4
        /*005c*/ 	.byte	0x03, 0x1b
        /*005e*/ 	.short	0x0080


	//----- nvinfo : EIATTR_MERCURY_ISA_VERSION
	.align		4
        /*0060*/ 	.byte	0x03, 0x5f
        /*0062*/ 	.short	0x0101


	//----- nvinfo : EIATTR_EXIT_INSTR_OFFSETS
	.align		4
        /*0064*/ 	.byte	0x04, 0x1c
        /*0066*/ 	.short	(.L_493 - .L_492)


	//   ....[0]....
.L_492:
        /*0068*/ 	.word	0x00000160


	//   ....[1]....
        /*006c*/ 	.word	0x000006a0


	//   ....[2]....
        /*0070*/ 	.word	0x00000700


	//   ....[3]....
        /*0074*/ 	.word	0x00000960


	//----- nvinfo : EIATTR_MAX_THREADS
	.align		4
.L_493:
        /*0078*/ 	.byte	0x04, 0x05
        /*007a*/ 	.short	(.L_495 - .L_494)
.L_494:
        /*007c*/ 	.word	0x00000200
        /*0080*/ 	.word	0x00000001
        /*0084*/ 	.word	0x00000001


	//----- nvinfo : EIATTR_CRS_STACK_SIZE
	.align		4
.L_495:
        /*0088*/ 	.byte	0x04, 0x1e
        /*008a*/ 	.short	(.L_497 - .L_496)
.L_496:
        /*008c*/ 	.word	0x00000000


	//----- nvinfo : EIATTR_CBANK_PARAM_SIZE
	.align		4
.L_497:
        /*0090*/ 	.byte	0x03, 0x19
        /*0092*/ 	.short	0x0c5c


	//----- nvinfo : EIATTR_PARAM_CBANK
	.align		4
        /*0094*/ 	.byte	0x04, 0x0a
        /*0096*/ 	.short	(.L_499 - .L_498)
	.align		4
.L_498:
        /*0098*/ 	.word	index@(.nv.constant0._ZN2at6native63_GLOBAL__N__862fb238_30_ForeachBinaryOpScalarTensor_cu_64fe0ca525multi_tensor_apply_kernelINS1_18TensorListMetadataILi2EEENS1_27BinaryOpScalarTensorFunctorIN3c108BFloat16ELi2ELi1ELi1EEEJSt7dividesIfEPS7_fEEEvT_T0_DpT1_)
        /*009c*/ 	.short	0x0210
        /*009e*/ 	.short	0x0c5c


	//----- nvinfo : EIATTR_SW_WAR
	.align		4
.L_499:
        /*00a0*/ 	.byte	0x04, 0x36
        /*00a2*/ 	.short	(.L_501 - .L_500)
.L_500:
        /*00a4*/ 	.word	0x00000008
.L_501:


//--------------------- .nv.info._ZN2at6native63_GLOBAL__N__862fb238_30_ForeachBinaryOpScalarTensor_cu_64fe0ca525multi_tensor_apply_kernelINS1_18TensorListMetadataILi2EEENS1_27BinaryOpScalarTensorFunctorIN3c104HalfELi2ELi1ELi1EEEJSt7dividesIfEPS7_fEEEvT_T0_DpT1_ --------------------------
	.section	.nv.info._ZN2at6native63_GLOBAL__N__862fb238_30_ForeachBinaryOpScalarTensor_cu_64fe0ca525multi_tensor_apply_kernelINS1_18TensorListMetadataILi2EEENS1_27BinaryOpScalarTensorFunctorIN3c104HalfELi2ELi1ELi1EEEJSt7dividesIfEPS7_fEEEvT_T0_DpT1_,"",@"SHT_CUDA_INFO"
	.sectionflags	@""
	.align	4


	//----- nvinfo : EIATTR_CUDA_API_VERSION
	.align		4
        /*0000*/ 	.byte	0x04, 0x37
        /*0002*/ 	.short	(.L_503 - .L_502)
.L_502:
        /*0004*/ 	.word	0x00000082


	//----- nvinfo : EIATTR_KPARAM_INFO
	.align		4
.L_503:
        /*0008*/ 	.byte	0x04, 0x17
        /*000a*/ 	.short	(.L_505 - .L_504)
.L_504:
        /*000c*/ 	.word	0x00000000
        /*0010*/ 	.short	0x0004
        /*0012*/ 	.short	0x0c58
        /*0014*/ 	.byte	0x00, 0xf0, 0x11, 0x00


	//----- nvinfo : EIATTR_KPARAM_INFO
	.align		4
.L_505:
        /*0018*/ 	.byte	0x04, 0x17
        /*001a*/ 	.short	(.L_507 - .L_506)
.L_506:
        /*001c*/ 	.word	0x00000000
        /*0020*/ 	.short	0x0003
        /*0022*/ 	.short	0x0c50
        /*0024*/ 	.byte	0x00, 0xf0, 0x21, 0x00


	//----- nvinfo : EIATTR_KPARAM_INFO
	.align		4
.L_507:
        /*0028*/ 	.byte	0x04, 0x17
        /*002a*/ 	.short	(.L_509 - .L_508)
.L_508:
        /*002c*/ 	.word	0x00000000
        /*0030*/ 	.short	0x0002
        /*0032*/ 	.short	0x0c49
        /*0034*/ 	.byte	0x00, 0xf0, 0x05, 0x00


	//----- nvinfo : EIATTR_KPARAM_INFO
	.align		4
.L_509:
        /*0038*/ 	.byte	0x04, 0x17
        /*003a*/ 	.short	(.L_511 - .L_510)
.L_510:
        /*003c*/ 	.word	0x00000000
        /*0040*/ 	.short	0x0001
        /*0042*/ 	.short	0x0c48
        /*0044*/ 	.byte	0x00, 0xf0, 0x05, 0x00


	//----- nvinfo : EIATTR_KPARAM_INFO
	.align		4
.L_511:
        /*0048*/ 	.byte	0x04, 0x17
        /*004a*/ 	.short	(.L_513 - .L_512)
.L_512:
        /*004c*/ 	.word	0x00000000
        /*0050*/ 	.short	0x0000
        /*0052*/ 	.short	0x0000
        /*0054*/ 	.byte	0x00, 0xf0, 0x21, 0x31


	//----- nvinfo : EIATTR_SPARSE_MMA_MASK
	.align		4
.L_513:
        /*0058*/ 	.byte	0x03, 0x50
        /*005a*/ 	.short	0x0000


	//----- nvinfo : EIATTR_MAXREG_COUNT
	.align		4
        /*005c*/ 	.byte	0x03, 0x1b
        /*005e*/ 	.short	0x0080


	//----- nvinfo : EIATTR_MERCURY_ISA_VERSION
	.align		4
        /*0060*/ 	.byte	0x03, 0x5f
        /*0062*/ 	.short	0x0101


	//----- nvinfo : EIATTR_EXIT_INSTR_OFFSETS
	.align		4
        /*0064*/ 	.byte	0x04, 0x1c
        /*0066*/ 	.short	(.L_515 - .L_514)


	//   ....[0]....
.L_514:
        /*0068*/ 	.word	0x00000160


	//   ....[1]....
        /*006c*/ 	.word	0x000006a0


	//   ....[2]....
        /*0070*/ 	.word	0x00000700


	//   ....[3]....
        /*0074*/ 	.word	0x00000940


	//----- nvinfo : EIATTR_MAX_THREADS
	.align		4
.L_515:
        /*0078*/ 	.byte	0x04, 0x05
        /*007a*/ 	.short	(.L_517 - .L_516)
.L_516:
        /*007c*/ 	.word	0x00000200
        /*0080*/ 	.word	0x00000001
        /*0084*/ 	.word	0x00000001


	//----- nvinfo : EIATTR_CRS_STACK_SIZE
	.align		4
.L_517:
        /*0088*/ 	.byte	0x04, 0x1e
        /*008a*/ 	.short	(.L_519 - .L_518)
.L_518:
        /*008c*/ 	.word	0x00000000


	//----- nvinfo : EIATTR_CBANK_PARAM_SIZE
	.align		4
.L_519:
        /*0090*/ 	.byte	0x03, 0x19
        /*0092*/ 	.short	0x0c5c


	//----- nvinfo : EIATTR_PARAM_CBANK
	.align		4
        /*0094*/ 	.byte	0x04, 0x0a
        /*0096*/ 	.short	(.L_521 - .L_520)
	.align		4
.L_520:
        /*0098*/ 	.word	index@(.nv.constant0._ZN2at6native63_GLOBAL__N__862fb238_30_ForeachBinaryOpScalarTensor_cu_64fe0ca525multi_tensor_apply_kernelINS1_18TensorListMetadataILi2EEENS1_27BinaryOpScalarTensorFunctorIN3c104HalfELi2ELi1ELi1EEEJSt7dividesIfEPS7_fEEEvT_T0_DpT1_)
        /*009c*/ 	.short	0x0210
        /*009e*/ 	.short	0x0c5c


	//----- nvinfo : EIATTR_SW_WAR
	.align		4
.L_521:
        /*00a0*/ 	.byte	0x04, 0x36
        /*00a2*/ 	.short	(.L_523 - .L_522)
.L_522:
        /*00a4*/ 	.word	0x00000008
.L_523:


//--------------------- .nv.info._ZN2at6native63_GLOBAL__N__862fb238_30_ForeachBinaryOpScalarTensor_cu_64fe0ca525multi_tensor_apply_kernelINS1_18TensorListMetadataILi2EEENS1_27BinaryOpScalarTensorFunctorIbLi2ELi1ELi1EEEJSt7dividesIbEPbbEEEvT_T0_DpT1_ --------------------------
	.section	.nv.info._ZN2at6native63_GLOBAL__N__862fb238_30_ForeachBinaryOpScalarTensor_cu_64fe0ca525multi_tensor_apply_kernelINS1_18TensorListMetadataILi2EEENS1_27BinaryOpScalarTensorFunctorIbLi2ELi1ELi1EEEJSt7dividesIbEPbbEEEvT_T0_DpT1_,"",@"SHT_CUDA_INFO"
	.sectionflags	@""
	.align	4


	//----- nvinfo : EIATTR_CUDA_API_VERSION
	.align		4
        /*0000*/ 	.byte	0x04, 0x37
        /*0002*/ 	.short	(.L_525 - .L_524)
.L_524:
        /*0004*/ 	.word	0x00000082


	//----- nvinfo : EIATTR_KPARAM_INFO
	.align		4
.L_525:
        /*0008*/ 	.byte	0x04, 0x17
        /*000a*/ 	.short	(.L_527 - .L_526)
.L_526:
        /*000c*/ 	.word	0x00000000
        /*0010*/ 	.short	0x0004
        /*0012*/ 	.short	0x0c58
        /*0014*/ 	.byte	0x00, 0xf0, 0x05, 0x00


	//----- nvinfo : EIATTR_KPARAM_INFO
	.align		4
.L_527:
        /*0018*/ 	.byte	0x04, 0x17
        /*001a*/ 	.short	(.L_529 - .L_528)
.L_528:
        /*001c*/ 	.word	0x00000000
        /*0020*/ 	.short	0x0003
        /*0022*/ 	.short	0x0c50
        /*0024*/ 	.byte	0x00, 0xf0, 0x21, 0x00


	//----- nvinfo : EIATTR_KPARAM_INFO
	.align		4
.L_529:
        /*0028*/ 	.byte	0x04, 0x17
        /*002a*/ 	.short	(.L_531 - .L_530)
.L_530:
        /*002c*/ 	.word	0x00000000
        /*0030*/ 	.short	0x0002
        /*0032*/ 	.short	0x0c49
        /*0034*/ 	.byte	0x00, 0xf0, 0x05, 0x00


	//----- nvinfo : EIATTR_KPARAM_INFO
	.align		4
.L_531:
        /*0038*/ 	.byte	0x04, 0x17
        /*003a*/ 	.short	(.L_533 - .L_532)
.L_532:
        /*003c*/ 	.word	0x00000000
        /*0040*/ 	.short	0x0001
        /*0042*/ 	.short	0x0c48
        /*0044*/ 	.byte	0x00, 0xf0, 0x05, 0x00


	//----- nvinfo : EIATTR_KPARAM_INFO
	.align		4
.L_533:
        /*0048*/ 	.byte	0x04, 0x17
        /*004a*/ 	.short	(.L_535 - .L_534)
.L_534:
        /*004c*/ 	.word	0x00000000
        /*0050*/ 	.short	0x0000
        /*0052*/ 	.short	0x0000
        /*0054*/ 	.byte	0x00, 0xf0, 0x21, 0x31


	//----- nvinfo : EIATTR_SPARSE_MMA_MASK
	.align		4
.L_535:
        /*0058*/ 	.byte	0x03, 0x50
        /*005a*/ 	.short	0x0000


	//----- nvinfo : EIATTR_MAXREG_COUNT
	.align		4
        /*005c*/ 	.byte	0x03, 0x1b
        /*005e*/ 	.short	0x0080


	//----- nvinfo : EIATTR_MERCURY_ISA_VERSION
	.align		4
        /*0060*/ 	.byte	0x03, 0x5f
        /*0062*/ 	.short	0x0101


	//----- nvinfo : EIATTR_EXIT_INSTR_OFFSETS
	.align		4
        /*0064*/ 	.byte	0x04, 0x1c
        /*0066*/ 	.short	(.L_537 - .L_536)


	//   ....[0]....
.L_536:
        /*0068*/ 	.word	0x00000170


	//   ....[1]....
        /*006c*/ 	.word	0x000005e0


	//   ....[2]....
        /*0070*/ 	.word	0x00000640


	//   ....[3]....
        /*0074*/ 	.word	0x00000870


	//----- nvinfo : EIATTR_MAX_THREADS
	.align		4
.L_537:
        /*0078*/ 	.byte	0x04, 0x05
        /*007a*/ 	.short	(.L_539 - .L_538)
.L_538:
        /*007c*/ 	.word	0x00000200
        /*0080*/ 	.word	0x00000001
        /*0084*/ 	.word	0x00000001


	//----- nvinfo : EIATTR_CRS_STACK_SIZE
	.align		4
.L_539:
        /*0088*/ 	.byte	0x04, 0x1e
        /*008a*/ 	.short	(.L_541 - .L_540)
.L_540:
        /*008c*/ 	.word	0x00000000


	//----- nvinfo : EIATTR_CBANK_PARAM_SIZE
	.align		4
.L_541:
        /*0090*/ 	.byte	0x03, 0x19
        /*0092*/ 	.short	0x0c59


	//----- nvinfo : EIATTR_PARAM_CBANK
	.align		4
        /*0094*/ 	.byte	0x04, 0x0a
        /*0096*/ 	.short	(.L_543 - .L_542)
	.align		4
.L_542:
        /*0098*/ 	.word	index@(.nv.constant0._ZN2at6native63_GLOBAL__N__862fb238_30_ForeachBinaryOpScalarTensor_cu_64fe0ca525multi_tensor_apply_kernelINS1_18TensorListMetadataILi2EEENS1_27BinaryOpScalarTensorFunctorIbLi2ELi1ELi1EEEJSt7dividesIbEPbbEEEvT_T0_DpT1_)
        /*009c*/ 	.short	0x0210
        /*009e*/ 	.short	0x0c59


	//----- nvinfo : EIATTR_SW_WAR
	.align		4
.L_543:
        /*00a0*/ 	.byte	0x04, 0x36
        /*00a2*/ 	.short	(.L_545 - .L_544)
.L_544:
        /*00a4*/ 	.word	0x00000008
.L_545:


//--------------------- .nv.info._ZN2at6native63_GLOBAL__N__862fb238_30_ForeachBinaryOpScalarTensor_cu_64fe0ca525multi_tensor_apply_kernelINS1_18TensorListMetadataILi2EEENS1_27BinaryOpScalarTensorFunctorIN3c107complexIfEELi2ELi1ELi1EEEJSt7dividesIS8_EPS8_S8_EEEvT_T0_DpT1_ --------------------------
	.section	.nv.info._ZN2at6native63_GLOBAL__N__862fb238_30_ForeachBinaryOpScalarTensor_cu_64fe0ca525multi_tensor_apply_kernelINS1_18TensorListMetadataILi2EEENS1_27BinaryOpScalarTensorFunctorIN3c107complexIfEELi2ELi1ELi1EEEJSt7dividesIS8_EPS8_S8_EEEvT_T0_DpT1_,"",@"SHT_CUDA_INFO"
	.sectionflags	@""
	.align	4


	//----- nvinfo : EIATTR_CUDA_API_VERSION
	.align		4
        /*0000*/ 	.byte	0x04, 0x37
        /*0002*/ 	.short	(.L_547 - .L_546)
.L_546:
        /*0004*/ 	.word	0x00000082


	//----- nvinfo : EIATTR_KPARAM_INFO
	.align		4
.L_547:
        /*0008*/ 	.byte	0x04, 0x17
        /*000a*/ 	.short	(.L_549 - .L_548)
.L_548:
        /*000c*/ 	.word	0x00000000
        /*0010*/ 	.short	0x0004
        /*0012*/ 	.short	0x0c58
        /*0014*/ 	.byte	0x00, 0xf0, 0x21, 0x00


	//----- nvinfo : EIATTR_KPARAM_INFO
	.align		4
.L_549:
        /*0018*/ 	.byte	0x04, 0x17
        /*001a*/ 	.short	(.L_551 - .L_550)
.L_550:
        /*001c*/ 	.word	0x00000000
        /*0020*/ 	.short	0x0003
        /*0022*/ 	.short	0x0c50
        /*0024*/ 	.byte	0x00, 0xf0, 0x21, 0x00


	//----- nvinfo : EIATTR_KPARAM_INFO
	.align		4
.L_551:
        /*0028*/ 	.byte	0x04, 0x17
        /*002a*/ 	.short	(.L_553 - .L_552)
.L_552:
        /*002c*/ 	.word	0x00000000
        /*0030*/ 	.short	0x0002
        /*0032*/ 	.short	0x0c49
        /*0034*/ 	.byte	0x00, 0xf0, 0x05, 0x00


	//----- nvinfo : EIATTR_KPARAM_INFO
	.align		4
.L_553:
        /*0038*/ 	.byte	0x04, 0x17
        /*003a*/ 	.short	(.L_555 - .L_554)
.L_554:
        /*003c*/ 	.word	0x00000000
        /*0040*/ 	.short	0x0001
        /*0042*/ 	.short	0x0c48
        /*0044*/ 	.byte	0x00, 0xf0, 0x05, 0x00


	//----- nvinfo : EIATTR_KPARAM_INFO
	.align		4
.L_555:
        /*0048*/ 	.byte	0x04, 0x17
        /*004a*/ 	.short	(.L_557 - .L_556)
.L_556:
        /*004c*/ 	.word	0x00000000
        /*0050*/ 	.short	0x0000
        /*0052*/ 	.short	0x0000
        /*0054*/ 	.byte	0x00, 0xf0, 0x21, 0x31


	//----- nvinfo : EIATTR_SPARSE_MMA_MASK
	.align		4
.L_557:
        /*0058*/ 	.byte	0x03, 0x50
        /*005a*/ 	.short	0x0000


	//----- nvinfo : EIATTR_MAXREG_COUNT
	.align		4
        /*005c*/ 	.byte	0x03, 0x1b
        /*005e*/ 	.short	0x0080


	//----- nvinfo : EIATTR_MERCURY_ISA_VERSION
	.align		4
        /*0060*/ 	.byte	0x03, 0x5f
        /*0062*/ 	.short	0x0101


	//----- nvinfo : EIATTR_EXIT_INSTR_OFFSETS
	.align		4
        /*0064*/ 	.byte	0x04, 0x1c
        /*0066*/ 	.short	(.L_559 - .L_558)


	//   ....[0]....
.L_558:
        /*0068*/ 	.word	0x00000180


	//   ....[1]....
        /*006c*/ 	.word	0x00000990


	//   ....[2]....
        /*0070*/ 	.word	0x000009f0


	//   ....[3]....
        /*0074*/ 	.word	0x00000f70


	//----- nvinfo : EIATTR_MAX_THREADS
	.align		4
.L_559:
        /*0078*/ 	.byte	0x04, 0x05
        /*007a*/ 	.short	(.L_561 - .L_560)
.L_560:
        /*007c*/ 	.word	0x00000200
        /*0080*/ 	.word	0x00000001
        /*0084*/ 	.word	0x00000001


	//----- nvinfo : EIATTR_CRS_STACK_SIZE
	.align		4
.L_561:
        /*0088*/ 	.byte	0x04, 0x1e
        /*008a*/ 	.short	(.L_563 - .L_562)
.L_562:
        /*008c*/ 	.word	0x00000000


	//----- nvinfo : EIATTR_CBANK_PARAM_SIZE
	.align		4
.L_563:
        /*0090*/ 	.byte	0x03, 0x19
        /*0092*/ 	.short	0x0c60


	//----- nvinfo : EIATTR_PARAM_CBANK
	.align		4
        /*0094*/ 	.byte	0x04, 0x0a
        /*0096*/ 	.short	(.L_565 - .L_564)
	.align		4
.L_564:
        /*0098*/ 	.word	index@(.nv.constant0._ZN2at6native63_GLOBAL__N__862fb238_30_ForeachBinaryOpScalarTensor_cu_64fe0ca525multi_tensor_apply_kernelINS1_18TensorListMetadataILi2EEENS1_27BinaryOpScalarTensorFunctorIN3c107complexIfEELi2ELi1ELi1EEEJSt7dividesIS8_EPS8_S8_EEEvT_T0_DpT1_)
        /*009c*/ 	.short	0x0210
        /*009e*/ 	.short	0x0c60


	//----- nvinfo : EIATTR_SW_WAR
	.align		4
.L_565:
        /*00a0*/ 	.byte	0x04, 0x36
        /*00a2*/ 	.short	(.L_567 - .L_566)
.L_566:
        /*00a4*/ 	.word	0x00000008
.L_567:


//--------------------- .nv.info._ZN2at6native63_GLOBAL__N__862fb238_30_ForeachBinaryOpScalarTensor_cu_64fe0ca525multi_tensor_apply_kernelINS1_18TensorListMetadataILi2EEENS1_27BinaryOpScalarTensorFunctorIN3c107complexIdEELi2ELi1ELi1EEEJSt7dividesIS8_EPS8_S8_EEEvT_T0_DpT1_ --------------------------
	.section	.nv.info._ZN2at6native63_GLOBAL__N__862fb238_30_ForeachBinaryOpScalarTensor_cu_64fe0ca525multi_tensor_apply_kernelINS1_18TensorListMetadataILi2EEENS1_27BinaryOpScalarTensorFunctorIN3c107complexIdEELi2ELi1ELi1EEEJSt7dividesIS8_EPS8_S8_EEEvT_T0_DpT1_,"",@"SHT_CUDA_INFO"
	.sectionflags	@""
	.align	4


	//----- nvinfo : EIATTR_CUDA_API_VERSION
	.align		4
        /*0000*/ 	.byte	0x04, 0x37
        /*0002*/ 	.short	(.L_569 - .L_568)
.L_568:
        /*0004*/ 	.word	0x00000082


	//----- nvinfo : EIATTR_KPARAM_INFO
	.align		4
.L_569:
        /*0008*/ 	.byte	0x04, 0x17
        /*000a*/ 	.short	(.L_571 - .L_570)
.L_570:
        /*000c*/ 	.word	0x00000000
        /*0010*/ 	.short	0x0004
        /*0012*/ 	.short	0x0c60
        /*0014*/ 	.byte	0x00, 0xf0, 0x41, 0x00


	//----- nvinfo : EIATTR_KPARAM_INFO
	.align		4
.L_571:
        /*0018*/ 	.byte	0x04, 0x17
        /*001a*/ 	.short	(.L_573 - .L_572)
.L_572:
        /*001c*/ 	.word	0x00000000
        /*0020*/ 	.short	0x0003
        /*0022*/ 	.short	0x0c50
        /*0024*/ 	.byte	0x00, 0xf0, 0x21, 0x00


	//----- nvinfo : EIATTR_KPARAM_INFO
	.align		4
.L_573:
        /*0028*/ 	.byte	0x04, 0x17
        /*002a*/ 	.short	(.L_575 - .L_574)
.L_574:
        /*002c*/ 	.word	0x00000000
        /*0030*/ 	.short	0x0002
        /*0032*/ 	.short	0x0c49
        /*0034*/ 	.byte	0x00, 0xf0, 0x05, 0x00


	//----- nvinfo : EIATTR_KPARAM_INFO
	.align		4
.L_575:
        /*0038*/ 	.byte	0x04, 0x17
        /*003a*/ 	.short	(.L_577 - .L_576)
.L_576:
        /*003c*/ 	.word	0x00000000
        /*0040*/ 	.short	0x0001
        /*0042*/ 	.short	0x0c48
        /*0044*/ 	.byte	0x00, 0xf0, 0x05, 0x00


	//----- nvinfo : EIATTR_KPARAM_INFO
	.align		4
.L_577:
        /*0048*/ 	.byte	0x04, 0x17
        /*004a*/ 	.short	(.L_579 - .L_578)
.L_578:
        /*004c*/ 	.word	0x00000000
        /*0050*/ 	.short	0x0000
        /*0052*/ 	.short	0x0000
        /*0054*/ 	.byte	0x00, 0xf0, 0x21, 0x31


	//----- nvinfo : EIATTR_SPARSE_MMA_MASK
	.align		4
.L_579:
        /*0058*/ 	.byte	0x03, 0x50
        /*005a*/ 	.short	0x0000


	//----- nvinfo : EIATTR_MAXREG_COUNT
	.align		4
        /*005c*/ 	.byte	0x03, 0x1b
        /*005e*/ 	.short	0x0080


	//----- nvinfo : EIATTR_MERCURY_ISA_VERSION
	.align		4
        /*0060*/ 	.byte	0x03, 0x5f
        /*0062*/ 	.short	0x0101


	//----- nvinfo : EIATTR_EXIT_INSTR_OFFSETS
	.align		4
        /*0064*/ 	.byte	0x04, 0x1c
        /*0066*/ 	.short	(.L_581 - .L_580)


	//   ....[0]....
.L_580:
        /*0068*/ 	.word	0x00000180


	//   ....[1]....
        /*006c*/ 	.word	0x00001a80


	//   ....[2]....
        /*0070*/ 	.word	0x00001ae0


	//   ....[3]....
        /*0074*/ 	.word	0x00003120


	//----- nvinfo : EIATTR_MAX_THREADS
	.align		4
.L_581:
        /*0078*/ 	.byte	0x04, 0x05
        /*007a*/ 	.short	(.L_583 - .L_582)
.L_582:
        /*007c*/ 	.word	0x00000200
        /*0080*/ 	.word	0x00000001
        /*0084*/ 	.word	0x00000001


	//----- nvinfo : EIATTR_CRS_STACK_SIZE
	.align		4
.L_583:
        /*0088*/ 	.byte	0x04, 0x1e
        /*008a*/ 	.short	(.L_585 - .L_584)
.L_584:
        /*008c*/ 	.word	0x00000000


	//----- nvinfo : EIATTR_CBANK_PARAM_SIZE
	.align		4
.L_585:
        /*0090*/ 	.byte	0x03, 0x19
        /*0092*/ 	.short	0x0c70


	//----- nvinfo : EIATTR_PARAM_CBANK
	.align		4
        /*0094*/ 	.byte	0x04, 0x0a
        /*0096*/ 	.short	(.L_587 - .L_586)
	.align		4
.L_586:
        /*0098*/ 	.word	index@(.nv.constant0._ZN2at6native63_GLOBAL__N__862fb238_30_ForeachBinaryOpScalarTensor_cu_64fe0ca525multi_tensor_apply_kernelINS1_18TensorListMetadataILi2EEENS1_27BinaryOpScalarTensorFunctorIN3c107complexIdEELi2ELi1ELi1EEEJSt7dividesIS8_EPS8_S8_EEEvT_T0_DpT1_)
        /*009c*/ 	.short	0x0210
        /*009e*/ 	.short	0x0c70


	//----- nvinfo : EIATTR_SW_WAR
	.align		4
.L_587:
        /*00a0*/ 	.byte	0x04, 0x36
        /*00a2*/ 	.short	(.L_589 - .L_588)
.L_588:
        /*00a4*/ 	.word	0x00000008
.L_589:


//--------------------- .nv.info._ZN2at6native63_GLOBAL__N__862fb238_30_ForeachBinaryOpScalarTensor_cu_64fe0ca525multi_tensor_apply_kernelINS1_18TensorListMetadataILi2EEENS1_27BinaryOpScalarTensorFunctorIfLi2ELi1ELi1EEEJSt7dividesIfEPffEEEvT_T0_DpT1_ --------------------------
	.section	.nv.info._ZN2at6native63_GLOBAL__N__862fb238_30_ForeachBinaryOpScalarTensor_cu_64fe0ca525multi_tensor_apply_kernelINS1_18TensorListMetadataILi2EEENS1_27BinaryOpScalarTensorFunctorIfLi2ELi1ELi1EEEJSt7dividesIfEPffEEEvT_T0_DpT1_,"",@"SHT_CUDA_INFO"
	.sectionflags	@""
	.align	4


	//----- nvinfo : EIATTR_CUDA_API_VERSION
	.align		4
        /*0000*/ 	.byte	0x04, 0x37
        /*0002*/ 	.short	(.L_591 - .L_590)
.L_590:
        /*0004*/ 	.word	0x00000082


	//----- nvinfo : EIATTR_KPARAM_INFO
	.align		4
.L_591:
        /*0008*/ 	.byte	0x04, 0x17
        /*000a*/ 	.short	(.L_593 - .L_592)
.L_592:
        /*000c*/ 	.word	0x00000000
        /*0010*/ 	.short	0x0004
        /*0012*/ 	.short	0x0c58
        /*0014*/ 	.byte	0x00, 0xf0, 0x11, 0x00


	//----- nvinfo : EIATTR_KPARAM_INFO
	.align		4
.L_593:
        /*0018*/ 	.byte	0x04, 0x17
        /*001a*/ 	.short	(.L_595 - .L_594)
.L_594:
        /*001c*/ 	.word	0x00000000
        /*0020*/ 	.short	0x0003
        /*0022*/ 	.short	0x0c50
        /*0024*/ 	.byte	0x00, 0xf0, 0x21, 0x00


	//----- nvinfo : EIATTR_KPARAM_INFO
	.align		4
.L_595:
        /*0028*/ 	.byte	0x04, 0x17
        /*002a*/ 	.short	(.L_597 - .L_596)
.L_596:
        /*002c*/ 	.word	0x00000000
        /*0030*/ 	.short	0x0002
        /*0032*/ 	.short	0x0c49
        /*0034*/ 	.byte	0x00, 0xf0, 0x05, 0x00


	//----- nvinfo : EIATTR_KPARAM_INFO
	.align		4
.L_597:
        /*0038*/ 	.byte	0x04, 0x17
        /*003a*/ 	.short	(.L_599 - .L_598)
.L_598:
        /*003c*/ 	.word	0x00000000
        /*0040*/ 	.short	0x0001
        /*0042*/ 	.short	0x0c48
        /*0044*/ 	.byte	0x00, 0xf0, 0x05, 0x00


	//----- nvinfo : EIATTR_KPARAM_INFO
	.align		4
.L_599:
        /*0048*/ 	.byte	0x04, 0x17
        /*004a*/ 	.short	(.L_601 - .L_600)
.L_600:
        /*004c*/ 	.word	0x00000000
        /*0050*/ 	.short	0x0000
        /*0052*/ 	.short	0x0000
        /*0054*/ 	.byte	0x00, 0xf0, 0x21, 0x31


	//----- nvinfo : EIATTR_SPARSE_MMA_MASK
	.align		4
.L_601:
        /*0058*/ 	.byte	0x03, 0x50
        /*005a*/ 	.short	0x0000


	//----- nvinfo : EIATTR_MAXREG_COUNT
	.align		4
        /*005c*/ 	.byte	0x03, 0x1b
        /*005e*/ 	.short	0x0080


	//----- nvinfo : EIATTR_MERCURY_ISA_VERSION
	.align		4
        /*0060*/ 	.byte	0x03, 0x5f
        /*0062*/ 	.short	0x0101


	//----- nvinfo : EIATTR_EXIT_INSTR_OFFSETS
	.align		4
        /*0064*/ 	.byte	0x04, 0x1c
        /*0066*/ 	.short	(.L_603 - .L_602)


	//   ....[0]....
.L_602:
        /*0068*/ 	.word	0x00000160


	//   ....[1]....
        /*006c*/ 	.word	0x000005d0


	//   ....[2]....
        /*0070*/ 	.word	0x00000630


	//   ....[3]....
        /*0074*/ 	.word	0x00000800


	//----- nvinfo : EIATTR_MAX_THREADS
	.align		4
.L_603:
        /*0078*/ 	.byte	0x04, 0x05
        /*007a*/ 	.short	(.L_605 - .L_604)
.L_604:
        /*007c*/ 	.word	0x00000200
        /*0080*/ 	.word	0x00000001
        /*0084*/ 	.word	0x00000001


	//----- nvinfo : EIATTR_CRS_STACK_SIZE
	.align		4
.L_605:
        /*0088*/ 	.byte	0x04, 0x1e
        /*008a*/ 	.short	(.L_607 - .L_606)
.L_606:
        /*008c*/ 	.word	0x00000000


	//----- nvinfo : EIATTR_CBANK_PARAM_SIZE
	.align		4
.L_607:
        /*0090*/ 	.byte	0x03, 0x19
        /*0092*/ 	.short	0x0c5c


	//----- nvinfo : EIATTR_PARAM_CBANK
	.align		4
        /*0094*/ 	.byte	0x04, 0x0a
        /*0096*/ 	.short	(.L_609 - .L_608)
	.align		4
.L_608:
        /*0098*/ 	.word	index@(.nv.constant0._ZN2at6native63_GLOBAL__N__862fb238_30_ForeachBinaryOpScalarTensor_cu_64fe0ca525multi_tensor_apply_kernelINS1_18TensorListMetadataILi2EEENS1_27BinaryOpScalarTensorFunctorIfLi2ELi1ELi1EEEJSt7dividesIfEPffEEEvT_T0_DpT1_)
        /*009c*/ 	.short	0x0210
        /*009e*/ 	.short	0x0c5c


	//----- nvinfo : EIATTR_SW_WAR
	.align		4
.L_609:
        /*00a0*/ 	.byte	0x04, 0x36
        /*00a2*/ 	.short	(.L_611 - .L_610)
.L_610:
        /*00a4*/ 	.word	0x00000008
.L_611:


//--------------------- .nv.info._ZN2at6native63_GLOBAL__N__862fb238_30_ForeachBinaryOpScalarTensor_cu_64fe0ca525multi_tensor_apply_kernelINS1_18TensorListMetadataILi2EEENS1_27BinaryOpScalarTensorFunctorIdLi2ELi1ELi1EEEJSt7dividesIdEPddEEEvT_T0_DpT1_ --------------------------
	.section	.nv.info._ZN2at6native63_GLOBAL__N__862fb238_30_ForeachBinaryOpScalarTensor_cu_64fe0ca525multi_tensor_apply_kernelINS1_18TensorListMetadataILi2EEENS1_27BinaryOpScalarTensorFunctorIdLi2ELi1ELi1EEEJSt7dividesIdEPddEEEvT_T0_DpT1_,"",@"SHT_CUDA_INFO"
	.sectionflags	@""
	.align	4


	//----- nvinfo : EIATTR_CUDA_API_VERSION
	.align		4
        /*0000*/ 	.byte	0x04, 0x37
        /*0002*/ 	.short	(.L_613 - .L_612)
.L_612:
        /*0004*/ 	.word	0x00000082


	//----- nvinfo : EIATTR_KPARAM_INFO
	.align		4
.L_613:
        /*0008*/ 	.byte	0x04, 0x17
        /*000a*/ 	.short	(.L_615 - .L_614)
.L_614:
        /*000c*/ 	.word	0x00000000
        /*0010*/ 	.short	0x0004
        /*0012*/ 	.short	0x0c58
        /*0014*/ 	.byte	0x00, 0xf0, 0x21, 0x00


	//----- nvinfo : EIATTR_KPARAM_INFO
	.align		4
.L_615:
        /*0018*/ 	.byte	0x04, 0x17
        /*001a*/ 	.short	(.L_617 - .L_616)
.L_616:
        /*001c*/ 	.word	0x00000000
        /*0020*/ 	.short	0x0003
        /*0022*/ 	.short	0x0c50
        /*0024*/ 	.byte	0x00, 0xf0, 0x21, 0x00


	//----- nvinfo : EIATTR_KPARAM_INFO
	.align		4
.L_617:
        /*0028*/ 	.byte	0x04, 0x17
        /*002a*/ 	.short	(.L_619 - .L_618)
.L_618:
        /*002c*/ 	.word	0x00000000
        /*0030*/ 	.short	0x0002
        /*0032*/ 	.short	0x0c49
        /*0034*/ 	.byte	0x00, 0xf0, 0x05, 0x00


	//----- nvinfo : EIATTR_KPARAM_INFO
	.align		4
.L_619:
        /*0038*/ 	.byte	0x04, 0x17
        /*003a*/ 	.short	(.L_621 - .L_620)
.L_620:
        /*003c*/ 	.word	0x00000000
        /*0040*/ 	.short	0x0001
        /*0042*/ 	.short	0x0c48
        /*0044*/ 	.byte	0x00, 0xf0, 0x05, 0x00


	//----- nvinfo : EIATTR_KPARAM_INFO
	.align		4
.L_621:
        /*0048*/ 	.byte	0x04, 0x17
        /*004a*/ 	.short	(.L_623 - .L_622)
.L_622:
        /*004c*/ 	.word	0x00000000
        /*0050*/ 	.short	0x0000
        /*0052*/ 	.short	0x0000
        /*0054*/ 	.byte	0x00, 0xf0, 0x21, 0x31


	//----- nvinfo : EIATTR_SPARSE_MMA_MASK
	.align		4
.L_623:
        /*0058*/ 	.byte	0x03, 0x50
        /*005a*/ 	.short	0x0000


	//----- nvinfo : EIATTR_MAXREG_COUNT
	.align		4
        /*005c*/ 	.byte	0x03, 0x1b
        /*005e*/ 	.short	0x0080


	//----- nvinfo : EIATTR_ANNOTATIONS
	.align		4
        /*0060*/ 	.byte	0x04, 0x55
        /*0062*/ 	.short	(.L_625 - .L_624)


	//   ....[0]....
.L_624:
        /*0064*/ 	.word	0x00000001
        /*0068*/ 	.byte	0x80, 0x14, 0x00, 0x00, 0x01, 0x00, 0x00, 0x00, 0xd0, 0x15, 0x00, 0x00


	//----- nvinfo : EIATTR_MERCURY_ISA_VERSION
	.align		4
.L_625:
        /*0074*/ 	.byte	0x03, 0x5f
        /*0076*/ 	.short	0x0101


	//----- nvinfo : EIATTR_EXIT_INSTR_OFFSETS
	.align		4
        /*0078*/ 	.byte	0x04, 0x1c
        /*007a*/ 	.short	(.L_627 - .L_626)


	//   ....[0]....
.L_626:
        /*007c*/ 	.word	0x00000190


	//   ....[1]....
        /*0080*/ 	.word	0x00000bf0


	//   ....[2]....
        /*0084*/ 	.word	0x00000c50


	//   ....[3]....
        /*0088*/ 	.word	0x000013d0


	//----- nvinfo : EIATTR_MAX_THREADS
	.align		4
.L_627:
        /*008c*/ 	.byte	0x04, 0x05
        /*008e*/ 	.short	(.L_629 - .L_628)
.L_628:
        /*0090*/ 	.word	0x00000200
        /*0094*/ 	.word	0x00000001
        /*0098*/ 	.word	0x00000001


	//----- nvinfo : EIATTR_CRS_STACK_SIZE
	.align		4
.L_629:
        /*009c*/ 	.byte	0x04, 0x1e
        /*009e*/ 	.short	(.L_631 - .L_630)
.L_630:
        /*00a0*/ 	.word	0x00000000


	//----- nvinfo : EIATTR_CBANK_PARAM_SIZE
	.align		4
.L_631:
        /*00a4*/ 	.byte	0x03, 0x19
        /*00a6*/ 	.short	0x0c60


	//----- nvinfo : EIATTR_PARAM_CBANK
	.align		4
        /*00a8*/ 	.byte	0x04, 0x0a
        /*00aa*/ 	.short	(.L_633 - .L_632)
	.align		4
.L_632:
        /*00ac*/ 	.word	index@(.nv.constant0._ZN2at6native63_GLOBAL__N__862fb238_30_ForeachBinaryOpScalarTensor_cu_64fe0ca525multi_tensor_apply_kernelINS1_18TensorListMetadataILi2EEENS1_27BinaryOpScalarTensorFunctorIdLi2ELi1ELi1EEEJSt7dividesIdEPddEEEvT_T0_DpT1_)
        /*00b0*/ 	.short	0x0210
        /*00b2*/ 	.short	0x0c60


	//----- nvinfo : EIATTR_SW_WAR
	.align		4
.L_633:
        /*00b4*/ 	.byte	0x04, 0x36
        /*00b6*/ 	.short	(.L_635 - .L_634)
.L_634:
        /*00b8*/ 	.word	0x00000008
.L_635:


//--------------------- .nv.info._ZN2at6native63_GLOBAL__N__862fb238_30_ForeachBinaryOpScalarTensor_cu_64fe0ca525multi_tensor_apply_kernelINS1_18TensorListMetadataILi2EEENS1_27BinaryOpScalarTensorFunctorIsLi2ELi1ELi1EEEJSt7dividesIsEPssEEEvT_T0_DpT1_ --------------------------
	.section	.nv.info._ZN2at6native63_GLOBAL__N__862fb238_30_ForeachBinaryOpScalarTensor_cu_64fe0ca525multi_tensor_apply_kernelINS1_18TensorListMetadataILi2EEENS1_27BinaryOpScalarTensorFunctorIsLi2ELi1ELi1EEEJSt7dividesIsEPssEEEvT_T0_DpT1_,"",@"SHT_CUDA_INFO"
	.sectionflags	@""
	.align	4


	//----- nvinfo : EIATTR_CUDA_API_VERSION
	.align		4
        /*0000*/ 	.byte	0x04, 0x37
        /*0002*/ 	.short	(.L_637 - .L_636)
.L_636:
        /*0004*/ 	.word	0x00000082


	//----- nvinfo : EIATTR_KPARAM_INFO
	.align		4
.L_637:
        /*0008*/ 	.byte	0x04, 0x17
        /*000a*/ 	.short	(.L_639 - .L_638)
.L_638:
        /*000c*/ 	.word	0x00000000
        /*0010*/ 	.short	0x0004
        /*0012*/ 	.short	0x0c58
        /*0014*/ 	.byte	0x00, 0xf0, 0x09, 0x00


	//----- nvinfo : EIATTR_KPARAM_INFO
	.align		4
.L_639:
        /*0018*/ 	.byte	0x04, 0x17
        /*001a*/ 	.short	(.L_641 - .L_640)
.L_640:
        /*001c*/ 	.word	0x00000000
        /*0020*/ 	.short	0x0003
        /*0022*/ 	.short	0x0c50
        /*0024*/ 	.byte	0x00, 0xf0, 0x21, 0x00


	//----- nvinfo : EIATTR_KPARAM_INFO
	.align		4
.L_641:
        /*0028*/ 	.byte	0x04, 0x17
        /*002a*/ 	.short	(.L_643 - .L_642)
.L_642:
        /*002c*/ 	.word	0x00000000
        /*0030*/ 	.short	0x0002
        /*0032*/ 	.short	0x0c49
        /*0034*/ 	.byte	0x00, 0xf0, 0x05, 0x00


	//----- nvinfo : EIATTR_KPARAM_INFO
	.align		4
.L_643:
        /*0038*/ 	.byte	0x04, 0x17
        /*003a*/ 	.short	(.L_645 - .L_644)
.L_644:
        /*003c*/ 	.word	0x00000000
        /*0040*/ 	.short	0x0001
        /*0042*/ 	.short	0x0c48
        /*0044*/ 	.byte	0x00, 0xf0, 0x05, 0x00


	//----- nvinfo : EIATTR_KPARAM_INFO
	.align		4
.L_645:
        /*0048*/ 	.byte	0x04, 0x17
        /*004a*/ 	.short	(.L_647 - .L_646)
.L_646:
        /*004c*/ 	.word	0x00000000
        /*0050*/ 	.short	0x0000
        /*0052*/ 	.short	0x0000
        /*0054*/ 	.byte	0x00, 0xf0, 0x21, 0x31


	//----- nvinfo : EIATTR_SPARSE_MMA_MASK
	.align		4
.L_647:
        /*0058*/ 	.byte	0x03, 0x50
        /*005a*/ 	.short	0x0000


	//----- nvinfo : EIATTR_MAXREG_COUNT
	.align		4
        /*005c*/ 	.byte	0x03, 0x1b
        /*005e*/ 	.short	0x0080


	//----- nvinfo : EIATTR_MERCURY_ISA_VERSION
	.align		4
        /*0060*/ 	.byte	0x03, 0x5f
        /*0062*/ 	.short	0x0101


	//----- nvinfo : EIATTR_EXIT_INSTR_OFFSETS
	.align		4
        /*0064*/ 	.byte	0x04, 0x1c
        /*0066*/ 	.short	(.L_649 - .L_648)


	//   ....[0]....
.L_648:
        /*0068*/ 	.word	0x00000180


	//   ....[1]....
        /*006c*/ 	.word	0x00000a10


	//   ....[2]....
        /*0070*/ 	.word	0x00000a70


	//   ....[3]....
        /*0074*/ 	.word	0x00001050


	//----- nvinfo : EIATTR_MAX_THREADS
	.align		4
.L_649:
        /*0078*/ 	.byte	0x04, 0x05
        /*007a*/ 	.short	(.L_651 - .L_650)
.L_650:
        /*007c*/ 	.word	0x00000200
        /*0080*/ 	.word	0x00000001
        /*0084*/ 	.word	0x00000001


	//----- nvinfo : EIATTR_CRS_STACK_SIZE
	.align		4
.L_651:
        /*0088*/ 	.byte	0x04, 0x1e
        /*008a*/ 	.short	(.L_653 - .L_652)
.L_652:
        /*008c*/ 	.word	0x00000000


	//----- nvinfo : EIATTR_CBANK_PARAM_SIZE
	.align		4
.L_653:
        /*0090*/ 	.byte	0x03, 0x19
        /*0092*/ 	.short	0x0c5a


	//----- nvinfo : EIATTR_PARAM_CBANK
	.align		4
        /*0094*/ 	.byte	0x04, 0x0a
        /*0096*/ 	.short	(.L_655 - .L_654)
	.align		4
.L_654:
        /*0098*/ 	.word	index@(.nv.constant0._ZN2at6native63_GLOBAL__N__862fb238_30_ForeachBinaryOpScalarTensor_cu_64fe0ca525multi_tensor_apply_kernelINS1_18TensorListMetadataILi2EEENS1_27BinaryOpScalarTensorFunctorIsLi2ELi1ELi1EEEJSt7dividesIsEPssEEEvT_T0_DpT1_)
        /*009c*/ 	.short	0x0210
        /*009e*/ 	.short	0x0c5a


	//----- nvinfo : EIATTR_SW_WAR
	.align		4
.L_655:
        /*00a0*/ 	.byte	0x04, 0x36
        /*00a2*/ 	.short	(.L_657 - .L_656)
.L_656:
        /*00a4*/ 	.word	0x00000008
.L_657:


//--------------------- .nv.info._ZN2at6native63_GLOBAL__N__862fb238_30_ForeachBinaryOpScalarTensor_cu_64fe0ca525multi_tensor_apply_kernelINS1_18TensorListMetadataILi2EEENS1_27BinaryOpScalarTensorFunctorIlLi2ELi1ELi1EEEJSt7dividesIlEPllEEEvT_T0_DpT1_ --------------------------
	.section	.nv.info._ZN2at6native63_GLOBAL__N__862fb238_30_ForeachBinaryOpScalarTensor_cu_64fe0ca525multi_tensor_apply_kernelINS1_18TensorListMetadataILi2EEENS1_27BinaryOpScalarTensorFunctorIlLi2ELi1ELi1EEEJSt7dividesIlEPllEEEvT_T0_DpT1_,"",@"SHT_CUDA_INFO"
	.sectionflags	@""
	.align	4


	//----- nvinfo : EIATTR_CUDA_API_VERSION
	.align		4
        /*0000*/ 	.byte	0x04, 0x37
        /*0002*/ 	.short	(.L_659 - .L_658)
.L_658:
        /*0004*/ 	.word	0x00000082


	//----- nvinfo : EIATTR_KPARAM_INFO
	.align		4
.L_659:
        /*0008*/ 	.byte	0x04, 0x17
        /*000a*/ 	.short	(.L_661 - .L_660)
.L_660:
        /*000c*/ 	.word	0x00000000
        /*0010*/ 	.short	0x0004
        /*0012*/ 	.short	0x0c58
        /*0014*/ 	.byte	0x00, 0xf0, 0x21, 0x00


	//----- nvinfo : EIATTR_KPARAM_INFO
	.align		4
.L_661:
        /*0018*/ 	.byte	0x04, 0x17
        /*001a*/ 	.short	(.L_663 - .L_662)
.L_662:
        /*001c*/ 	.word	0x00000000
        /*0020*/ 	.short	0x0003
        /*0022*/ 	.short	0x0c50
        /*0024*/ 	.byte	0x00, 0xf0, 0x21, 0x00


	//----- nvinfo : EIATTR_KPARAM_INFO
	.align		4
.L_663:
        /*0028*/ 	.byte	0x04, 0x17
        /*002a*/ 	.short	(.L_665 - .L_664)
.L_664:
        /*002c*/ 	.word	0x00000000
        /*0030*/ 	.short	0x0002
        /*0032*/ 	.short	0x0c49
        /*0034*/ 	.byte	0x00, 0xf0, 0x05, 0x00


	//----- nvinfo : EIATTR_KPARAM_INFO
	.align		4
.L_665:
        /*0038*/ 	.byte	0x04, 0x17
        /*003a*/ 	.short	(.L_667 - .L_666)
.L_666:
        /*003c*/ 	.word	0x00000000
        /*0040*/ 	.short	0x0001
        /*0042*/ 	.short	0x0c48
        /*0044*/ 	.byte	0x00, 0xf0, 0x05, 0x00


	//----- nvinfo : EIATTR_KPARAM_INFO
	.align		4
.L_667:
        /*0048*/ 	.byte	0x04, 0x17
        /*004a*/ 	.short	(.L_669 - .L_668)
.L_668:
        /*004c*/ 	.word	0x00000000
        /*0050*/ 	.short	0x0000
        /*0052*/ 	.short	0x0000
        /*0054*/ 	.byte	0x00, 0xf0, 0x21, 0x31


	//----- nvinfo : EIATTR_SPARSE_MMA_MASK
	.align		4
.L_669:
        /*0058*/ 	.byte	0x03, 0x50
        /*005a*/ 	.short	0x0000


	//----- nvinfo : EIATTR_MAXREG_COUNT
	.align		4
        /*005c*/ 	.byte	0x03, 0x1b
        /*005e*/ 	.short	0x0080


	//----- nvinfo : EIATTR_MERCURY_ISA_VERSION
	.align		4
        /*0060*/ 	.byte	0x03, 0x5f
        /*0062*/ 	.short	0x0101


	//----- nvinfo : EIATTR_EXIT_INSTR_OFFSETS
	.align		4
        /*0064*/ 	.byte	0x04, 0x1c
        /*0066*/ 	.short	(.L_671 - .L_670)


	//   ....[0]....
.L_670:
        /*0068*/ 	.word	0x00000180


	//   ....[1]....
        /*006c*/ 	.word	0x00000f00


	//   ....[2]....
        /*0070*/ 	.word	0x00000f60


	//   ....[3]....
        /*0074*/ 	.word	0x00001970


	//----- nvinfo : EIATTR_MAX_THREADS
	.align		4
.L_671:
        /*0078*/ 	.byte	0x04, 0x05
        /*007a*/ 	.short	(.L_673 - .L_672)
.L_672:
        /*007c*/ 	.word	0x00000200
        /*0080*/ 	.word	0x00000001
        /*0084*/ 	.word	0x00000001


	//----- nvinfo : EIATTR_CRS_STACK_SIZE
	.align		4
.L_673:
        /*0088*/ 	.byte	0x04, 0x1e
        /*008a*/ 	.short	(.L_675 - .L_674)
.L_674:
        /*008c*/ 	.word	0x00000000


	//----- nvinfo : EIATTR_CBANK_PARAM_SIZE
	.align		4
.L_675:
        /*0090*/ 	.byte	0x03, 0x19
        /*0092*/ 	.short	0x0c60


	//----- nvinfo : EIATTR_PARAM_CBANK
	.align		4
        /*0094*/ 	.byte	0x04, 0x0a
        /*0096*/ 	.short	(.L_677 - .L_676)
	.align		4
.L_676:
        /*0098*/ 	.word	index@(.nv.constant0._ZN2at6native63_GLOBAL__N__862fb238_30_ForeachBinaryOpScalarTensor_cu_64fe0ca525multi_tensor_apply_kernelINS1_18TensorListMetadataILi2EEENS1_27BinaryOpScalarTensorFunctorIlLi2ELi1ELi1EEEJSt7dividesIlEPllEEEvT_T0_DpT1_)
        /*009c*/ 	.short	0x0210
        /*009e*/ 	.short	0x0c60


	//----- nvinfo : EIATTR_SW_WAR
	.align		4
.L_677:
        /*00a0*/ 	.byte	0x04, 0x36
        /*00a2*/ 	.short	(.L_679 - .L_678)
.L_678:
        /*00a4*/ 	.word	0x00000008
.L_679:


//--------------------- .nv.info._ZN2at6native63_GLOBAL__N__862fb238_30_ForeachBinaryOpScalarTensor_cu_64fe0ca525multi_tensor_apply_kernelINS1_18TensorListMetadataILi2EEENS1_27BinaryOpScalarTensorFunctorIiLi2ELi1ELi1EEEJSt7dividesIiEPiiEEEvT_T0_DpT1_ --------------------------
	.section	.nv.info._ZN2at6native63_GLOBAL__N__862fb238_30_ForeachBinaryOpScalarTensor_cu_64fe0ca525multi_tensor_apply_kernelINS1_18TensorListMetadataILi2EEENS1_27BinaryOpScalarTensorFunctorIiLi2ELi1ELi1EEEJSt7dividesIiEPiiEEEvT_T0_DpT1_,"",@"SHT_CUDA_INFO"
	.sectionflags	@""
	.align	4


	//----- nvinfo : EIATTR_CUDA_API_VERSION
	.align		4
        /*0000*/ 	.byte	0x04, 0x37
        /*0002*/ 	.short	(.L_681 - .L_680)
.L_680:
        /*0004*/ 	.word	0x00000082


	//----- nvinfo : EIATTR_KPARAM_INFO
	.align		4
.L_681:
        /*0008*/ 	.byte	0x04, 0x17
        /*000a*/ 	.short	(.L_683 - .L_682)
.L_682:
        /*000c*/ 	.word	0x00000000
        /*0010*/ 	.short	0x0004
        /*0012*/ 	.short	0x0c58
        /*0014*/ 	.byte	0x00, 0xf0, 0x11, 0x00


	//----- nvinfo : EIATTR_KPARAM_INFO
	.align		4
.L_683:
        /*0018*/ 	.byte	0x04, 0x17
        /*001a*/ 	.short	(.L_685 - .L_684)
.L_684:
        /*001c*/ 	.word	0x00000000
        /*0020*/ 	.short	0x0003
        /*0022*/ 	.short	0x0c50
        /*0024*/ 	.byte	0x00, 0xf0, 0x21, 0x00


	//----- nvinfo : EIATTR_KPARAM_INFO
	.align		4
.L_685:
        /*0028*/ 	.byte	0x04, 0x17
        /*002a*/ 	.short	(.L_687 - .L_686)
.L_686:
        /*002c*/ 	.word	0x00000000
        /*0030*/ 	.short	0x0002
        /*0032*/ 	.short	0x0c49
        /*0034*/ 	.byte	0x00, 0xf0, 0x05, 0x00


	//----- nvinfo : EIATTR_KPARAM_INFO
	.align		4
.L_687:
        /*0038*/ 	.byte	0x04, 0x17
        /*003a*/ 	.short	(.L_689 - .L_688)
.L_688:
        /*003c*/ 	.word	0x00000000
        /*0040*/ 	.short	0x0001
        /*0042*/ 	.short	0x0c48
        /*0044*/ 	.byte	0x00, 0xf0, 0x05, 0x00


	//----- nvinfo : EIATTR_KPARAM_INFO
	.align		4
.L_689:
        /*0048*/ 	.byte	0x04, 0x17
        /*004a*/ 	.short	(.L_691 - .L_690)
.L_690:
        /*004c*/ 	.word	0x00000000
        /*0050*/ 	.short	0x0000
        /*0052*/ 	.short	0x0000
        /*0054*/ 	.byte	0x00, 0xf0, 0x21, 0x31


	//----- nvinfo : EIATTR_SPARSE_MMA_MASK
	.align		4
.L_691:
        /*0058*/ 	.byte	0x03, 0x50
        /*005a*/ 	.short	0x0000


	//----- nvinfo : EIATTR_MAXREG_COUNT
	.align		4
        /*005c*/ 	.byte	0x03, 0x1b
        /*005e*/ 	.short	0x0080


	//----- nvinfo : EIATTR_MERCURY_ISA_VERSION
	.align		4
        /*0060*/ 	.byte	0x03, 0x5f
        /*0062*/ 	.short	0x0101


	//----- nvinfo : EIATTR_EXIT_INSTR_OFFSETS
	.align		4
        /*0064*/ 	.byte	0x04, 0x1c
        /*0066*/ 	.short	(.L_693 - .L_692)


	//   ....[0]....
.L_692:
        /*0068*/ 	.word	0x00000180


	//   ....[1]....
        /*006c*/ 	.word	0x000009a0


	//   ....[2]....
        /*0070*/ 	.word	0x00000a00


	//   ....[3]....
        /*0074*/ 	.word	0x00000f60


	//----- nvinfo : EIATTR_MAX_THREADS
	.align		4
.L_693:
        /*0078*/ 	.byte	0x04, 0x05
        /*007a*/ 	.short	(.L_695 - .L_694)
.L_694:
        /*007c*/ 	.word	0x00000200
        /*0080*/ 	.word	0x00000001
        /*0084*/ 	.word	0x00000001


	//----- nvinfo : EIATTR_CRS_STACK_SIZE
	.align		4
.L_695:
        /*0088*/ 	.byte	0x04, 0x1e
        /*008a*/ 	.short	(.L_697 - .L_696)
.L_696:
        /*008c*/ 	.word	0x00000000


	//----- nvinfo : EIATTR_CBANK_PARAM_SIZE
	.align		4
.L_697:
        /*0090*/ 	.byte	0x03, 0x19
        /*0092*/ 	.short	0x0c5c


	//----- nvinfo : EIATTR_PARAM_CBANK
	.align		4
        /*0094*/ 	.byte	0x04, 0x0a
        /*0096*/ 	.short	(.L_699 - .L_698)
	.align		4
.L_698:
        /*0098*/ 	.word	index@(.nv.constant0._ZN2at6native63_GLOBAL__N__862fb238_30_ForeachBinaryOpScalarTensor_cu_64fe0ca525multi_tensor_apply_kernelINS1_18TensorListMetadataILi2EEENS1_27BinaryOpScalarTensorFunctorIiLi2ELi1ELi1EEEJSt7dividesIiEPiiEEEvT_T0_DpT1_)
        /*009c*/ 	.short	0x0210
        /*009e*/ 	.short	0x0c5c


	//----- nvinfo : EIATTR_SW_WAR
	.align		4
.L_699:
        /*00a0*/ 	.byte	0x04, 0x36
        /*00a2*/ 	.short	(.L_701 - .L_700)
.L_700:
        /*00a4*/ 	.word	0x00000008
.L_701:


//--------------------- .nv.info._ZN2at6native63_GLOBAL__N__862fb238_30_ForeachBinaryOpScalarTensor_cu_64fe0ca525multi_tensor_apply_kernelINS1_18TensorListMetadataILi2EEENS1_27BinaryOpScalarTensorFunctorIaLi2ELi1ELi1EEEJSt7dividesIaEPaaEEEvT_T0_DpT1_ --------------------------
	.section	.nv.info._ZN2at6native63_GLOBAL__N__862fb238_30_ForeachBinaryOpScalarTensor_cu_64fe0ca525multi_tensor_apply_kernelINS1_18TensorListMetadataILi2EEENS1_27BinaryOpScalarTensorFunctorIaLi2ELi1ELi1EEEJSt7dividesIaEPaaEEEvT_T0_DpT1_,"",@"SHT_CUDA_INFO"
	.sectionflags	@""
	.align	4


	//----- nvinfo : EIATTR_CUDA_API_VERSION
	.align		4
        /*0000*/ 	.byte	0x04, 0x37
        /*0002*/ 	.short	(.L_703 - .L_702)
.L_702:
        /*0004*/ 	.word	0x00000082


	//----- nvinfo : EIATTR_KPARAM_INFO
	.align		4
.L_703:
        /*0008*/ 	.byte	0x04, 0x17
        /*000a*/ 	.short	(.L_705 - .L_704)
.L_704:
        /*000c*/ 	.word	0x00000000
        /*0010*/ 	.short	0x0004
        /*0012*/ 	.short	0x0c58
        /*0014*/ 	.byte	0x00, 0xf0, 0x05, 0x00


	//----- nvinfo : EIATTR_KPARAM_INFO
	.align		4
.L_705:
        /*0018*/ 	.byte	0x04, 0x17
        /*001a*/ 	.short	(.L_707 - .L_706)
.L_706:
        /*001c*/ 	.word	0x00000000
        /*0020*/ 	.short	0x0003
        /*0022*/ 	.short	0x0c50
        /*0024*/ 	.byte	0x00, 0xf0, 0x21, 0x00


	//----- nvinfo : EIATTR_KPARAM_INFO
	.align		4
.L_707:
        /*0028*/ 	.byte	0x04, 0x17
        /*002a*/ 	.short	(.L_709 - .L_708)
.L_708:
        /*002c*/ 	.word	0x00000000
        /*0030*/ 	.short	0x0002
        /*0032*/ 	.short	0x0c49
        /*0034*/ 	.byte	0x00, 0xf0, 0x05, 0x00


	//----- nvinfo : EIATTR_KPARAM_INFO
	.align		4
.L_709:
        /*0038*/ 	.byte	0x04, 0x17
        /*003a*/ 	.short	(.L_711 - .L_710)
.L_710:
        /*003c*/ 	.word	0x00000000
        /*0040*/ 	.short	0x0001
        /*0042*/ 	.short	0x0c48
        /*0044*/ 	.byte	0x00, 0xf0, 0x05, 0x00


	//----- nvinfo : EIATTR_KPARAM_INFO
	.align		4
.L_711:
        /*0048*/ 	.byte	0x04, 0x17
        /*004a*/ 	.short	(.L_713 - .L_712)
.L_712:
        /*004c*/ 	.word	0x00000000
        /*0050*/ 	.short	0x0000
        /*0052*/ 	.short	0x0000
        /*0054*/ 	.byte	0x00, 0xf0, 0x21, 0x31


	//----- nvinfo : EIATTR_SPARSE_MMA_MASK
	.align		4
.L_713:
        /*0058*/ 	.byte	0x03, 0x50
        /*005a*/ 	.short	0x0000


	//----- nvinfo : EIATTR_MAXREG_COUNT
	.align		4
        /*005c*/ 	.byte	0x03, 0x1b
        /*005e*/ 	.short	0x0080


	//----- nvinfo : EIATTR_MERCURY_ISA_VERSION
	.align		4
        /*0060*/ 	.byte	0x03, 0x5f
        /*0062*/ 	.short	0x0101


	//----- nvinfo : EIATTR_EXIT_INSTR_OFFSETS
	.align		4
        /*0064*/ 	.byte	0x04, 0x1c
        /*0066*/ 	.short	(.L_715 - .L_714)


	//   ....[0]....
.L_714:
        /*0068*/ 	.word	0x00000190


	//   ....[1]....
        /*006c*/ 	.word	0x00000a60


	//   ....[2]....
        /*0070*/ 	.word	0x00000ac0


	//   ....[3]....
        /*0074*/ 	.word	0x000010e0


	//----- nvinfo : EIATTR_MAX_THREADS
	.align		4
.L_715:
        /*0078*/ 	.byte	0x04, 0x05
        /*007a*/ 	.short	(.L_717 - .L_716)
.L_716:
        /*007c*/ 	.word	0x00000200
        /*0080*/ 	.word	0x00000001
        /*0084*/ 	.word	0x00000001


	//----- nvinfo : EIATTR_CRS_STACK_SIZE
	.align		4
.L_717:
        /*0088*/ 	.byte	0x04, 0x1e
        /*008a*/ 	.short	(.L_719 - .L_718)
.L_718:
        /*008c*/ 	.word	0x00000000


	//----- nvinfo : EIATTR_CBANK_PARAM_SIZE
	.align		4
.L_719:
        /*0090*/ 	.byte	0x03, 0x19
        /*0092*/ 	.short	0x0c59


	//----- nvinfo : EIATTR_PARAM_CBANK
	.align		4
        /*0094*/ 	.byte	0x04, 0x0a
        /*0096*/ 	.short	(.L_721 - .L_720)
	.align		4
.L_720:
        /*0098*/ 	.word	index@(.nv.constant0._ZN2at6native63_GLOBAL__N__862fb238_30_ForeachBinaryOpScalarTensor_cu_64fe0ca525multi_tensor_apply_kernelINS1_18TensorListMetadataILi2EEENS1_27BinaryOpScalarTensorFunctorIaLi2ELi1ELi1EEEJSt7dividesIaEPaaEEEvT_T0_DpT1_)
        /*009c*/ 	.short	0x0210
        /*009e*/ 	.short	0x0c59


	//----- nvinfo : EIATTR_SW_WAR
	.align		4
.L_721:
        /*00a0*/ 	.byte	0x04, 0x36
        /*00a2*/ 	.short	(.L_723 - .L_722)
.L_722:
        /*00a4*/ 	.word	0x00000008
.L_723:


//--------------------- .nv.info._ZN2at6native63_GLOBAL__N__862fb238_30_ForeachBinaryOpScalarTensor_cu_64fe0ca525multi_tensor_apply_kernelINS1_18TensorListMetadataILi2EEENS1_27BinaryOpScalarTensorFunctorIhLi2ELi1ELi1EEEJSt7dividesIhEPhhEEEvT_T0_DpT1_ --------------------------
	.section	.nv.info._ZN2at6native63_GLOBAL__N__862fb238_30_ForeachBinaryOpScalarTensor_cu_64fe0ca525multi_tensor_apply_kernelINS1_18TensorListMetadataILi2EEENS1_27BinaryOpScalarTensorFunctorIhLi2ELi1ELi1EEEJSt7dividesIhEPhhEEEvT_T0_DpT1_,"",@"SHT_CUDA_INFO"
	.sectionflags	@""
	.align	4


	//----- nvinfo : EIATTR_CUDA_API_VERSION
	.align		4
        /*0000*/ 	.byte	0x04, 0x37
        /*0002*/ 	.short	(.L_725 - .L_724)
.L_724:
        /*0004*/ 	.word	0x00000082


	//----- nvinfo : EIATTR_KPARAM_INFO
	.align		4
.L_725:
        /*0008*/ 	.byte	0x04, 0x17
        /*000a*/ 	.short	(.L_727 - .L_726)
.L_726:
        /*000c*/ 	.word	0x00000000
        /*0010*/ 	.short	0x0004
        /*0012*/ 	.short	0x0c58
        /*0014*/ 	.byte	0x00, 0xf0, 0x05, 0x00


	//----- nvinfo : EIATTR_KPARAM_INFO
	.align		4
.L_727:
        /*0018*/ 	.byte	0x04, 0x17
        /*001a*/ 	.short	(.L_729 - .L_728)
.L_728:
        /*001c*/ 	.word	0x00000000
        /*0020*/ 	.short	0x0003
        /*0022*/ 	.short	0x0c50
        /*0024*/ 	.byte	0x00, 0xf0, 0x21, 0x00


	//----- nvinfo : EIATTR_KPARAM_INFO
	.align		4
.L_729:
        /*0028*/ 	.byte	0x04, 0x17
        /*002a*/ 	.short	(.L_731 - .L_730)
.L_730:
        /*002c*/ 	.word	0x00000000
        /*0030*/ 	.short	0x0002
        /*0032*/ 	.short	0x0c49
        /*0034*/ 	.byte	0x00, 0xf0, 0x05, 0x00


	//----- nvinfo : EIATTR_KPARAM_INFO
	.align		4
.L_731:
        /*0038*/ 	.byte	0x04, 0x17
        /*003a*/ 	.short	(.L_733 - .L_732)
.L_732:
        /*003c*/ 	.word	0x00000000
        /*0040*/ 	.short	0x0001
        /*0042*/ 	.short	0x0c48
        /*0044*/ 	.byte	0x00, 0xf0, 0x05, 0x00


	//----- nvinfo : EIATTR_KPARAM_INFO
	.align		4
.L_733:
        /*0048*/ 	.byte	0x04, 0x17
        /*004a*/ 	.short	(.L_735 - .L_734)
.L_734:
        /*004c*/ 	.word	0x00000000
        /*0050*/ 	.short	0x0000
        /*0052*/ 	.short	0x0000
        /*0054*/ 	.byte	0x00, 0xf0, 0x21, 0x31


	//----- nvinfo : EIATTR_SPARSE_MMA_MASK
	.align		4
.L_735:
        /*0058*/ 	.byte	0x03, 0x50
        /*005a*/ 	.short	0x0000


	//----- nvinfo : EIATTR_MAXREG_COUNT
	.align		4
        /*005c*/ 	.byte	0x03, 0x1b
        /*005e*/ 	.short	0x0080


	//----- nvinfo : EIATTR_MERCURY_ISA_VERSION
	.align		4
        /*0060*/ 	.byte	0x03, 0x5f
        /*0062*/ 	.short	0x0101


	//----- nvinfo : EIATTR_EXIT_INSTR_OFFSETS
	.align		4
        /*0064*/ 	.byte	0x04, 0x1c
        /*0066*/ 	.short	(.L_737 - .L_736)


	//   ....[0]....
.L_736:
        /*0068*/ 	.word	0x00000180


	//   ....[1]....
        /*006c*/ 	.word	0x00000700


	//   ....[2]....
        /*0070*/ 	.word	0x00000760


	//   ....[3]....
        /*0074*/ 	.word	0x00000a40


	//----- nvinfo : EIATTR_MAX_THREADS
	.align		4
.L_737:
        /*0078*/ 	.byte	0x04, 0x05
        /*007a*/ 	.short	(.L_739 - .L_738)
.L_738:
        /*007c*/ 	.word	0x00000200
        /*0080*/ 	.word	0x00000001
        /*0084*/ 	.word	0x00000001


	//----- nvinfo : EIATTR_CRS_STACK_SIZE
	.align		4
.L_739:
        /*0088*/ 	.byte	0x04, 0x1e
        /*008a*/ 	.short	(.L_741 - .L_740)
.L_740:
        /*008c*/ 	.word	0x00000000


	//----- nvinfo : EIATTR_CBANK_PARAM_SIZE
	.align		4
.L_741:
        /*0090*/ 	.byte	0x03, 0x19
        /*0092*/ 	.short	0x0c59


	//----- nvinfo : EIATTR_PARAM_CBANK
	.align		4
        /*0094*/ 	.byte	0x04, 0x0a
        /*0096*/ 	.short	(.L_743 - .L_742)
	.align		4
.L_742:
        /*0098*/ 	.word	index@(.nv.constant0._ZN2at6native63_GLOBAL__N__862fb238_30_ForeachBinaryOpScalarTensor_cu_64fe0ca525multi_tensor_apply_kernelINS1_18TensorListMetadataILi2EEENS1_27BinaryOpScalarTensorFunctorIhLi2ELi1ELi1EEEJSt7dividesIhEPhhEEEvT_T0_DpT1_)
        /*009c*/ 	.short	0x0210
        /*009e*/ 	.short	0x0c59


	//----- nvinfo : EIATTR_SW_WAR
	.align		4
.L_743:
        /*00a0*/ 	.byte	0x04, 0x36
        /*00a2*/ 	.short	(.L_745 - .L_744)
.L_744:
        /*00a4*/ 	.word	0x00000008
.L_745:


//--------------------- .nv.info._ZN2at6native63_GLOBAL__N__862fb238_30_ForeachBinaryOpScalarTensor_cu_64fe0ca525multi_tensor_apply_kernelINS1_18TensorListMetadataILi1EEENS1_27BinaryOpScalarTensorFunctorIN3c108BFloat16ELi1ELi1ELi0EEEJSt7dividesIfEPS7_fEEEvT_T0_DpT1_ --------------------------
	.section	.nv.info._ZN2at6native63_GLOBAL__N__862fb238_30_ForeachBinaryOpScalarTensor_cu_64fe0ca525multi_tensor_apply_kernelINS1_18TensorListMetadataILi1EEENS1_27BinaryOpScalarTensorFunctorIN3c108BFloat16ELi1ELi1ELi0EEEJSt7dividesIfEPS7_fEEEvT_T0_DpT1_,"",@"SHT_CUDA_INFO"
	.sectionflags	@""
	.align	4


	//----- nvinfo : EIATTR_CUDA_API_VERSION
	.align		4
        /*0000*/ 	.byte	0x04, 0x37
        /*0002*/ 	.short	(.L_747 - .L_746)
.L_746:
        /*0004*/ 	.word	0x00000082


	//----- nvinfo : EIATTR_KPARAM_INFO
	.align		4
.L_747:
        /*0008*/ 	.byte	0x04, 0x17
        /*000a*/ 	.short	(.L_749 - .L_748)
.L_748:
        /*000c*/ 	.word	0x00000000
        /*0010*/ 	.short	0x0004
        /*0012*/ 	.short	0x0d38
        /*0014*/ 	.byte	0x00, 0xf0, 0x11, 0x00


	//----- nvinfo : EIATTR_KPARAM_INFO
	.align		4
.L_749:
        /*0018*/ 	.byte	0x04, 0x17
        /*001a*/ 	.short	(.L_751 - .L_750)
.L_750:
        /*001c*/ 	.word	0x00000000
        /*0020*/ 	.short	0x0003
        /*0022*/ 	.short	0x0d30
        /*0024*/ 	.byte	0x00, 0xf0, 0x21, 0x00


	//----- nvinfo : EIATTR_KPARAM_INFO
	.align		4
.L_751:
        /*0028*/ 	.byte	0x04, 0x17
        /*002a*/ 	.short	(.L_753 - .L_752)
.L_752:
        /*002c*/ 	.word	0x00000000
        /*0030*/ 	.short	0x0002
        /*0032*/ 	.short	0x0d29
        /*0034*/ 	.byte	0x00, 0xf0, 0x05, 0x00


	//----- nvinfo : EIATTR_KPARAM_INFO
	.align		4
.L_753:
        /*0038*/ 	.byte	0x04, 0x17
        /*003a*/ 	.short	(.L_755 - .L_754)
.L_754:
        /*003c*/ 	.word	0x00000000
        /*0040*/ 	.short	0x0001
        /*0042*/ 	.short	0x0d28
        /*0044*/ 	.byte	0x00, 0xf0, 0x05, 0x00


	//----- nvinfo : EIATTR_KPARAM_INFO
	.align		4
.L_755:
        /*0048*/ 	.byte	0x04, 0x17
        /*004a*/ 	.short	(.L_757 - .L_756)
.L_756:
        /*004c*/ 	.word	0x00000000
        /*0050*/ 	.short	0x0000
        /*0052*/ 	.short	0x0000
        /*0054*/ 	.byte	0x00, 0xf0, 0xa1, 0x34


	//----- nvinfo : EIATTR_SPARSE_MMA_MASK
	.align		4
.L_757:
        /*0058*/ 	.byte	0x03, 0x50
        /*005a*/ 	.short	0x0000


	//----- nvinfo : EIATTR_MAXREG_COUNT
	.align		4
        /*005c*/ 	.byte	0x03, 0x1b
        /*005e*/ 	.short	0x0080


	//----- nvinfo : EIATTR_MERCURY_ISA_VERSION
	.align		4
        /*0060*/ 	.byte	0x03, 0x5f
        /*0062*/ 	.short	0x0101


	//----- nvinfo : EIATTR_EXIT_INSTR_OFFSETS
	.align		4
        /*0064*/ 	.byte	0x04, 0x1c
        /*0066*/ 	.short	(.L_759 - .L_758)


	//   ....[0]....
.L_758:
        /*0068*/ 	.word	0x00000140


	//   ....[1]....
        /*006c*/ 	.word	0x000005d0


	//   ....[2]....
        /*0070*/ 	.word	0x00000630


	//   ....[3]....
        /*0074*/ 	.word	0x00000850


	//----- nvinfo : EIATTR_MAX_THREADS
	.align		4
.L_759:
        /*0078*/ 	.byte	0x04, 0x05
        /*007a*/ 	.short	(.L_761 - .L_760)
.L_760:
        /*007c*/ 	.word	0x00000200
        /*0080*/ 	.word	0x00000001
        /*0084*/ 	.word	0x00000001


	//----- nvinfo : EIATTR_CRS_STACK_SIZE
	.align		4
.L_761:
        /*0088*/ 	.byte	0x04, 0x1e
        /*008a*/ 	.short	(.L_763 - .L_762)
.L_762:
        /*008c*/ 	.word	0x00000000


	//----- nvinfo : EIATTR_CBANK_PARAM_SIZE
	.align		4
.L_763:
        /*0090*/ 	.byte	0x03, 0x19
        /*0092*/ 	.short	0x0d3c


	//----- nvinfo : EIATTR_PARAM_CBANK
	.align		4
        /*0094*/ 	.byte	0x04, 0x0a
        /*0096*/ 	.short	(.L_765 - .L_764)
	.align		4
.L_764:
        /*0098*/ 	.word	index@(.nv.constant0._ZN2at6native63_GLOBAL__N__862fb238_30_ForeachBinaryOpScalarTensor_cu_64fe0ca525multi_tensor_apply_kernelINS1_18TensorListMetadataILi1EEENS1_27BinaryOpScalarTensorFunctorIN3c108BFloat16ELi1ELi1ELi0EEEJSt7dividesIfEPS7_fEEEvT_T0_DpT1_)
        /*009c*/ 	.short	0x0210
        /*009e*/ 	.short	0x0d3c


	//----- nvinfo : EIATTR_SW_WAR
	.align		4
.L_765:
        /*00a0*/ 	.byte	0x04, 0x36
        /*00a2*/ 	.short	(.L_767 - .L_766)
.L_766:
        /*00a4*/ 	.word	0x00000008
.L_767:


//--------------------- .nv.info._ZN2at6native63_GLOBAL__N__862fb238_30_ForeachBinaryOpScalarTensor_cu_64fe0ca525multi_tensor_apply_kernelINS1_18TensorListMetadataILi1EEENS1_27BinaryOpScalarTensorFunctorIN3c104HalfELi1ELi1ELi0EEEJSt7dividesIfEPS7_fEEEvT_T0_DpT1_ --------------------------
	.section	.nv.info._ZN2at6native63_GLOBAL__N__862fb238_30_ForeachBinaryOpScalarTensor_cu_64fe0ca525multi_tensor_apply_kernelINS1_18TensorListMetadataILi1EEENS1_27BinaryOpScalarTensorFunctorIN3c104HalfELi1ELi1ELi0EEEJSt7dividesIfEPS7_fEEEvT_T0_DpT1_,"",@"SHT_CUDA_INFO"
	.sectionflags	@""
	.align	4


	//----- nvinfo : EIATTR_CUDA_API_VERSION
	.align		4
        /*0000*/ 	.byte	0x04, 0x37
        /*0002*/ 	.short	(.L_769 - .L_768)
.L_768:
        /*0004*/ 	.word	0x00000082


	//----- nvinfo : EIATTR_KPARAM_INFO
	.align		4
.L_769:
        /*0008*/ 	.byte	0x04, 0x17
        /*000a*/ 	.short	(.L_771 - .L_770)
.L_770:
        /*000c*/ 	.word	0x00000000
        /*0010*/ 	.short	0x0004
        /*0012*/ 	.short	0x0d38
        /*0014*/ 	.byte	0x00, 0xf0, 0x11, 0x00


	//----- nvinfo : EIATTR_KPARAM_INFO
	.align		4
.L_771:
        /*0018*/ 	.byte	0x04, 0x17
        /*001a*/ 	.short	(.L_773 - .L_772)
.L_772:
        /*001c*/ 	.word	0x00000000
        /*0020*/ 	.short	0x0003
        /*0022*/ 	.short	0x0d30
        /*0024*/ 	.byte	0x00, 0xf0, 0x21, 0x00


	//----- nvinfo : EIATTR_KPARAM_INFO
	.align		4
.L_773:
        /*0028*/ 	.byte	0x04, 0x17
        /*002a*/ 	.short	(.L_775 - .L_774)
.L_774:
        /*002c*/ 	.word	0x00000000
        /*0030*/ 	.short	0x0002
        /*0032*/ 	.short	0x0d29
        /*0034*/ 	.byte	0x00, 0xf0, 0x05, 0x00


	//----- nvinfo : EIATTR_KPARAM_INFO
	.align		4
.L_775:
        /*0038*/ 	.byte	0x04, 0x17
        /*003a*/ 	.short	(.L_777 - .L_776)
.L_776:
        /*003c*/ 	.word	0x00000000
        /*0040*/ 	.short	0x0001
        /*0042*/ 	.short	0x0d28
        /*0044*/ 	.byte	0x00, 0xf0, 0x05, 0x00


	//----- nvinfo : EIATTR_KPARAM_INFO
	.align		4
.L_777:
        /*0048*/ 	.byte	0x04, 0x17
        /*004a*/ 	.short	(.L_779 - .L_778)
.L_778:
        /*004c*/ 	.word	0x00000000
        /*0050*/ 	.short	0x0000
        /*0052*/ 	.short	0x0000
        /*0054*/ 	.byte	0x00, 0xf0, 0xa1, 0x34


	//----- nvinfo : EIATTR_SPARSE_MMA_MASK
	.align		4
.L_779:
        /*0058*/ 	.byte	0x03, 0x50
        /*005a*/ 	.short	0x0000


	//----- nvinfo : EIATTR_MAXREG_COUNT
	.align		4
        /*005c*/ 	.byte	0x03, 0x1b
        /*005e*/ 	.short	0x0080


	//----- nvinfo : EIATTR_MERCURY_ISA_VERSION
	.align		4
        /*0060*/ 	.byte	0x03, 0x5f
        /*0062*/ 	.short	0x0101


	//----- nvinfo : EIATTR_EXIT_INSTR_OFFSETS
	.align		4
        /*0064*/ 	.byte	0x04, 0x1c
        /*0066*/ 	.short	(.L_781 - .L_780)


	//   ....[0]....
.L_780:
        /*0068*/ 	.word	0x00000140


	//   ....[1]....
        /*006c*/ 	.word	0x000005d0


	//   ....[2]....
        /*0070*/ 	.word	0x00000630


	//   ....[3]....
        /*0074*/ 	.word	0x00000830


	//----- nvinfo : EIATTR_MAX_THREADS
	.align		4
.L_781:
        /*0078*/ 	.byte	0x04, 0x05
        /*007a*/ 	.short	(.L_783 - .L_782)
.L_782:
        /*007c*/ 	.word	0x00000200
        /*0080*/ 	.word	0x00000001
        /*0084*/ 	.word	0x00000001


	//----- nvinfo : EIATTR_CRS_STACK_SIZE
	.align		4
.L_783:
        /*0088*/ 	.byte	0x04, 0x1e
        /*008a*/ 	.short	(.L_785 - .L_784)
.L_784:
        /*008c*/ 	.word	0x00000000


	//----- nvinfo : EIATTR_CBANK_PARAM_SIZE
	.align		4
.L_785:
        /*0090*/ 	.byte	0x03, 0x19
        /*0092*/ 	.short	0x0d3c


	//----- nvinfo : EIATTR_PARAM_CBANK
	.align		4
        /*0094*/ 	.byte	0x04, 0x0a
        /*0096*/ 	.short	(.L_787 - .L_786)
	.align		4
.L_786:
        /*0098*/ 	.word	index@(.nv.constant0._ZN2at6native63_GLOBAL__N__862fb238_30_ForeachBinaryOpScalarTensor_cu_64fe0ca525multi_tensor_apply_kernelINS1_18TensorListMetadataILi1EEENS1_27BinaryOpScalarTensorFunctorIN3c104HalfELi1ELi1ELi0EEEJSt7dividesIfEPS7_fEEEvT_T0_DpT1_)
        /*009c*/ 	.short	0x0210
        /*009e*/ 	.short	0x0d3c


	//----- nvinfo : EIATTR_SW_WAR
	.align		4
.L_787:
        /*00a0*/ 	.byte	0x04, 0x36
        /*00a2*/ 	.short	(.L_789 - .L_788)
.L_788:
        /*00a4*/ 	.word	0x00000008
.L_789:


//--------------------- .nv.info._ZN2at6native63_GLOBAL__N__862fb238_30_ForeachBinaryOpScalarTensor_cu_64fe0ca525multi_tensor_apply_kernelINS1_18TensorListMetadataILi1EEENS1_27BinaryOpScalarTensorFunctorIbLi1ELi1ELi0EEEJSt7dividesIbEPbbEEEvT_T0_DpT1_ --------------------------
	.section	.nv.info._ZN2at6native63_GLOBAL__N__862fb238_30_ForeachBinaryOpScalarTensor_cu_64fe0ca525multi_tensor_apply_kernelINS1_18TensorListMetadataILi1EEENS1_27BinaryOpScalarTensorFunctorIbLi1ELi1ELi0EEEJSt7dividesIbEPbbEEEvT_T0_DpT1_,"",@"SHT_CUDA_INFO"
	.sectionflags	@""
	.align	4


	//----- nvinfo : EIATTR_CUDA_API_VERSION
	.align		4
        /*0000*/ 	.byte	0x04, 0x37
        /*0002*/ 	.short	(.L_791 - .L_790)
.L_790:
        /*0004*/ 	.word	0x00000082


	//----- nvinfo : EIATTR_KPARAM_INFO
	.align		4
.L_791:
        /*0008*/ 	.byte	0x04, 0x17
        /*000a*/ 	.short	(.L_793 - .L_792)
.L_792:
        /*000c*/ 	.word	0x00000000
        /*0010*/ 	.short	0x0004
        /*0012*/ 	.short	0x0d38
        /*0014*/ 	.byte	0x00, 0xf0, 0x05, 0x00


	//----- nvinfo : EIATTR_KPARAM_INFO
	.align		4
.L_793:
        /*0018*/ 	.byte	0x04, 0x17
        /*001a*/ 	.short	(.L_795 - .L_794)
.L_794:
        /*001c*/ 	.word	0x00000000
        /*0020*/ 	.short	0x0003
        /*0022*/ 	.short	0x0d30
        /*0024*/ 	.byte	0x00, 0xf0, 0x21, 0x00


	//----- nvinfo : EIATTR_KPARAM_INFO
	.align		4
.L_795:
        /*0028*/ 	.byte	0x04, 0x17
        /*002a*/ 	.short	(.L_797 - .L_796)
.L_796:
        /*002c*/ 	.word	0x00000000
        /*0030*/ 	.short	0x0002
        /*0032*/ 	.short	0x0d29
        /*0034*/ 	.byte	0x00, 0xf0, 0x05, 0x00


	//----- nvinfo : EIATTR_KPARAM_INFO
	.align		4
.L_797:
        /*0038*/ 	.byte	0x04, 0x17
        /*003a*/ 	.short	(.L_799 - .L_798)
.L_798:
        /*003c*/ 	.word	0x00000000
        /*0040*/ 	.short	0x0001
        /*0042*/ 	.short	0x0d28
        /*0044*/ 	.byte	0x00, 0xf0, 0x05, 0x00


	//----- nvinfo : EIATTR_KPARAM_INFO
	.align		4
.L_799:
        /*0048*/ 	.byte	0x04, 0x17
        /*004a*/ 	.short	(.L_801 - .L_800)
.L_800:
        /*004c*/ 	.word	0x00000000
        /*0050*/ 	.short	0x0000
        /*0052*/ 	.short	0x0000
        /*0054*/ 	.byte	0x00, 0xf0, 0xa1, 0x34


	//----- nvinfo : EIATTR_SPARSE_MMA_MASK
	.align		4
.L_801:
        /*0058*/ 	.byte	0x03, 0x50
        /*005a*/ 	.short	0x0000


	//----- nvinfo : EIATTR_MAXREG_COUNT
	.align		4
        /*005c*/ 	.byte	0x03, 0x1b
        /*005e*/ 	.short	0x0080


	//----- nvinfo : EIATTR_MERCURY_ISA_VERSION
	.align		4
        /*0060*/ 	.byte	0x03, 0x5f
        /*0062*/ 	.short	0x0101


	//----- nvinfo : EIATTR_EXIT_INSTR_OFFSETS
	.align		4
        /*0064*/ 	.byte	0x04, 0x1c
        /*0066*/ 	.short	(.L_803 - .L_802)


	//   ....[0]....
.L_802:
        /*0068*/ 	.word	0x00000130


	//   ....[1]....
        /*006c*/ 	.word	0x00000520


	//   ....[2]....
        /*0070*/ 	.word	0x00000580


	//   ....[3]....
        /*0074*/ 	.word	0x00000770


	//----- nvinfo : EIATTR_MAX_THREADS
	.align		4
.L_803:
        /*0078*/ 	.byte	0x04, 0x05
        /*007a*/ 	.short	(.L_805 - .L_804)
.L_804:
        /*007c*/ 	.word	0x00000200
        /*0080*/ 	.word	0x00000001
        /*0084*/ 	.word	0x00000001


	//----- nvinfo : EIATTR_CRS_STACK_SIZE
	.align		4
.L_805:
        /*0088*/ 	.byte	0x04, 0x1e
        /*008a*/ 	.short	(.L_807 - .L_806)
.L_806:
        /*008c*/ 	.word	0x00000000


	//----- nvinfo : EIATTR_CBANK_PARAM_SIZE
	.align		4
.L_807:
        /*0090*/ 	.byte	0x03, 0x19
        /*0092*/ 	.short	0x0d39


	//----- nvinfo : EIATTR_PARAM_CBANK
	.align		4
        /*0094*/ 	.byte	0x04, 0x0a
        /*0096*/ 	.short	(.L_809 - .L_808)
	.align		4
.L_808:
        /*0098*/ 	.word	index@(.nv.constant0._ZN2at6native63_GLOBAL__N__862fb238_30_ForeachBinaryOpScalarTensor_cu_64fe0ca525multi_tensor_apply_kernelINS1_18TensorListMetadataILi1EEENS1_27BinaryOpScalarTensorFunctorIbLi1ELi1ELi0EEEJSt7dividesIbEPbbEEEvT_T0_DpT1_)
        /*009c*/ 	.short	0x0210
        /*009e*/ 	.short	0x0d39


	//----- nvinfo : EIATTR_SW_WAR
	.align		4
.L_809:
        /*00a0*/ 	.byte	0x04, 0x36
        /*00a2*/ 	.short	(.L_811 - .L_810)
.L_810:
        /*00a4*/ 	.word	0x00000008
.L_811:


//--------------------- .nv.info._ZN2at6native63_GLOBAL__N__862fb238_30_ForeachBinaryOpScalarTensor_cu_64fe0ca525multi_tensor_apply_kernelINS1_18TensorListMetadataILi1EEENS1_27BinaryOpScalarTensorFunctorIN3c107complexIfEELi1ELi1ELi0EEEJSt7dividesIS8_EPS8_S8_EEEvT_T0_DpT1_ --------------------------
	.section	.nv.info._ZN2at6native63_GLOBAL__N__862fb238_30_ForeachBinaryOpScalarTensor_cu_64fe0ca525multi_tensor_apply_kernelINS1_18TensorListMetadataILi1EEENS1_27BinaryOpScalarTensorFunctorIN3c107complexIfEELi1ELi1ELi0EEEJSt7dividesIS8_EPS8_S8_EEEvT_T0_DpT1_,"",@"SHT_CUDA_INFO"
	.sectionflags	@""
	.align	4


	//----- nvinfo : EIATTR_CUDA_API_VERSION
	.align		4
        /*0000*/ 	.byte	0x04, 0x37
        /*0002*/ 	.short	(.L_813 - .L_812)
.L_812:
        /*0004*/ 	.word	0x00000082


	//----- nvinfo : EIATTR_KPARAM_INFO
	.align		4
.L_813:
        /*0008*/ 	.byte	0x04, 0x17
        /*000a*/ 	.short	(.L_815 - .L_814)
.L_814:
        /*000c*/ 	.word	0x00000000
        /*0010*/ 	.short	0x0004
        /*0012*/ 	.short	0x0d38
        /*0014*/ 	.byte	0x00, 0xf0, 0x21, 0x00


	//----- nvinfo : EIATTR_KPARAM_INFO
	.align		4
.L_815:
        /*0018*/ 	.byte	0x04, 0x17
        /*001a*/ 	.short	(.L_817 - .L_816)
.L_816:
        /*001c*/ 	.word	0x00000000
        /*0020*/ 	.short	0x0003
        /*0022*/ 	.short	0x0d30
        /*0024*/ 	.byte	0x00, 0xf0, 0x21, 0x00


	//----- nvinfo : EIATTR_KPARAM_INFO
	.align		4
.L_817:
        /*0028*/ 	.byte	0x04, 0x17
        /*002a*/ 	.short	(.L_819 - .L_818)
.L_818:
        /*002c*/ 	.word	0x00000000
        /*0030*/ 	.short	0x0002
        /*0032*/ 	.short	0x0d29
        /*0034*/ 	.byte	0x00, 0xf0, 0x05, 0x00


	//----- nvinfo : EIATTR_KPARAM_INFO
	.align		4
.L_819:
        /*0038*/ 	.byte	0x04, 0x17
        /*003a*/ 	.short	(.L_821 - .L_820)
.L_820:
        /*003c*/ 	.word	0x00000000
        /*0040*/ 	.short	0x0001
        /*0042*/ 	.short	0x0d28
        /*0044*/ 	.byte	0x00, 0xf0, 0x05, 0x00


	//----- nvinfo : EIATTR_KPARAM_INFO
	.align		4
.L_821:
        /*0048*/ 	.byte	0x04, 0x17
        /*004a*/ 	.short	(.L_823 - .L_822)
.L_822:
        /*004c*/ 	.word	0x00000000
        /*0050*/ 	.short	0x0000
        /*0052*/ 	.short	0x0000
        /*0054*/ 	.byte	0x00, 0xf0, 0xa1, 0x34


	//----- nvinfo : EIATTR_SPARSE_MMA_MASK
	.align		4
.L_823:
        /*0058*/ 	.byte	0x03, 0x50
        /*005a*/ 	.short	0x0000


	//----- nvinfo : EIATTR_MAXREG_COUNT
	.align		4
        /*005c*/ 	.byte	0x03, 0x1b
        /*005e*/ 	.short	0x0080


	//----- nvinfo : EIATTR_MERCURY_ISA_VERSION
	.align		4
        /*0060*/ 	.byte	0x03, 0x5f
        /*0062*/ 	.short	0x0101


	//----- nvinfo : EIATTR_EXIT_INSTR_OFFSETS
	.align		4
        /*0064*/ 	.byte	0x04, 0x1c
        /*0066*/ 	.short	(.L_825 - .L_824)


	//   ....[0]....
.L_824:
        /*0068*/ 	.word	0x00000160


	//   ....[1]....
        /*006c*/ 	.word	0x000009e0


	//   ....[2]....
        /*0070*/ 	.word	0x00000a40


	//   ....[3]....
        /*0074*/ 	.word	0x00000f80


	//----- nvinfo : EIATTR_MAX_THREADS
	.align		4
.L_825:
        /*0078*/ 	.byte	0x04, 0x05
        /*007a*/ 	.short	(.L_827 - .L_826)
.L_826:
        /*007c*/ 	.word	0x00000200
        /*0080*/ 	.word	0x00000001
        /*0084*/ 	.word	0x00000001


	//----- nvinfo : EIATTR_CRS_STACK_SIZE
	.align		4
.L_827:
        /*0088*/ 	.byte	0x04, 0x1e
        /*008a*/ 	.short	(.L_829 - .L_828)
.L_828:
        /*008c*/ 	.word	0x00000000


	//----- nvinfo : EIATTR_CBANK_PARAM_SIZE
	.align		4
.L_829:
        /*0090*/ 	.byte	0x03, 0x19
        /*0092*/ 	.short	0x0d40


	//----- nvinfo : EIATTR_PARAM_CBANK
	.align		4
        /*0094*/ 	.byte	0x04, 0x0a
        /*0096*/ 	.short	(.L_831 - .L_830)
	.align		4
.L_830:
        /*0098*/ 	.word	index@(.nv.constant0._ZN2at6native63_GLOBAL__N__862fb238_30_ForeachBinaryOpScalarTensor_cu_64fe0ca525multi_tensor_apply_kernelINS1_18TensorListMetadataILi1EEENS1_27BinaryOpScalarTensorFunctorIN3c107complexIfEELi1ELi1ELi0EEEJSt7dividesIS8_EPS8_S8_EEEvT_T0_DpT1_)
        /*009c*/ 	.short	0x0210
        /*009e*/ 	.short	0x0d40


	//----- nvinfo : EIATTR_SW_WAR
	.align		4
.L_831:
        /*00a0*/ 	.byte	0x04, 0x36
        /*00a2*/ 	.short	(.L_833 - .L_832)
.L_832:
        /*00a4*/ 	.word	0x00000008
.L_833:


//--------------------- .nv.info._ZN2at6native63_GLOBAL__N__862fb238_30_ForeachBinaryOpScalarTensor_cu_64fe0ca525multi_tensor_apply_kernelINS1_18TensorListMetadataILi1EEENS1_27BinaryOpScalarTensorFunctorIN3c107complexIdEELi1ELi1ELi0EEEJSt7dividesIS8_EPS8_S8_EEEvT_T0_DpT1_ --------------------------
	.section	.nv.info._ZN2at6native63_GLOBAL__N__862fb238_30_ForeachBinaryOpScalarTensor_cu_64fe0ca525multi_tensor_apply_kernelINS1_18TensorListMetadataILi1EEENS1_27BinaryOpScalarTensorFunctorIN3c107complexIdEELi1ELi1ELi0EEEJSt7dividesIS8_EPS8_S8_EEEvT_T0_DpT1_,"",@"SHT_CUDA_INFO"
	.sectionflags	@""
	.align	4


	//----- nvinfo : EIATTR_CUDA_API_VERSION
	.align		4
        /*0000*/ 	.byte	0x04, 0x37
        /*0002*/ 	.short	(.L_835 - .L_834)
.L_834:
        /*0004*/ 	.word	0x00000082


	//----- nvinfo : EIATTR_KPARAM_INFO
	.align		4
.L_835:
        /*0008*/ 	.byte	0x04, 0x17
        /*000a*/ 	.short	(.L_837 - .L_836)
.L_836:
        /*000c*/ 	.word	0x00000000
        /*0010*/ 	.short	0x0004
        /*0012*/ 	.short	0x0d40
        /*0014*/ 	.byte	0x00, 0xf0, 0x41, 0x00


	//----- nvinfo : EIATTR_KPARAM_INFO
	.align		4
.L_837:
        /*0018*/ 	.byte	0x04, 0x17
        /*001a*/ 	.short	(.L_839 - .L_838)
.L_838:
        /*001c*/ 	.word	0x00000000
        /*0020*/ 	.short	0x0003
        /*0022*/ 	.short	0x0d30
        /*0024*/ 	.byte	0x00, 0xf0, 0x21, 0x00


	//----- nvinfo : EIATTR_KPARAM_INFO
	.align		4
.L_839:
        /*0028*/ 	.byte	0x04, 0x17
        /*002a*/ 	.short	(.L_841 - .L_840)
.L_840:
        /*002c*/ 	.word	0x00000000
        /*0030*/ 	.short	0x0002
        /*0032*/ 	.short	0x0d29
        /*0034*/ 	.byte	0x00, 0xf0, 0x05, 0x00


	//----- nvinfo : EIATTR_KPARAM_INFO
	.align		4
.L_841:
        /*0038*/ 	.byte	0x04, 0x17
        /*003a*/ 	.short	(.L_843 - .L_842)
.L_842:
        /*003c*/ 	.word	0x00000000
        /*0040*/ 	.short	0x0001
        /*0042*/ 	.short	0x0d28
        /*0044*/ 	.byte	0x00, 0xf0, 0x05, 0x00


	//----- nvinfo : EIATTR_KPARAM_INFO
	.align		4
.L_843:
        /*0048*/ 	.byte	0x04, 0x17
        /*004a*/ 	.short	(.L_845 - .L_844)
.L_844:
        /*004c*/ 	.word	0x00000000
        /*0050*/ 	.short	0x0000
        /*0052*/ 	.short	0x0000
        /*0054*/ 	.byte	0x00, 0xf0, 0xa1, 0x34


	//----- nvinfo : EIATTR_SPARSE_MMA_MASK
	.align		4
.L_845:
        /*0058*/ 	.byte	0x03, 0x50
        /*005a*/ 	.short	0x0000


	//----- nvinfo : EIATTR_MAXREG_COUNT
	.align		4
        /*005c*/ 	.byte	0x03, 0x1b
        /*005e*/ 	.short	0x0080


	//----- nvinfo : EIATTR_MERCURY_ISA_VERSION
	.align		4
        /*0060*/ 	.byte	0x03, 0x5f
        /*0062*/ 	.short	0x0101


	//----- nvinfo : EIATTR_EXIT_INSTR_OFFSETS
	.align		4
        /*0064*/ 	.byte	0x04, 0x1c
        /*0066*/ 	.short	(.L_847 - .L_846)


	//   ....[0]....
.L_846:
        /*0068*/ 	.word	0x00000140


	//   ....[1]....
        /*006c*/ 	.word	0x00001a30


	//   ....[2]....
        /*0070*/ 	.word	0x00001a90


	//   ....[3]....
        /*0074*/ 	.word	0x00003100


	//----- nvinfo : EIATTR_MAX_THREADS
	.align		4
.L_847:
        /*0078*/ 	.byte	0x04, 0x05
        /*007a*/ 	.short	(.L_849 - .L_848)
.L_848:
        /*007c*/ 	.word	0x00000200
        /*0080*/ 	.word	0x00000001
        /*0084*/ 	.word	0x00000001


	//----- nvinfo : EIATTR_CRS_STACK_SIZE
	.align		4
.L_849:
        /*0088*/ 	.byte	0x04, 0x1e
        /*008a*/ 	.short	(.L_851 - .L_850)
.L_850:
        /*008c*/ 	.word	0x00000000


	//----- nvinfo : EIATTR_CBANK_PARAM_SIZE
	.align		4
.L_851:
        /*0090*/ 	.byte	0x03, 0x19
        /*0092*/ 	.short	0x0d50


	//----- nvinfo : EIATTR_PARAM_CBANK
	.align		4
        /*0094*/ 	.byte	0x04, 0x0a
        /*0096*/ 	.short	(.L_853 - .L_852)
	.align		4
.L_852:
        /*0098*/ 	.word	index@(.nv.constant0._ZN2at6native63_GLOBAL__N__862fb238_30_ForeachBinaryOpScalarTensor_cu_64fe0ca525multi_tensor_apply_kernelINS1_18TensorListMetadataILi1EEENS1_27BinaryOpScalarTensorFunctorIN3c107complexIdEELi1ELi1ELi0EEEJSt7dividesIS8_EPS8_S8_EEEvT_T0_DpT1_)
        /*009c*/ 	.short	0x0210
        /*009e*/ 	.short	0x0d50


	//----- nvinfo : EIATTR_SW_WAR
	.align		4
.L_853:
        /*00a0*/ 	.byte	0x04, 0x36
        /*00a2*/ 	.short	(.L_855 - .L_854)
.L_854:
        /*00a4*/ 	.word	0x00000008
.L_855:


//--------------------- .nv.info._ZN2at6native63_GLOBAL__N__862fb238_30_ForeachBinaryOpScalarTensor_cu_64fe0ca525multi_tensor_apply_kernelINS1_18TensorListMetadataILi1EEENS1_27BinaryOpScalarTensorFunctorIfLi1ELi1ELi0EEEJSt7dividesIfEPffEEEvT_T0_DpT1_ --------------------------
	.section	.nv.info._ZN2at6native63_GLOBAL__N__862fb238_30_ForeachBinaryOpScalarTensor_cu_64fe0ca525multi_tensor_apply_kernelINS1_18TensorListMetadataILi1EEENS1_27BinaryOpScalarTensorFunctorIfLi1ELi1ELi0EEEJSt7dividesIfEPffEEEvT_T0_DpT1_,"",@"SHT_CUDA_INFO"
	.sectionflags	@""
	.align	4


	//----- nvinfo : EIATTR_CUDA_API_VERSION
	.align		4
        /*0000*/ 	.byte	0x04, 0x37
        /*0002*/ 	.short	(.L_857 - .L_856)
.L_856:
        /*0004*/ 	.word	0x00000082


	//----- nvinfo : EIATTR_KPARAM_INFO
	.align		4
.L_857:
        /*0008*/ 	.byte	0x04, 0x17
        /*000a*/ 	.short	(.L_859 - .L_858)
.L_858:
        /*000c*/ 	.word	0x00000000
        /*0010*/ 	.short	0x0004
        /*0012*/ 	.short	0x0d38
        /*0014*/ 	.byte	0x00, 0xf0, 0x11, 0x00


	//----- nvinfo : EIATTR_KPARAM_INFO
	.align		4
.L_859:
        /*0018*/ 	.byte	0x04, 0x17
        /*001a*/ 	.short	(.L_861 - .L_860)
.L_860:
        /*001c*/ 	.word	0x00000000
        /*0020*/ 	.short	0x0003
        /*0022*/ 	.short	0x0d30
        /*0024*/ 	.byte	0x00, 0xf0, 0x21, 0x00


	//----- nvinfo : EIATTR_KPARAM_INFO
	.align		4
.L_861:
        /*0028*/ 	.byte	0x04, 0x17
        /*002a*/ 	.short	(.L_863 - .L_862)
.L_862:
        /*002c*/ 	.word	0x00000000
        /*0030*/ 	.short	0x0002
        /*0032*/ 	.short	0x0d29
        /*0034*/ 	.byte	0x00, 0xf0, 0x05, 0x00


	//----- nvinfo : EIATTR_KPARAM_INFO
	.align		4
.L_863:
        /*0038*/ 	.byte	0x04, 0x17
        /*003a*/ 	.short	(.L_865 - .L_864)
.L_864:
        /*003c*/ 	.word	0x00000000
        /*0040*/ 	.short	0x0001
        /*0042*/ 	.short	0x0d28
        /*0044*/ 	.byte	0x00, 0xf0, 0x05, 0x00


	//----- nvinfo : EIATTR_KPARAM_INFO
	.align		4
.L_865:
        /*0048*/ 	.byte	0x04, 0x17
        /*004a*/ 	.short	(.L_867 - .L_866)
.L_866:
        /*004c*/ 	.word	0x00000000
        /*0050*/ 	.short	0x0000
        /*0052*/ 	.short	0x0000
        /*0054*/ 	.byte	0x00, 0xf0, 0xa1, 0x34


	//----- nvinfo : EIATTR_SPARSE_MMA_MASK
	.align		4
.L_867:
        /*0058*/ 	.byte	0x03, 0x50
        /*005a*/ 	.short	0x0000


	//----- nvinfo : EIATTR_MAXREG_COUNT
	.align		4
        /*005c*/ 	.byte	0x03, 0x1b
        /*005e*/ 	.short	0x0080


	//----- nvinfo : EIATTR_MERCURY_ISA_VERSION
	.align		4
        /*0060*/ 	.byte	0x03, 0x5f
        /*0062*/ 	.short	0x0101


	//----- nvinfo : EIATTR_EXIT_INSTR_OFFSETS
	.align		4
        /*0064*/ 	.byte	0x04, 0x1c
        /*0066*/ 	.short	(.L_869 - .L_868)


	//   ....[0]....
.L_868:
        /*0068*/ 	.word	0x00000140


	//   ....[1]....
        /*006c*/ 	.word	0x00000530


	//   ....[2]....
        /*0070*/ 	.word	0x00000590


	//   ....[3]....
        /*0074*/ 	.word	0x00000720


	//----- nvinfo : EIATTR_MAX_THREADS
	.align		4
.L_869:
        /*0078*/ 	.byte	0x04, 0x05
        /*007a*/ 	.short	(.L_871 - .L_870)
.L_870:
        /*007c*/ 	.word	0x00000200
        /*0080*/ 	.word	0x00000001
        /*0084*/ 	.word	0x00000001


	//----- nvinfo : EIATTR_CRS_STACK_SIZE
	.align		4
.L_871:
        /*0088*/ 	.byte	0x04, 0x1e
        /*008a*/ 	.short	(.L_873 - .L_872)
.L_872:
        /*008c*/ 	.word	0x00000000


	//----- nvinfo : EIATTR_CBANK_PARAM_SIZE
	.align		4
.L_873:
        /*0090*/ 	.byte	0x03, 0x19
        /*0092*/ 	.short	0x0d3c


	//----- nvinfo : EIATTR_PARAM_CBANK
	.align		4
        /*0094*/ 	.byte	0x04, 0x0a
        /*0096*/ 	.short	(.L_875 - .L_874)
	.align		4
.L_874:
        /*0098*/ 	.word	index@(.nv.constant0._ZN2at6native63_GLOBAL__N__862fb238_30_ForeachBinaryOpScalarTensor_cu_64fe0ca525multi_tensor_apply_kernelINS1_18TensorListMetadataILi1EEENS1_27BinaryOpScalarTensorFunctorIfLi1ELi1ELi0EEEJSt7dividesIfEPffEEEvT_T0_DpT1_)
        /*009c*/ 	.short	0x0210
        /*009e*/ 	.short	0x0d3c


	//----- nvinfo : EIATTR_SW_WAR
	.align		4
.L_875:
        /*00a0*/ 	.byte	0x04, 0x36
        /*00a2*/ 	.short	(.L_877 - .L_876)
.L_876:
        /*00a4*/ 	.word	0x00000008
.L_877:


//--------------------- .nv.info._ZN2at6native63_GLOBAL__N__862fb238_30_ForeachBinaryOpScalarTensor_cu_64fe0ca525multi_tensor_apply_kernelINS1_18TensorListMetadataILi1EEENS1_27BinaryOpScalarTensorFunctorIdLi1ELi1ELi0EEEJSt7dividesIdEPddEEEvT_T0_DpT1_ --------------------------
	.section	.nv.info._ZN2at6native63_GLOBAL__N__862fb238_30_ForeachBinaryOpScalarTensor_cu_64fe0ca525multi_tensor_apply_kernelINS1_18TensorListMetadataILi1EEENS1_27BinaryOpScalarTensorFunctorIdLi1ELi1ELi0EEEJSt7dividesIdEPddEEEvT_T0_DpT1_,"",@"SHT_CUDA_INFO"
	.sectionflags	@""
	.align	4


	//----- nvinfo : EIATTR_CUDA_API_VERSION
	.align		4
        /*0000*/ 	.byte	0x04, 0x37
        /*0002*/ 	.short	(.L_879 - .L_878)
.L_878:
        /*0004*/ 	.word	0x00000082


	//----- nvinfo : EIATTR_KPARAM_INFO
	.align		4
.L_879:
        /*0008*/ 	.byte	0x04, 0x17
        /*000a*/ 	.short	(.L_881 - .L_880)
.L_880:
        /*000c*/ 	.word	0x00000000
        /*0010*/ 	.short	0x0004
        /*0012*/ 	.short	0x0d38
        /*0014*/ 	.byte	0x00, 0xf0, 0x21, 0x00


	//----- nvinfo : EIATTR_KPARAM_INFO
	.align		4
.L_881:
        /*0018*/ 	.byte	0x04, 0x17
        /*001a*/ 	.short	(.L_883 - .L_882)
.L_882:
        /*001c*/ 	.word	0x00000000
        /*0020*/ 	.short	0x0003
        /*0022*/ 	.short	0x0d30
        /*0024*/ 	.byte	0x00, 0xf0, 0x21, 0x00


	//----- nvinfo : EIATTR_KPARAM_INFO
	.align		4
.L_883:
        /*0028*/ 	.byte	0x04, 0x17
        /*002a*/ 	.short	(.L_885 - .L_884)
.L_884:
        /*002c*/ 	.word	0x00000000
        /*0030*/ 	.short	0x0002
        /*0032*/ 	.short	0x0d29
        /*0034*/ 	.byte	0x00, 0xf0, 0x05, 0x00


	//----- nvinfo : EIATTR_KPARAM_INFO
	.align		4
.L_885:
        /*0038*/ 	.byte	0x04, 0x17
        /*003a*/ 	.short	(.L_887 - .L_886)
.L_886:
        /*003c*/ 	.word	0x00000000
        /*0040*/ 	.short	0x0001
        /*0042*/ 	.short	0x0d28
        /*0044*/ 	.byte	0x00, 0xf0, 0x05, 0x00


	//----- nvinfo : EIATTR_KPARAM_INFO
	.align		4
.L_887:
        /*0048*/ 	.byte	0x04, 0x17
        /*004a*/ 	.short	(.L_889 - .L_888)
.L_888:
        /*004c*/ 	.word	0x00000000
        /*0050*/ 	.short	0x0000
        /*0052*/ 	.short	0x0000
        /*0054*/ 	.byte	0x00, 0xf0, 0xa1, 0x34


	//----- nvinfo : EIATTR_SPARSE_MMA_MASK
	.align		4
.L_889:
        /*0058*/ 	.byte	0x03, 0x50
        /*005a*/ 	.short	0x0000


	//----- nvinfo : EIATTR_MAXREG_COUNT
	.align		4
        /*005c*/ 	.byte	0x03, 0x1b
        /*005e*/ 	.short	0x0080


	//----- nvinfo : EIATTR_MERCURY_ISA_VERSION
	.align		4
        /*0060*/ 	.byte	0x03, 0x5f
        /*0062*/ 	.short	0x0101


	//----- nvinfo : EIATTR_EXIT_INSTR_OFFSETS
	.align		4
        /*0064*/ 	.byte	0x04, 0x1c
        /*0066*/ 	.short	(.L_891 - .L_890)


	//   ....[0]....
.L_890:
        /*0068*/ 	.word	0x00000160


	//   ....[1]....
        /*006c*/ 	.word	0x00000d40


	//   ....[2]....
        /*0070*/ 	.word	0x00000da0


	//   ....[3]....
        /*0074*/ 	.word	0x00001500


	//----- nvinfo : EIATTR_MAX_THREADS
	.align		4
.L_891:
        /*0078*/ 	.byte	0x04, 0x05
        /*007a*/ 	.short	(.L_893 - .L_892)
.L_892:
        /*007c*/ 	.word	0x00000200
        /*0080*/ 	.word	0x00000001
        /*0084*/ 	.word	0x00000001


	//----- nvinfo : EIATTR_CRS_STACK_SIZE
	.align		4
.L_893:
        /*0088*/ 	.byte	0x04, 0x1e
        /*008a*/ 	.short	(.L_895 - .L_894)
.L_894:
        /*008c*/ 	.word	0x00000000


	//----- nvinfo : EIATTR_CBANK_PARAM_SIZE
	.align		4
.L_895:
        /*0090*/ 	.byte	0x03, 0x19
        /*0092*/ 	.short	0x0d40


	//----- nvinfo : EIATTR_PARAM_CBANK
	.align		4
        /*0094*/ 	.byte	0x04, 0x0a
        /*0096*/ 	.short	(.L_897 - .L_896)
	.align		4
.L_896:
        /*0098*/ 	.word	index@(.nv.constant0._ZN2at6native63_GLOBAL__N__862fb238_30_ForeachBinaryOpScalarTensor_cu_64fe0ca525multi_tensor_apply_kernelINS1_18TensorListMetadataILi1EEENS1_27BinaryOpScalarTensorFunctorIdLi1ELi1ELi0EEEJSt7dividesIdEPddEEEvT_T0_DpT1_)
        /*009c*/ 	.short	0x0210
        /*009e*/ 	.short	0x0d40


	//----- nvinfo : EIATTR_SW_WAR
	.align		4
.L_897:
        /*00a0*/ 	.byte	0x04, 0x36
        /*00a2*/ 	.short	(.L_899 - .L_898)
.L_898:
        /*00a4*/ 	.word	0x00000008
.L_899:


//--------------------- .nv.info._ZN2at6native63_GLOBAL__N__862fb238_30_ForeachBinaryOpScalarTensor_cu_64fe0ca525multi_tensor_apply_kernelINS1_18TensorListMetadataILi1EEENS1_27BinaryOpScalarTensorFunctorIsLi1ELi1ELi0EEEJSt7dividesIsEPssEEEvT_T0_DpT1_ --------------------------
	.section	.nv.info._ZN2at6native63_GLOBAL__N__862fb238_30_ForeachBinaryOpScalarTensor_cu_64fe0ca525multi_tensor_apply_kernelINS1_18TensorListMetadataILi1EEENS1_27BinaryOpScalarTensorFunctorIsLi1ELi1ELi0EEEJSt7dividesIsEPssEEEvT_T0_DpT1_,"",@"SHT_CUDA_INFO"
	.sectionflags	@""
	.align	4


	//----- nvinfo : EIATTR_CUDA_API_VERSION
	.align		4
        /*0000*/ 	.byte	0x04, 0x37
        /*0002*/ 	.short	(.L_901 - .L_900)
.L_900:
        /*0004*/ 	.word	0x00000082


	//----- nvinfo : EIATTR_KPARAM_INFO
	.align		4
.L_901:
        /*0008*/ 	.byte	0x04, 0x17
        /*000a*/ 	.short	(.L_903 - .L_902)
.L_902:
        /*000c*/ 	.word	0x00000000
        /*0010*/ 	.short	0x0004
        /*0012*/ 	.short	0x0d38
        /*0014*/ 	.byte	0x00, 0xf0, 0x09, 0x00


	//----- nvinfo : EIATTR_KPARAM_INFO
	.align		4
.L_903:
        /*0018*/ 	.byte	0x04, 0x17
        /*001a*/ 	.short	(.L_905 - .L_904)
.L_904:
        /*001c*/ 	.word	0x00000000
        /*0020*/ 	.short	0x0003
        /*0022*/ 	.short	0x0d30
        /*0024*/ 	.byte	0x00, 0xf0, 0x21, 0x00


	//----- nvinfo : EIATTR_KPARAM_INFO
	.align		4
.L_905:
        /*0028*/ 	.byte	0x04, 0x17
        /*002a*/ 	.short	(.L_907 - .L_906)
.L_906:
        /*002c*/ 	.word	0x00000000
        /*0030*/ 	.short	0x0002
        /*0032*/ 	.short	0x0d29
        /*0034*/ 	.byte	0x00, 0xf0, 0x05, 0x00


	//----- nvinfo : EIATTR_KPARAM_INFO
	.align		4
.L_907:
        /*0038*/ 	.byte	0x04, 0x17
        /*003a*/ 	.short	(.L_909 - .L_908)
.L_908:
        /*003c*/ 	.word	0x00000000
        /*0040*/ 	.short	0x0001
        /*0042*/ 	.short	0x0d28
        /*0044*/ 	.byte	0x00, 0xf0, 0x05, 0x00


	//----- nvinfo : EIATTR_KPARAM_INFO
	.align		4
.L_909:
        /*0048*/ 	.byte	0x04, 0x17
        /*004a*/ 	.short	(.L_911 - .L_910)
.L_910:
        /*004c*/ 	.word	0x00000000
        /*0050*/ 	.short	0x0000
        /*0052*/ 	.short	0x0000
        /*0054*/ 	.byte	0x00, 0xf0, 0xa1, 0x34


	//----- nvinfo : EIATTR_SPARSE_MMA_MASK
	.align		4
.L_911:
        /*0058*/ 	.byte	0x03, 0x50
        /*005a*/ 	.short	0x0000


	//----- nvinfo : EIATTR_MAXREG_COUNT
	.align		4
        /*005c*/ 	.byte	0x03, 0x1b
        /*005e*/ 	.short	0x0080


	//----- nvinfo : EIATTR_MERCURY_ISA_VERSION
	.align		4
        /*0060*/ 	.byte	0x03, 0x5f
        /*0062*/ 	.short	0x0101


	//----- nvinfo : EIATTR_EXIT_INSTR_OFFSETS
	.align		4
        /*0064*/ 	.byte	0x04, 0x1c
        /*0066*/ 	.short	(.L_913 - .L_912)


	//   ....[0]....
.L_912:
        /*0068*/ 	.word	0x00000140


	//   ....[1]....
        /*006c*/ 	.word	0x00000950


	//   ....[2]....
        /*0070*/ 	.word	0x000009b0


	//   ....[3]....
        /*0074*/ 	.word	0x00000f60


	//----- nvinfo : EIATTR_MAX_THREADS
	.align		4
.L_913:
        /*0078*/ 	.byte	0x04, 0x05
        /*007a*/ 	.short	(.L_915 - .L_914)
.L_914:
        /*007c*/ 	.word	0x00000200
        /*0080*/ 	.word	0x00000001
        /*0084*/ 	.word	0x00000001


	//----- nvinfo : EIATTR_CRS_STACK_SIZE
	.align		4
.L_915:
        /*0088*/ 	.byte	0x04, 0x1e
        /*008a*/ 	.short	(.L_917 - .L_916)
.L_916:
        /*008c*/ 	.word	0x00000000


	//----- nvinfo : EIATTR_CBANK_PARAM_SIZE
	.align		4
.L_917:
        /*0090*/ 	.byte	0x03, 0x19
        /*0092*/ 	.short	0x0d3a


	//----- nvinfo : EIATTR_PARAM_CBANK
	.align		4
        /*0094*/ 	.byte	0x04, 0x0a
        /*0096*/ 	.short	(.L_919 - .L_918)
	.align		4
.L_918:
        /*0098*/ 	.word	index@(.nv.constant0._ZN2at6native63_GLOBAL__N__862fb238_30_ForeachBinaryOpScalarTensor_cu_64fe0ca525multi_tensor_apply_kernelINS1_18TensorListMetadataILi1EEENS1_27BinaryOpScalarTensorFunctorIsLi1ELi1ELi0EEEJSt7dividesIsEPssEEEvT_T0_DpT1_)
        /*009c*/ 	.short	0x0210
        /*009e*/ 	.short	0x0d3a


	//----- nvinfo : EIATTR_SW_WAR
	.align		4
.L_919:
        /*00a0*/ 	.byte	0x04, 0x36
        /*00a2*/ 	.short	(.L_921 - .L_920)
.L_920:
        /*00a4*/ 	.word	0x00000008
.L_921:


//--------------------- .nv.info._ZN2at6native63_GLOBAL__N__862fb238_30_ForeachBinaryOpScalarTensor_cu_64fe0ca525multi_tensor_apply_kernelINS1_18TensorListMetadataILi1EEENS1_27BinaryOpScalarTensorFunctorIlLi1ELi1ELi0EEEJSt7dividesIlEPllEEEvT_T0_DpT1_ --------------------------
	.section	.nv.info._ZN2at6native63_GLOBAL__N__862fb238_30_ForeachBinaryOpScalarTensor_cu_64fe0ca525multi_tensor_apply_kernelINS1_18TensorListMetadataILi1EEENS1_27BinaryOpScalarTensorFunctorIlLi1ELi1ELi0EEEJSt7dividesIlEPllEEEvT_T0_DpT1_,"",@"SHT_CUDA_INFO"
	.sectionflags	@""
	.align	4


	//----- nvinfo : EIATTR_CUDA_API_VERSION
	.align		4
        /*0000*/ 	.byte	0x04, 0x37
        /*0002*/ 	.short	(.L_923 - .L_922)
.L_922:
        /*0004*/ 	.word	0x00000082


	//----- nvinfo : EIATTR_KPARAM_INFO
	.align		4
.L_923:
        /*0008*/ 	.byte	0x04, 0x17
        /*000a*/ 	.short	(.L_925 - .L_924)
.L_924:
        /*000c*/ 	.word	0x00000000
        /*0010*/ 	.short	0x0004
        /*0012*/ 	.short	0x0d38
        /*0014*/ 	.byte	0x00, 0xf0, 0x21, 0x00


	//----- nvinfo : EIATTR_KPARAM_INFO
	.align		4
.L_925:
        /*0018*/ 	.byte	0x04, 0x17
        /*001a*/ 	.short	(.L_927 - .L_926)
.L_926:
        /*001c*/ 	.word	0x00000000
        /*0020*/ 	.short	0x0003
        /*0022*/ 	.short	0x0d30
        /*0024*/ 	.byte	0x00, 0xf0, 0x21, 0x00


	//----- nvinfo : EIATTR_KPARAM_INFO
	.align		4
.L_927:
        /*0028*/ 	.byte	0x04, 0x17
        /*002a*/ 	.short	(.L_929 - .L_928)
.L_928:
        /*002c*/ 	.word	0x00000000
        /*0030*/ 	.short	0x0002
        /*0032*/ 	.short	0x0d29
        /*0034*/ 	.byte	0x00, 0xf0, 0x05, 0x00


	//----- nvinfo : EIATTR_KPARAM_INFO
	.align		4
.L_929:
        /*0038*/ 	.byte	0x04, 0x17
        /*003a*/ 	.short	(.L_931 - .L_930)
.L_930:
        /*003c*/ 	.word	0x00000000
        /*0040*/ 	.short	0x0001
        /*0042*/ 	.short	0x0d28
        /*0044*/ 	.byte	0x00, 0xf0, 0x05, 0x00


	//----- nvinfo : EIATTR_KPARAM_INFO
	.align		4
.L_931:
        /*0048*/ 	.byte	0x04, 0x17
        /*004a*/ 	.short	(.L_933 - .L_932)
.L_932:
        /*004c*/ 	.word	0x00000000
        /*0050*/ 	.short	0x0000
        /*0052*/ 	.short	0x0000
        /*0054*/ 	.byte	0x00, 0xf0, 0xa1, 0x34


	//----- nvinfo : EIATTR_SPARSE_MMA_MASK
	.align		4
.L_933:
        /*0058*/ 	.byte	0x03, 0x50
        /*005a*/ 	.short	0x0000


	//----- nvinfo : EIATTR_MAXREG_COUNT
	.align		4
        /*005c*/ 	.byte	0x03, 0x1b
        /*005e*/ 	.short	0x0080


	//----- nvinfo : EIATTR_MERCURY_ISA_VERSION
	.align		4
        /*0060*/ 	.byte	0x03, 0x5f
        /*0062*/ 	.short	0x0101


	//----- nvinfo : EIATTR_EXIT_INSTR_OFFSETS
	.align		4
        /*0064*/ 	.byte	0x04, 0x1c
        /*0066*/ 	.short	(.L_935 - .L_934)


	//   ....[0]....
.L_934:
        /*0068*/ 	.word	0x00000160


	//   ....[1]....
        /*006c*/ 	.word	0x00000ec0


	//   ....[2]....
        /*0070*/ 	.word	0x00000f20


	//   ....[3]....
        /*0074*/ 	.word	0x000018f0


	//----- nvinfo : EIATTR_MAX_THREADS
	.align		4
.L_935:
        /*0078*/ 	.byte	0x04, 0x05
        /*007a*/ 	.short	(.L_937 - .L_936)
.L_936:
        /*007c*/ 	.word	0x00000200
        /*0080*/ 	.word	0x00000001
        /*0084*/ 	.word	0x00000001


	//----- nvinfo : EIATTR_CRS_STACK_SIZE
	.align		4
.L_937:
        /*0088*/ 	.byte	0x04, 0x1e
        /*008a*/ 	.short	(.L_939 - .L_938)
.L_938:
        /*008c*/ 	.word	0x00000000


	//----- nvinfo : EIATTR_CBANK_PARAM_SIZE
	.align		4
.L_939:
        /*0090*/ 	.byte	0x03, 0x19
        /*0092*/ 	.short	0x0d40


	//----- nvinfo : EIATTR_PARAM_CBANK
	.align		4
        /*0094*/ 	.byte	0x04, 0x0a
        /*0096*/ 	.short	(.L_941 - .L_940)
	.align		4
.L_940:
        /*0098*/ 	.word	index@(.nv.constant0._ZN2at6native63_GLOBAL__N__862fb238_30_ForeachBinaryOpScalarTensor_cu_64fe0ca525multi_tensor_apply_kernelINS1_18TensorListMetadataILi1EEENS1_27BinaryOpScalarTensorFunctorIlLi1ELi1ELi0EEEJSt7dividesIlEPllEEEvT_T0_DpT1_)
        /*009c*/ 	.short	0x0210
        /*009e*/ 	.short	0x0d40


	//----- nvinfo : EIATTR_SW_WAR
	.align		4
.L_941:
        /*00a0*/ 	.byte	0x04, 0x36
        /*00a2*/ 	.short	(.L_943 - .L_942)
.L_942:
        /*00a4*/ 	.word	0x00000008
.L_943:


//--------------------- .nv.info._ZN2at6native63_GLOBAL__N__862fb238_30_ForeachBinaryOpScalarTensor_cu_64fe0ca525multi_tensor_apply_kernelINS1_18TensorListMetadataILi1EEENS1_27BinaryOpScalarTensorFunctorIiLi1ELi1ELi0EEEJSt7dividesIiEPiiEEEvT_T0_DpT1_ --------------------------
	.section	.nv.info._ZN2at6native63_GLOBAL__N__862fb238_30_ForeachBinaryOpScalarTensor_cu_64fe0ca525multi_tensor_apply_kernelINS1_18TensorListMetadataILi1EEENS1_27BinaryOpScalarTensorFunctorIiLi1ELi1ELi0EEEJSt7dividesIiEPiiEEEvT_T0_DpT1_,"",@"SHT_CUDA_INFO"
	.sectionflags	@""
	.align	4


	//----- nvinfo : EIATTR_CUDA_API_VERSION
	.align		4
        /*0000*/ 	.byte	0x04, 0x37
        /*0002*/ 	.short	(.L_945 - .L_944)
.L_944:
        /*0004*/ 	.word	0x00000082


	//----- nvinfo : EIATTR_KPARAM_INFO
	.align		4
.L_945:
        /*0008*/ 	.byte	0x04, 0x17
        /*000a*/ 	.short	(.L_947 - .L_946)
.L_946:
        /*000c*/ 	.word	0x00000000
        /*0010*/ 	.short	0x0004
        /*0012*/ 	.short	0x0d38
        /*0014*/ 	.byte	0x00, 0xf0, 0x11, 0x00


	//----- nvinfo : EIATTR_KPARAM_INFO
	.align		4
.L_947:
        /*0018*/ 	.byte	0x04, 0x17
        /*001a*/ 	.short	(.L_949 - .L_948)
.L_948:
        /*001c*/ 	.word	0x00000000
        /*0020*/ 	.short	0x0003
        /*0022*/ 	.short	0x0d30
        /*0024*/ 	.byte	0x00, 0xf0, 0x21, 0x00


	//----- nvinfo : EIATTR_KPARAM_INFO
	.align		4
.L_949:
        /*0028*/ 	.byte	0x04, 0x17
        /*002a*/ 	.short	(.L_951 - .L_950)
.L_950:
        /*002c*/ 	.word	0x00000000
        /*0030*/ 	.short	0x0002
        /*0032*/ 	.short	0x0d29
        /*0034*/ 	.byte	0x00, 0xf0, 0x05, 0x00


	//----- nvinfo : EIATTR_KPARAM_INFO
	.align		4
.L_951:
        /*0038*/ 	.byte	0x04, 0x17
        /*003a*/ 	.short	(.L_953 - .L_952)
.L_952:
        /*003c*/ 	.word	0x00000000
        /*0040*/ 	.short	0x0001
        /*0042*/ 	.short	0x0d28
        /*0044*/ 	.byte	0x00, 0xf0, 0x05, 0x00


	//----- nvinfo : EIATTR_KPARAM_INFO
	.align		4
.L_953:
        /*0048*/ 	.byte	0x04, 0x17
        /*004a*/ 	.short	(.L_955 - .L_954)
.L_954:
        /*004c*/ 	.word	0x00000000
        /*0050*/ 	.short	0x0000
        /*0052*/ 	.short	0x0000
        /*0054*/ 	.byte	0x00, 0xf0, 0xa1, 0x34


	//----- nvinfo : EIATTR_SPARSE_MMA_MASK
	.align		4
.L_955:
        /*0058*/ 	.byte	0x03, 0x50
        /*005a*/ 	.short	0x0000


	//----- nvinfo : EIATTR_MAXREG_COUNT
	.align		4
        /*005c*/ 	.byte	0x03, 0x1b
        /*005e*/ 	.short	0x0080


	//----- nvinfo : EIATTR_MERCURY_ISA_VERSION
	.align		4
        /*0060*/ 	.byte	0x03, 0x5f
        /*0062*/ 	.short	0x0101


	//----- nvinfo : EIATTR_EXIT_INSTR_OFFSETS
	.align		4
        /*0064*/ 	.byte	0x04, 0x1c
        /*0066*/ 	.short	(.L_957 - .L_956)


	//   ....[0]....
.L_956:
        /*0068*/ 	.word	0x00000140


	//   ....[1]....
        /*006c*/ 	.word	0x00000910


	//   ....[2]....
        /*0070*/ 	.word	0x00000970


	//   ....[3]....
        /*0074*/ 	.word	0x00000e90


	//----- nvinfo : EIATTR_MAX_THREADS
	.align		4
.L_957:
        /*0078*/ 	.byte	0x04, 0x05
        /*007a*/ 	.short	(.L_959 - .L_958)
.L_958:
        /*007c*/ 	.word	0x00000200
        /*0080*/ 	.word	0x00000001
        /*0084*/ 	.word	0x00000001


	//----- nvinfo : EIATTR_CRS_STACK_SIZE
	.align		4
.L_959:
        /*0088*/ 	.byte	0x04, 0x1e
        /*008a*/ 	.short	(.L_961 - .L_960)
.L_960:
        /*008c*/ 	.word	0x00000000


	//----- nvinfo : EIATTR_CBANK_PARAM_SIZE
	.align		4
.L_961:
        /*0090*/ 	.byte	0x03, 0x19
        /*0092*/ 	.short	0x0d3c


	//----- nvinfo : EIATTR_PARAM_CBANK
	.align		4
        /*0094*/ 	.byte	0x04, 0x0a
        /*0096*/ 	.short	(.L_963 - .L_962)
	.align		4
.L_962:
        /*0098*/ 	.word	index@(.nv.constant0._ZN2at6native63_GLOBAL__N__862fb238_30_ForeachBinaryOpScalarTensor_cu_64fe0ca525multi_tensor_apply_kernelINS1_18TensorListMetadataILi1EEENS1_27BinaryOpScalarTensorFunctorIiLi1ELi1ELi0EEEJSt7dividesIiEPiiEEEvT_T0_DpT1_)
        /*009c*/ 	.short	0x0210
        /*009e*/ 	.short	0x0d3c


	//----- nvinfo : EIATTR_SW_WAR
	.align		4
.L_963:
        /*00a0*/ 	.byte	0x04, 0x36
        /*00a2*/ 	.short	(.L_965 - .L_964)
.L_964:
        /*00a4*/ 	.word	0x00000008
.L_965:


//--------------------- .nv.info._ZN2at6native63_GLOBAL__N__862fb238_30_ForeachBinaryOpScalarTensor_cu_64fe0ca525multi_tensor_apply_kernelINS1_18TensorListMetadataILi1EEENS1_27BinaryOpScalarTensorFunctorIaLi1ELi1ELi0EEEJSt7dividesIaEPaaEEEvT_T0_DpT1_ --------------------------
	.section	.nv.info._ZN2at6native63_GLOBAL__N__862fb238_30_ForeachBinaryOpScalarTensor_cu_64fe0ca525multi_tensor_apply_kernelINS1_18TensorListMetadataILi1EEENS1_27BinaryOpScalarTensorFunctorIaLi1ELi1ELi0EEEJSt7dividesIaEPaaEEEvT_T0_DpT1_,"",@"SHT_CUDA_INFO"
	.sectionflags	@""
	.align	4


	//----- nvinfo : EIATTR_CUDA_API_VERSION
	.align		4
        /*0000*/ 	.byte	0x04, 0x37
        /*0002*/ 	.short	(.L_967 - .L_966)
.L_966:
        /*0004*/ 	.word	0x00000082


	//----- nvinfo : EIATTR_KPARAM_INFO
	.align		4
.L_967:
        /*0008*/ 	.byte	0x04, 0x17
        /*000a*/ 	.short	(.L_969 - .L_968)
.L_968:
        /*000c*/ 	.word	0x00000000
        /*0010*/ 	.short	0x0004
        /*0012*/ 	.short	0x0d38
        /*0014*/ 	.byte	0x00, 0xf0, 0x05, 0x00


	//----- nvinfo : EIATTR_KPARAM_INFO
	.align		4
.L_969:
        /*0018*/ 	.byte	0x04, 0x17
        /*001a*/ 	.short	(.L_971 - .L_970)
.L_970:
        /*001c*/ 	.word	0x00000000
        /*0020*/ 	.short	0x0003
        /*0022*/ 	.short	0x0d30
        /*0024*/ 	.byte	0x00, 0xf0, 0x21, 0x00


	//----- nvinfo : EIATTR_KPARAM_INFO
	.align		4
.L_971:
        /*0028*/ 	.byte	0x04, 0x17
        /*002a*/ 	.short	(.L_973 - .L_972)
.L_972:
        /*002c*/ 	.word	0x00000000
        /*0030*/ 	.short	0x0002
        /*0032*/ 	.short	0x0d29
        /*0034*/ 	.byte	0x00, 0xf0, 0x05, 0x00


	//----- nvinfo : EIATTR_KPARAM_INFO
	.align		4
.L_973:
        /*0038*/ 	.byte	0x04, 0x17
        /*003a*/ 	.short	(.L_975 - .L_974)
.L_974:
        /*003c*/ 	.word	0x00000000
        /*0040*/ 	.short	0x0001
        /*0042*/ 	.short	0x0d28
        /*0044*/ 	.byte	0x00, 0xf0, 0x05, 0x00


	//----- nvinfo : EIATTR_KPARAM_INFO
	.align		4
.L_975:
        /*0048*/ 	.byte	0x04, 0x17
        /*004a*/ 	.short	(.L_977 - .L_976)
.L_976:
        /*004c*/ 	.word	0x00000000
        /*0050*/ 	.short	0x0000
        /*0052*/ 	.short	0x0000
        /*0054*/ 	.byte	0x00, 0xf0, 0xa1, 0x34


	//----- nvinfo : EIATTR_SPARSE_MMA_MASK
	.align		4
.L_977:
        /*0058*/ 	.byte	0x03, 0x50
        /*005a*/ 	.short	0x0000


	//----- nvinfo : EIATTR_MAXREG_COUNT
	.align		4
        /*005c*/ 	.byte	0x03, 0x1b
        /*005e*/ 	.short	0x0080


	//----- nvinfo : EIATTR_MERCURY_ISA_VERSION
	.align		4
        /*0060*/ 	.byte	0x03, 0x5f
        /*0062*/ 	.short	0x0101


	//----- nvinfo : EIATTR_EXIT_INSTR_OFFSETS
	.align		4
        /*0064*/ 	.byte	0x04, 0x1c
        /*0066*/ 	.short	(.L_979 - .L_978)


	//   ....[0]....
.L_978:
        /*0068*/ 	.word	0x00000130


	//   ....[1]....
        /*006c*/ 	.word	0x00000980


	//   ....[2]....
        /*0070*/ 	.word	0x000009e0


	//   ....[3]....
        /*0074*/ 	.word	0x00000fc0


	//----- nvinfo : EIATTR_MAX_THREADS
	.align		4
.L_979:
        /*0078*/ 	.byte	0x04, 0x05
        /*007a*/ 	.short	(.L_981 - .L_980)
.L_980:
        /*007c*/ 	.word	0x00000200
        /*0080*/ 	.word	0x00000001
        /*0084*/ 	.word	0x00000001


	//----- nvinfo : EIATTR_CRS_STACK_SIZE
	.align		4
.L_981:
        /*0088*/ 	.byte	0x04, 0x1e
        /*008a*/ 	.short	(.L_983 - .L_982)
.L_982:
        /*008c*/ 	.word	0x00000000


	//----- nvinfo : EIATTR_CBANK_PARAM_SIZE
	.align		4
.L_983:
        /*0090*/ 	.byte	0x03, 0x19
        /*0092*/ 	.short	0x0d39


	//----- nvinfo : EIATTR_PARAM_CBANK
	.align		4
        /*0094*/ 	.byte	0x04, 0x0a
        /*0096*/ 	.short	(.L_985 - .L_984)
	.align		4
.L_984:
        /*0098*/ 	.word	index@(.nv.constant0._ZN2at6native63_GLOBAL__N__862fb238_30_ForeachBinaryOpScalarTensor_cu_64fe0ca525multi_tensor_apply_kernelINS1_18TensorListMetadataILi1EEENS1_27BinaryOpScalarTensorFunctorIaLi1ELi1ELi0EEEJSt7dividesIaEPaaEEEvT_T0_DpT1_)
        /*009c*/ 	.short	0x0210
        /*009e*/ 	.short	0x0d39


	//----- nvinfo : EIATTR_SW_WAR
	.align		4
.L_985:
        /*00a0*/ 	.byte	0x04, 0x36
        /*00a2*/ 	.short	(.L_987 - .L_986)
.L_986:
        /*00a4*/ 	.word	0x00000008
.L_987:


//--------------------- .nv.info._ZN2at6native63_GLOBAL__N__862fb238_30_ForeachBinaryOpScalarTensor_cu_64fe0ca525multi_tensor_apply_kernelINS1_18TensorListMetadataILi1EEENS1_27BinaryOpScalarTensorFunctorIhLi1ELi1ELi0EEEJSt7dividesIhEPhhEEEvT_T0_DpT1_ --------------------------
	.section	.nv.info._ZN2at6native63_GLOBAL__N__862fb238_30_ForeachBinaryOpScalarTensor_cu_64fe0ca525multi_tensor_apply_kernelINS1_18TensorListMetadataILi1EEENS1_27BinaryOpScalarTensorFunctorIhLi1ELi1ELi0EEEJSt7dividesIhEPhhEEEvT_T0_DpT1_,"",@"SHT_CUDA_INFO"
	.sectionflags	@""
	.align	4


	//----- nvinfo : EIATTR_CUDA_API_VERSION
	.align		4
        /*0000*/ 	.byte	0x04, 0x37
        /*0002*/ 	.short	(.L_989 - .L_988)
.L_988:
        /*0004*/ 	.word	0x00000082


	//----- nvinfo : EIATTR_KPARAM_INFO
	.align		4
.L_989:
        /*0008*/ 	.byte	0x04, 0x17
        /*000a*/ 	.short	(.L_991 - .L_990)
.L_990:
        /*000c*/ 	.word	0x00000000
        /*0010*/ 	.short	0x0004
        /*0012*/ 	.short	0x0d38
        /*0014*/ 	.byte	0x00, 0xf0, 0x05, 0x00


	//----- nvinfo : EIATTR_KPARAM_INFO
	.align		4
.L_991:
        /*0018*/ 	.byte	0x04, 0x17
        /*001a*/ 	.short	(.L_993 - .L_992)
.L_992:
        /*001c*/ 	.word	0x00000000
        /*0020*/ 	.short	0x0003
        /*0022*/ 	.short	0x0d30
        /*0024*/ 	.byte	0x00, 0xf0, 0x21, 0x00


	//----- nvinfo : EIATTR_KPARAM_INFO
	.align		4
.L_993:
        /*0028*/ 	.byte	0x04, 0x17
        /*002a*/ 	.short	(.L_995 - .L_994)
.L_994:
        /*002c*/ 	.word	0x00000000
        /*0030*/ 	.short	0x0002
        /*0032*/ 	.short	0x0d29
        /*0034*/ 	.byte	0x00, 0xf0, 0x05, 0x00


	//----- nvinfo : EIATTR_KPARAM_INFO
	.align		4
.L_995:
        /*0038*/ 	.byte	0x04, 0x17
        /*003a*/ 	.short	(.L_997 - .L_996)
.L_996:
        /*003c*/ 	.word	0x00000000
        /*0040*/ 	.short	0x0001
        /*0042*/ 	.short	0x0d28
        /*0044*/ 	.byte	0x00, 0xf0, 0x05, 0x00


	//----- nvinfo : EIATTR_KPARAM_INFO
	.align		4
.L_997:
        /*0048*/ 	.byte	0x04, 0x17
        /*004a*/ 	.short	(.L_999 - .L_998)
.L_998:
        /*004c*/ 	.word	0x00000000
        /*0050*/ 	.short	0x0000
        /*0052*/ 	.short	0x0000
        /*0054*/ 	.byte	0x00, 0xf0, 0xa1, 0x34


	//----- nvinfo : EIATTR_SPARSE_MMA_MASK
	.align		4
.L_999:
        /*0058*/ 	.byte	0x03, 0x50
        /*005a*/ 	.short	0x0000


	//----- nvinfo : EIATTR_MAXREG_COUNT
	.align		4
        /*005c*/ 	.byte	0x03, 0x1b
        /*005e*/ 	.short	0x0080


	//----- nvinfo : EIATTR_MERCURY_ISA_VERSION
	.align		4
        /*0060*/ 	.byte	0x03, 0x5f
        /*0062*/ 	.short	0x0101


	//----- nvinfo : EIATTR_EXIT_INSTR_OFFSETS
	.align		4
        /*0064*/ 	.byte	0x04, 0x1c
        /*0066*/ 	.short	(.L_1001 - .L_1000)


	//   ....[0]....
.L_1000:
        /*0068*/ 	.word	0x00000140


	//   ....[1]....
        /*006c*/ 	.word	0x000005f0


	//   ....[2]....
        /*0070*/ 	.word	0x00000650


	//   ....[3]....
        /*0074*/ 	.word	0x00000900


	//----- nvinfo : EIATTR_MAX_THREADS
	.align		4
.L_1001:
        /*0078*/ 	.byte	0x04, 0x05
        /*007a*/ 	.short	(.L_1003 - .L_1002)
.L_1002:
        /*007c*/ 	.word	0x00000200
        /*0080*/ 	.word	0x00000001
        /*0084*/ 	.word	0x00000001


	//----- nvinfo : EIATTR_CRS_STACK_SIZE
	.align		4
.L_1003:
        /*0088*/ 	.byte	0x04, 0x1e
        /*008a*/ 	.short	(.L_1005 - .L_1004)
.L_1004:
        /*008c*/ 	.word	0x00000000


	//----- nvinfo : EIATTR_CBANK_PARAM_SIZE
	.align		4
.L_1005:
        /*0090*/ 	.byte	0x03, 0x19
        /*0092*/ 	.short	0x0d39


	//----- nvinfo : EIATTR_PARAM_CBANK
	.align		4
        /*0094*/ 	.byte	0x04, 0x0a
        /*0096*/ 	.short	(.L_1007 - .L_1006)
	.align		4
.L_1006:
        /*0098*/ 	.word	index@(.nv.constant0._ZN2at6native63_GLOBAL__N__862fb238_30_ForeachBinaryOpScalarTensor_cu_64fe0ca525multi_tensor_apply_kernelINS1_18TensorListMetadataILi1EEENS1_27BinaryOpScalarTensorFunctorIhLi1ELi1ELi0EEEJSt7dividesIhEPhhEEEvT_T0_DpT1_)
        /*009c*/ 	.short	0x0210
        /*009e*/ 	.short	0x0d39


	//----- nvinfo : EIATTR_SW_WAR
	.align		4
.L_1007:
        /*00a0*/ 	.byte	0x04, 0x36
        /*00a2*/ 	.short	(.L_1009 - .L_1008)
.L_1008:
        /*00a4*/ 	.word	0x00000008
.L_1009:


//--------------------- .nv.info._ZN2at6native63_GLOBAL__N__862fb238_30_ForeachBinaryOpScalarTensor_cu_64fe0ca525multi_tensor_apply_kernelINS1_18TensorListMetadataILi2EEENS1_27BinaryOpScalarTensorFunctorIN3c108BFloat16ELi2ELi1ELi1EEEJSt10multipliesIfEPS7_fEEEvT_T0_DpT1_ --------------------------
	.section	.nv.info._ZN2at6native63_GLOBAL__N__862fb238_30_ForeachBinaryOpScalarTensor_cu_64fe0ca525multi_tensor_apply_kernelINS1_18TensorListMetadataILi2EEENS1_27BinaryOpScalarTensorFunctorIN3c108BFloat16ELi2ELi1ELi1EEEJSt10multipliesIfEPS7_fEEEvT_T0_DpT1_,"",@"SHT_CUDA_INFO"
	.sectionflags	@""
	.align	4


	//----- nvinfo : EIATTR_CUDA_API_VERSION
	.align		4
        /*0000*/ 	.byte	0x04, 0x37
        /*0002*/ 	.short	(.L_1011 - .L_1010)
.L_1010:
        /*0004*/ 	.word	0x00000082


	//----- nvinfo : EIATTR_KPARAM_INFO
	.align		4
.L_1011:
        /*0008*/ 	.byte	0x04, 0x17
        /*000a*/ 	.short	(.L_1013 - .L_1012)
.L_1012:
        /*000c*/ 	.word	0x00000000
        /*0010*/ 	.short	0x0004
        /*0012*/ 	.short	0x0c58
        /*0014*/ 	.byte	0x00, 0xf0, 0x11, 0x00


	//----- nvinfo : EIATTR_KPARAM_INFO
	.align		4
.L_1013:
        /*0018*/ 	.byte	0x04, 0x17
        /*001a*/ 	.short	(.L_1015 - .L_1014)
.L_1014:
        /*001c*/ 	.word	0x00000000
        /*0020*/ 	.short	0x0003
        /*0022*/ 	.short	0x0c50
        /*0024*/ 	.byte	0x00, 0xf0, 0x21, 0x00


	//----- nvinfo : EIATTR_KPARAM_INFO
	.align		4
.L_1015:
        /*0028*/ 	.byte	0x04, 0x17
        /*002a*/ 	.short	(.L_1017 - .L_1016)
.L_1016:
        /*002c*/ 	.word	0x00000000
        /*0030*/ 	.short	0x0002
        /*0032*/ 	.short	0x0c49
        /*0034*/ 	.byte	0x00, 0xf0, 0x05, 0x00


	//----- nvinfo : EIATTR_KPARAM_INFO
	.align		4
.L_1017:
        /*0038*/ 	.byte	0x04, 0x17
        /*003a*/ 	.short	(.L_1019 - .L_1018)
.L_1018:
        /*003c*/ 	.word	0x00000000
        /*0040*/ 	.short	0x0001
        /*0042*/ 	.short	0x0c48
        /*0044*/ 	.byte	0x00, 0xf0, 0x05, 0x00


	//----- nvinfo : EIATTR_KPARAM_INFO
	.align		4
.L_1019:
        /*0048*/ 	.byte	0x04, 0x17
        /*004a*/ 	.short	(.L_1021 - .L_1020)
.L_1020:
        /*004c*/ 	.word	0x00000000
        /*0050*/ 	.short	0x0000
        /*0052*/ 	.short	0x0000
        /*0054*/ 	.byte	0x00, 0xf0, 0x21, 0x31


	//----- nvinfo : EIATTR_SPARSE_MMA_MASK
	.align		4
.L_1021:
        /*0058*/ 	.byte	0x03, 0x50
        /*005a*/ 	.short	0x0000


	//----- nvinfo : EIATTR_MAXREG_COUNT
	.align		4
        /*005c*/ 	.byte	0x03, 0x1b
        /*005e*/ 	.short	0x0080


	//----- nvinfo : EIATTR_MERCURY_ISA_VERSION
	.align		4
        /*0060*/ 	.byte	0x03, 0x5f
        /*0062*/ 	.short	0x0101


	//----- nvinfo : EIATTR_EXIT_INSTR_OFFSETS
	.align		4
        /*0064*/ 	.byte	0x04, 0x1c
        /*0066*/ 	.short	(.L_1023 - .L_1022)


	//   ....[0]....
.L_1022:
        /*0068*/ 	.word	0x00000160


	//   ....[1]....
        /*006c*/ 	.word	0x00000660


	//   ....[2]....
        /*0070*/ 	.word	0x000006c0


	//   ....[3]....
        /*0074*/ 	.word	0x00000910


	//----- nvinfo : EIATTR_MAX_THREADS
	.align		4
.L_1023:
        /*0078*/ 	.byte	0x04, 0x05
        /*007a*/ 	.short	(.L_1025 - .L_1024)
.L_1024:
        /*007c*/ 	.word	0x00000200
        /*0080*/ 	.word	0x00000001
        /*0084*/ 	.word	0x00000001


	//----- nvinfo : EIATTR_CRS_STACK_SIZE
	.align		4
.L_1025:
        /*0088*/ 	.byte	0x04, 0x1e
        /*008a*/ 	.short	(.L_1027 - .L_1026)
.L_1026:
        /*008c*/ 	.word	0x00000000


	//----- nvinfo : EIATTR_CBANK_PARAM_SIZE
	.align		4
.L_1027:
        /*0090*/ 	.byte	0x03, 0x19
        /*0092*/ 	.short	0x0c5c


	//----- nvinfo : EIATTR_PARAM_CBANK
	.align		4
        /*0094*/ 	.byte	0x04, 0x0a
        /*0096*/ 	.short	(.L_1029 - .L_1028)
	.align		4
.L_1028:
        /*0098*/ 	.word	index@(.nv.constant0._ZN2at6native63_GLOBAL__N__862fb238_30_ForeachBinaryOpScalarTensor_cu_64fe0ca525multi_tensor_apply_kernelINS1_18TensorListMetadataILi2EEENS1_27BinaryOpScalarTensorFunctorIN3c108BFloat16ELi2ELi1ELi1EEEJSt10multipliesIfEPS7_fEEEvT_T0_DpT1_)
        /*009c*/ 	.short	0x0210
        /*009e*/ 	.short	0x0c5c


	//----- nvinfo : EIATTR_SW_WAR
	.align		4
.L_1029:
        /*00a0*/ 	.byte	0x04, 0x36
        /*00a2*/ 	.short	(.L_1031 - .L_1030)
.L_1030:
        /*00a4*/ 	.word	0x00000008
.L_1031:


//--------------------- .nv.info._ZN2at6native63_GLOBAL__N__862fb238_30_ForeachBinaryOpScalarTensor_cu_64fe0ca525multi_tensor_apply_kernelINS1_18TensorListMetadataILi2EEENS1_27BinaryOpScalarTensorFunctorIN3c104HalfELi2ELi1ELi1EEEJSt10multipliesIfEPS7_fEEEvT_T0_DpT1_ --------------------------
	.section	.nv.info._ZN2at6native63_GLOBAL__N__862fb238_30_ForeachBinaryOpScalarTensor_cu_64fe0ca525multi_tensor_apply_kernelINS1_18TensorListMetadataILi2EEENS1_27BinaryOpScalarTensorFunctorIN3c104HalfELi2ELi1ELi1EEEJSt10multipliesIfEPS7_fEEEvT_T0_DpT1_,"",@"SHT_CUDA_INFO"
	.sectionflags	@""
	.align	4


	//----- nvinfo : EIATTR_CUDA_API_VERSION
	.align		4
        /*0000*/ 	.byte	0x04, 0x37
        /*0002*/ 	.short	(.L_1033 - .L_1032)
.L_1032:
        /*0004*/ 	.word	0x00000082


	//----- nvinfo : EIATTR_KPARAM_INFO
	.align		4
.L_1033:
        /*0008*/ 	.byte	0x04, 0x17
        /*000a*/ 	.short	(.L_1035 - .L_1034)
.L_1034:
        /*000c*/ 	.word	0x00000000
        /*0010*/ 	.short	0x0004
        /*0012*/ 	.short	0x0c58
        /*0014*/ 	.byte	0x00, 0xf0, 0x11, 0x00


	//----- nvinfo : EIATTR_KPARAM_INFO
	.align		4
.L_1035:
        /*0018*/ 	.byte	0x04, 0x17
        /*001a*/ 	.short	(.L_1037 - .L_1036)
.L_1036:
        /*001c*/ 	.word	0x00000000
        /*0020*/ 	.short	0x0003
        /*0022*/ 	.short	0x0c50
        /*0024*/ 	.byte	0x00, 0xf0, 0x21, 0x00


	//----- nvinfo : EIATTR_KPARAM_INFO
	.align		4
.L_1037:
        /*0028*/ 	.byte	0x04, 0x17
        /*002a*/ 	.short	(.L_1039 - .L_1038)
.L_1038:
        /*002c*/ 	.word	0x00000000
        /*0030*/ 	.short	0x0002
        /*0032*/ 	.short	0x0c49
        /*0034*/ 	.byte	0x00, 0xf0, 0x05, 0x00


	//----- nvinfo : EIATTR_KPARAM_INFO
	.align		4
.L_1039:
        /*0038*/ 	.byte	0x04, 0x17
        /*003a*/ 	.short	(.L_1041 - .L_1040)
.L_1040:
        /*003c*/ 	.word	0x00000000
        /*0040*/ 	.short	0x0001
        /*0042*/ 	.short	0x0c48
        /*0044*/ 	.byte	0x00, 0xf0, 0x05, 0x00


	//----- nvinfo : EIATTR_KPARAM_INFO
	.align		4
.L_1041:
        /*0048*/ 	.byte	0x04, 0x17
        /*004a*/ 	.short	(.L_1043 - .L_1042)
.L_1042:
        /*004c*/ 	.word	0x00000000
        /*0050*/ 	.short	0x0000
        /*0052*/ 	.short	0x0000
        /*0054*/ 	.byte	0x00, 0xf0, 0x21, 0x31


	//----- nvinfo : EIATTR_SPARSE_MMA_MASK
	.align		4
.L_1043:
        /*0058*/ 	.byte	0x03, 0x50
        /*005a*/ 	.short	0x0000


	//----- nvinfo : EIATTR_MAXREG_COUNT
	.align		4
        /*005c*/ 	.byte	0x03, 0x1b
        /*005e*/ 	.short	0x0080


	//----- nvinfo : EIATTR_MERCURY_ISA_VERSION
	.align		4
        /*0060*/ 	.byte	0x03, 0x5f
        /*0062*/ 	.short	0x0101


	//----- nvinfo : EIATTR_EXIT_INSTR_OFFSETS
	.align		4
        /*0064*/ 	.byte	0x04, 0x1c
        /*0066*/ 	.short	(.L_1045 - .L_1044)


	//   ....[0]....
.L_1044:
        /*0068*/ 	.word	0x00000160


	//   ....[1]....
        /*006c*/ 	.word	0x00000660


	//   ....[2]....
        /*0070*/ 	.word	0x000006c0


	//   ....[3]....
        /*0074*/ 	.word	0x000008f0


	//----- nvinfo : EIATTR_MAX_THREADS
	.align		4
.L_1045:
        /*0078*/ 	.byte	0x04, 0x05
        /*007a*/ 	.short	(.L_1047 - .L_1046)
.L_1046:
        /*007c*/ 	.word	0x00000200
        /*0080*/ 	.word	0x00000001
        /*0084*/ 	.word	0x00000001


	//----- nvinfo : EIATTR_CRS_STACK_SIZE
	.align		4
.L_1047:
        /*0088*/ 	.byte	0x04, 0x1e
        /*008a*/ 	.short	(.L_1049 - .L_1048)
.L_1048:
        /*008c*/ 	.word	0x00000000


	//----- nvinfo : EIATTR_CBANK_PARAM_SIZE
	.align		4
.L_1049:
        /*0090*/ 	.byte	0x03, 0x19
        /*0092*/ 	.short	0x0c5c


	//----- nvinfo : EIATTR_PARAM_CBANK
	.align		4
        /*0094*/ 	.byte	0x04, 0x0a
        /*0096*/ 	.short	(.L_1051 - .L_1050)
	.align		4
.L_1050:
        /*0098*/ 	.word	index@(.nv.constant0._ZN2at6native63_GLOBAL__N__862fb238_30_ForeachBinaryOpScalarTensor_cu_64fe0ca525multi_tensor_apply_kernelINS1_18TensorListMetadataILi2EEENS1_27BinaryOpScalarTensorFunctorIN3c104HalfELi2ELi1ELi1EEEJSt10multipliesIfEPS7_fEEEvT_T0_DpT1_)
        /*009c*/ 	.short	0x0210
        /*009e*/ 	.short	0x0c5c


	//----- nvinfo : EIATTR_SW_WAR
	.align		4
.L_1051:
        /*00a0*/ 	.byte	0x04, 0x36
        /*00a2*/ 	.short	(.L_1053 - .L_1052)
.L_1052:
        /*00a4*/ 	.word	0x00000008
.L_1053:


//--------------------- .nv.info._ZN2at6native63_GLOBAL__N__862fb238_30_ForeachBinaryOpScalarTensor_cu_64fe0ca525multi_tensor_apply_kernelINS1_18TensorListMetadataILi2EEENS1_27BinaryOpScalarTensorFunctorIbLi2ELi1ELi1EEEJSt10multipliesIbEPbbEEEvT_T0_DpT1_ --------------------------
	.section	.nv.info._ZN2at6native63_GLOBAL__N__862fb238_30_ForeachBinaryOpScalarTensor_cu_64fe0ca525multi_tensor_apply_kernelINS1_18TensorListMetadataILi2EEENS1_27BinaryOpScalarTensorFunctorIbLi2ELi1ELi1EEEJSt10multipliesIbEPbbEEEvT_T0_DpT1_,"",@"SHT_CUDA_INFO"
	.sectionflags	@""
	.align	4


	//----- nvinfo : EIATTR_CUDA_API_VERSION
	.align		4
        /*0000*/ 	.byte	0x04, 0x37
        /*0002*/ 	.short	(.L_1055 - .L_1054)
.L_1054:
        /*0004*/ 	.word	0x00000082


	//----- nvinfo : EIATTR_KPARAM_INFO
	.align		4
.L_1055:
        /*0008*/ 	.byte	0x04, 0x17
        /*000a*/ 	.short	(.L_1057 - .L_1056)
.L_1056:
        /*000c*/ 	.word	0x00000000
        /*0010*/ 	.short	0x0004
        /*0012*/ 	.short	0x0c58
        /*0014*/ 	.byte	0x00, 0xf0, 0x05, 0x00


	//----- nvinfo : EIATTR_KPARAM_INFO
	.align		4
.L_1057:
        /*0018*/ 	.byte	0x04, 0x17
        /*001a*/ 	.short	(.L_1059 - .L_1058)
.L_1058:
        /*001c*/ 	.word	0x00000000
        /*0020*/ 	.short	0x0003
        /*0022*/ 	.short	0x0c50
        /*0024*/ 	.byte	0x00, 0xf0, 0x21, 0x00


	//----- nvinfo : EIATTR_KPARAM_INFO
	.align		4
.L_1059:
        /*0028*/ 	.byte	0x04, 0x17
        /*002a*/ 	.short	(.L_1061 - .L_1060)
.L_1060:
        /*002c*/ 	.word	0x00000000
        /*0030*/ 	.short	0x0002
        /*0032*/ 	.short	0x0c49
        /*0034*/ 	.byte	0x00, 0xf0, 0x05, 0x00


	//----- nvinfo : EIATTR_KPARAM_INFO
	.align		4
.L_1061:
        /*0038*/ 	.byte	0x04, 0x17
        /*003a*/ 	.short	(.L_1063 - .L_1062)
.L_1062:
        /*003c*/ 	.word	0x00000000
        /*0040*/ 	.short	0x0001
        /*0042*/ 	.short	0x0c48
        /*0044*/ 	.byte	0x00, 0xf0, 0x05, 0x00


	//----- nvinfo : EIATTR_KPARAM_INFO
	.align		4
.L_1063:
        /*0048*/ 	.byte	0x04, 0x17
        /*004a*/ 	.short	(.L_1065 - .L_1064)
.L_1064:
        /*004c*/ 	.word	0x00000000
        /*0050*/ 	.short	0x0000
        /*0052*/ 	.short	0x0000
        /*0054*/ 	.byte	0x00, 0xf0, 0x21, 0x31


	//----- nvinfo : EIATTR_SPARSE_MMA_MASK
	.align		4
.L_1065:
        /*0058*/ 	.byte	0x03, 0x50
        /*005a*/ 	.short	0x0000


	//----- nvinfo : EIATTR_MAXREG_COUNT
	.align		4
        /*005c*/ 	.byte	0x03, 0x1b
        /*005e*/ 	.short	0x0080


	//----- nvinfo : EIATTR_MERCURY_ISA_VERSION
	.align		4
        /*0060*/ 	.byte	0x03, 0x5f
        /*0062*/ 	.short	0x0101


	//----- nvinfo : EIATTR_EXIT_INSTR_OFFSETS
	.align		4
        /*0064*/ 	.byte	0x04, 0x1c
        /*0066*/ 	.short	(.L_1067 - .L_1066)


	//   ....[0]....
.L_1066:
        /*0068*/ 	.word	0x00000170


	//   ....[1]....
        /*006c*/ 	.word	0x00000690


	//   ....[2]....
        /*0070*/ 	.word	0x000006f0


	//   ....[3]....
        /*0074*/ 	.word	0x00000980


	//----- nvinfo : EIATTR_MAX_THREADS
	.align		4
.L_1067:
        /*0078*/ 	.byte	0x04, 0x05
        /*007a*/ 	.short	(.L_1069 - .L_1068)
.L_1068:
        /*007c*/ 	.word	0x00000200
        /*0080*/ 	.word	0x00000001
        /*0084*/ 	.word	0x00000001


	//----- nvinfo : EIATTR_CRS_STACK_SIZE
	.align		4
.L_1069:
        /*0088*/ 	.byte	0x04, 0x1e
        /*008a*/ 	.short	(.L_1071 - .L_1070)
.L_1070:
        /*008c*/ 	.word	0x00000000


	//----- nvinfo : EIATTR_CBANK_PARAM_SIZE
	.align		4
.L_1071:
        /*0090*/ 	.byte	0x03, 0x19
        /*0092*/ 	.short	0x0c59


	//----- nvinfo : EIATTR_PARAM_CBANK
	.align		4
        /*0094*/ 	.byte	0x04, 0x0a
        /*0096*/ 	.short	(.L_1073 - .L_1072)
	.align		4
.L_1072:
        /*0098*/ 	.word	index@(.nv.constant0._ZN2at6native63_GLOBAL__N__862fb238_30_ForeachBinaryOpScalarTensor_cu_64fe0ca525multi_tensor_apply_kernelINS1_18TensorListMetadataILi2EEENS1_27BinaryOpScalarTensorFunctorIbLi2ELi1ELi1EEEJSt10multipliesIbEPbbEEEvT_T0_DpT1_)
        /*009c*/ 	.short	0x0210
        /*009e*/ 	.short	0x0c59


	//----- nvinfo : EIATTR_SW_WAR
	.align		4
.L_1073:
        /*00a0*/ 	.byte	0x04, 0x36
        /*00a2*/ 	.short	(.L_1075 - .L_1074)
.L_1074:
        /*00a4*/ 	.word	0x00000008
.L_1075:


//--------------------- .nv.info._ZN2at6native63_GLOBAL__N__862fb238_30_ForeachBinaryOpScalarTensor_cu_64fe0ca525multi_tensor_apply_kernelINS1_18TensorListMetadataILi2EEENS1_27BinaryOpScalarTensorFunctorIN3c107complexIfEELi2ELi1ELi1EEEJSt10multipliesIS8_EPS8_S8_EEEvT_T0_DpT1_ --------------------------
	.section	.nv.info._ZN2at6native63_GLOBAL__N__862fb238_30_ForeachBinaryOpScalarTensor_cu_64fe0ca525multi_tensor_apply_kernelINS1_18TensorListMetadataILi2EEENS1_27BinaryOpScalarTensorFunctorIN3c107complexIfEELi2ELi1ELi1EEEJSt10multipliesIS8_EPS8_S8_EEEvT_T0_DpT1_,"",@"SHT_CUDA_INFO"
	.sectionflags	@""
	.align	4


	//----- nvinfo : EIATTR_CUDA_API_VERSION
	.align		4
        /*0000*/ 	.byte	0x04, 0x37
        /*0002*/ 	.short	(.L_1077 - .L_1076)
.L_1076:
        /*0004*/ 	.word	0x00000082


	//----- nvinfo : EIATTR_KPARAM_INFO
	.align		4
.L_1077:
        /*0008*/ 	.byte	0x04, 0x17
        /*000a*/ 	.short	(.L_1079 - .L_1078)
.L_1078:
        /*000c*/ 	.word	0x00000000
        /*0010*/ 	.short	0x0004
        /*0012*/ 	.short	0x0c58
        /*0014*/ 	.byte	0x00, 0xf0, 0x21, 0x00


	//----- nvinfo : EIATTR_KPARAM_INFO
	.align		4
.L_1079:
        /*0018*/ 	.byte	0x04, 0x17
        /*001a*/ 	.short	(.L_1081 - .L_1080)
.L_1080:
        /*001c*/ 	.word	0x00000000
        /*0020*/ 	.short	0x0003
        /*0022*/ 	.short	0x0c50
        /*0024*/ 	.byte	0x00, 0xf0, 0x21, 0x00


	//----- nvinfo : EIATTR_KPARAM_INFO
	.align		4
.L_1081:
        /*0028*/ 	.byte	0x04, 0x17
        /*002a*/ 	.short	(.L_1083 - .L_1082)
.L_1082:
        /*002c*/ 	.word	0x00000000
        /*0030*/ 	.short	0x0002
        /*0032*/ 	.short	0x0c49
        /*0034*/ 	.byte	0x00, 0xf0, 0x05, 0x00


	//----- nvinfo : EIATTR_KPARAM_INFO
	.align		4
.L_1083:
        /*0038*/ 	.byte	0x04, 0x17
        /*003a*/ 	.short	(.L_1085 - .L_1084)
.L_1084:
        /*003c*/ 	.word	0x00000000
        /*0040*/ 	.short	0x0001
        /*0042*/ 	.short	0x0c48
        /*0044*/ 	.byte	0x00, 0xf0, 0x05, 0x00


	//----- nvinfo : EIATTR_KPARAM_INFO
	.align		4
.L_1085:
        /*0048*/ 	.byte	0x04, 0x17
        /*004a*/ 	.short	(.L_1087 - .L_1086)
.L_1086:
        /*004c*/ 	.word	0x00000000
        /*0050*/ 	.short	0x0000
        /*0052*/ 	.short	0x0000
        /*0054*/ 	.byte	0x00, 0xf0, 0x21, 0x31


	//----- nvinfo : EIATTR_SPARSE_MMA_MASK
	.align		4
.L_1087:
        /*0058*/ 	.byte	0x03, 0x50
        /*005a*/ 	.short	0x0000


	//----- nvinfo : EIATTR_MAXREG_COUNT
	.align		4
        /*005c*/ 	.byte	0x03, 0x1b
        /*005e*/ 	.short	0x0080


	//----- nvinfo : EIATTR_MERCURY_ISA_VERSION
	.align		4
        /*0060*/ 	.byte	0x03, 0x5f
        /*0062*/ 	.short	0x0101


	//----- nvinfo : EIATTR_EXIT_INSTR_OFFSETS
	.align		4
        /*0064*/ 	.byte	0x04, 0x1c
        /*0066*/ 	.short	(.L_1089 - .L_1088)


	//   ....[0]....
.L_1088:
        /*0068*/ 	.word	0x00000180


	//   ....[1]....
        /*006c*/ 	.word	0x000006e0


	//   ....[2]....
        /*0070*/ 	.word	0x00000740


	//   ....[3]....
        /*0074*/ 	.word	0x00000a10


	//----- nvinfo : EIATTR_MAX_THREADS
	.align		4
.L_1089:
        /*0078*/ 	.byte	0x04, 0x05
        /*007a*/ 	.short	(.L_1091 - .L_1090)
.L_1090:
        /*007c*/ 	.word	0x00000200
        /*0080*/ 	.word	0x00000001
        /*0084*/ 	.word	0x00000001


	//----- nvinfo : EIATTR_CRS_STACK_SIZE
	.align		4
.L_1091:
        /*0088*/ 	.byte	0x04, 0x1e
        /*008a*/ 	.short	(.L_1093 - .L_1092)
.L_1092:
        /*008c*/ 	.word	0x00000000


	//----- nvinfo : EIATTR_CBANK_PARAM_SIZE
	.align		4
.L_1093:
        /*0090*/ 	.byte	0x03, 0x19
        /*0092*/ 	.short	0x0c60


	//----- nvinfo : EIATTR_PARAM_CBANK
	.align		4
        /*0094*/ 	.byte	0x04, 0x0a
        /*0096*/ 	.short	(.L_1095 - .L_1094)
	.align		4
.L_1094:
        /*0098*/ 	.word	index@(.nv.constant0._ZN2at6native63_GLOBAL__N__862fb238_30_ForeachBinaryOpScalarTensor_cu_64fe0ca525multi_tensor_apply_kernelINS1_18TensorListMetadataILi2EEENS1_27BinaryOpScalarTensorFunctorIN3c107complexIfEELi2ELi1ELi1EEEJSt10multipliesIS8_EPS8_S8_EEEvT_T0_DpT1_)
        /*009c*/ 	.short	0x0210
        /*009e*/ 	.short	0x0c60


	//----- nvinfo : EIATTR_SW_WAR
	.align		4
.L_1095:
        /*00a0*/ 	.byte	0x04, 0x36
        /*00a2*/ 	.short	(.L_1097 - .L_1096)
.L_1096:
        /*00a4*/ 	.word	0x00000008
.L_1097:


//--------------------- .nv.info._ZN2at6native63_GLOBAL__N__862fb238_30_ForeachBinaryOpScalarTensor_cu_64fe0ca525multi_tensor_apply_kernelINS1_18TensorListMetadataILi2EEENS1_27BinaryOpScalarTensorFunctorIN3c107complexIdEELi2ELi1ELi1EEEJSt10multipliesIS8_EPS8_S8_EEEvT_T0_DpT1_ --------------------------
	.section	.nv.info._ZN2at6native63_GLOBAL__N__862fb238_30_ForeachBinaryOpScalarTensor_cu_64fe0ca525multi_tensor_apply_kernelINS1_18TensorListMetadataILi2EEENS1_27BinaryOpScalarTensorFunctorIN3c107complexIdEELi2ELi1ELi1EEEJSt10multipliesIS8_EPS8_S8_EEEvT_T0_DpT1_,"",@"SHT_CUDA_INFO"
	.sectionflags	@""
	.align	4


	//----- nvinfo : EIATTR_CUDA_API_VERSION
	.align		4
        /*0000*/ 	.byte	0x04, 0x37
        /*0002*/ 	.short	(.L_1099 - .L_1098)
.L_1098:
        /*0004*/ 	.word	0x00000082


	//----- nvinfo : EIATTR_KPARAM_INFO
	.align		4
.L_1099:
        /*0008*/ 	.byte	0x04, 0x17
        /*000a*/ 	.short	(.L_1101 - .L_1100)
.L_1100:
        /*000c*/ 	.word	0x00000000
        /*0010*/ 	.short	0x0004
        /*0012*/ 	.short	0x0c60
        /*0014*/ 	.byte	0x00, 0xf0, 0x41, 0x00


	//----- nvinfo : EIATTR_KPARAM_INFO
	.align		4
.L_1101:
        /*0018*/ 	.byte	0x04, 0x17
        /*001a*/ 	.short	(.L_1103 - .L_1102)
.L_1102:
        /*001c*/ 	.word	0x00000000
        /*0020*/ 	.short	0x0003
        /*0022*/ 	.short	0x0c50
        /*0024*/ 	.byte	0x00, 0xf0, 0x21, 0x00


	//----- nvinfo : EIATTR_KPARAM_INFO
	.align		4
.L_1103:
        /*0028*/ 	.byte	0x04, 0x17
        /*002a*/ 	.short	(.L_1105 - .L_1104)
.L_1104:
        /*002c*/ 	.word	0x00000000
        /*0030*/ 	.short	0x0002
        /*0032*/ 	.short	0x0c49
        /*0034*/ 	.byte	0x00, 0xf0, 0x05, 0x00


	//----- nvinfo : EIATTR_KPARAM_INFO
	.align		4
.L_1105:
        /*0038*/ 	.byte	0x04, 0x17
        /*003a*/ 	.short	(.L_1107 - .L_1106)
.L_1106:
        /*003c*/ 	.word	0x00000000
        /*0040*/ 	.short	0x0001
        /*0042*/ 	.short	0x0c48
        /*0044*/ 	.byte	0x00, 0xf0, 0x05, 0x00


	//----- nvinfo : EIATTR_KPARAM_INFO
	.align		4
.L_1107:
        /*0048*/ 	.byte	0x04, 0x17
        /*004a*/ 	.short	(.L_1109 - .L_1108)
.L_1108:
        /*004c*/ 	.word	0x00000000
        /*0050*/ 	.short	0x0000
        /*0052*/ 	.short	0x0000
        /*0054*/ 	.byte	0x00, 0xf0, 0x21, 0x31


	//----- nvinfo : EIATTR_SPARSE_MMA_MASK
	.align		4
.L_1109:
        /*0058*/ 	.byte	0x03, 0x50
        /*005a*/ 	.short	0x0000


	//----- nvinfo : EIATTR_MAXREG_COUNT
	.align		4
        /*005c*/ 	.byte	0x03, 0x1b
        /*005e*/ 	.short	0x0080


	//----- nvinfo : EIATTR_MERCURY_ISA_VERSION
	.align		4
        /*0060*/ 	.byte	0x03, 0x5f
        /*0062*/ 	.short	0x0101


	//----- nvinfo : EIATTR_EXIT_INSTR_OFFSETS
	.align		4
        /*0064*/ 	.byte	0x04, 0x1c
        /*0066*/ 	.short	(.L_1111 - .L_1110)


	//   ....[0]....
.L_1110:
        /*0068*/ 	.word	0x00000180


	//   ....[1]....
        /*006c*/ 	.word	0x000007a0


	//   ....[2]....
        /*0070*/ 	.word	0x00000800


	//   ....[3]....
        /*0074*/ 	.word	0x00000b20


	//----- nvinfo : EIATTR_MAX_THREADS
	.align		4
.L_1111:
        /*0078*/ 	.byte	0x04, 0x05
        /*007a*/ 	.short	(.L_1113 - .L_1112)
.L_1112:
        /*007c*/ 	.word	0x00000200
        /*0080*/ 	.word	0x00000001
        /*0084*/ 	.word	0x00000001


	//----- nvinfo : EIATTR_CRS_STACK_SIZE
	.align		4
.L_1113:
        /*0088*/ 	.byte	0x04, 0x1e
        /*008a*/ 	.short	(.L_1115 - .L_1114)
.L_1114:
        /*008c*/ 	.word	0x00000000


	//----- nvinfo : EIATTR_CBANK_PARAM_SIZE
	.align		4
.L_1115:
        /*0090*/ 	.byte	0x03, 0x19
        /*0092*/ 	.short	0x0c70


	//----- nvinfo : EIATTR_PARAM_CBANK
	.align		4
        /*0094*/ 	.byte	0x04, 0x0a
        /*0096*/ 	.short	(.L_1117 - .L_1116)
	.align		4
.L_1116:
        /*0098*/ 	.word	index@(.nv.constant0._ZN2at6native63_GLOBAL__N__862fb238_30_ForeachBinaryOpScalarTensor_cu_64fe0ca525multi_tensor_apply_kernelINS1_18TensorListMetadataILi2EEENS1_27BinaryOpScalarTensorFunctorIN3c107complexIdEELi2ELi1ELi1EEEJSt10multipliesIS8_EPS8_S8_EEEvT_T0_DpT1_)
        /*009c*/ 	.short	0x0210
        /*009e*/ 	.short	0x0c70


	//----- nvinfo : EIATTR_SW_WAR
	.align		4
.L_1117:
        /*00a0*/ 	.byte	0x04, 0x36
        /*00a2*/ 	.short	(.L_1119 - .L_1118)
.L_1118:
        /*00a4*/ 	.word	0x00000008
.L_1119:


//--------------------- .nv.info._ZN2at6native63_GLOBAL__N__862fb238_30_ForeachBinaryOpScalarTensor_cu_64fe0ca525multi_tensor_apply_kernelINS1_18TensorListMetadataILi2EEENS1_27BinaryOpScalarTensorFunctorIfLi2ELi1ELi1EEEJSt10multipliesIfEPffEEEvT_T0_DpT1_ --------------------------
	.section	.nv.info._ZN2at6native63_GLOBAL__N__862fb238_30_ForeachBinaryOpScalarTensor_cu_64fe0ca525multi_tensor_apply_kernelINS1_18TensorListMetadataILi2EEENS1_27BinaryOpScalarTensorFunctorIfLi2ELi1ELi1EEEJSt10multipliesIfEPffEEEvT_T0_DpT1_,"",@"SHT_CUDA_INFO"
	.sectionflags	@""
	.align	4


	//----- nvinfo : EIATTR_CUDA_API_VERSION
	.align		4
        /*0000*/ 	.byte	0x04, 0x37
        /*0002*/ 	.short	(.L_1121 - .L_1120)
.L_1120:
        /*0004*/ 	.word	0x00000082


	//----- nvinfo : EIATTR_KPARAM_INFO
	.align		4
.L_1121:
        /*0008*/ 	.byte	0x04, 0x17
        /*000a*/ 	.short	(.L_1123 - .L_1122)
.L_1122:
        /*000c*/ 	.word	0x00000000
        /*0010*/ 	.short	0x0004
        /*0012*/ 	.short	0x0c58
        /*0014*/ 	.byte	0x00, 0xf0, 0x11, 0x00


	//----- nvinfo : EIATTR_KPARAM_INFO
	.align		4
.L_1123:
        /*0018*/ 	.byte	0x04, 0x17
        /*001a*/ 	.short	(.L_1125 - .L_1124)
.L_1124:
        /*001c*/ 	.word	0x00000000
        /*0020*/ 	.short	0x0003
        /*0022*/ 	.short	0x0c50
        /*0024*/ 	.byte	0x00, 0xf0, 0x21, 0x00


	//----- nvinfo : EIATTR_KPARAM_INFO
	.align		4
.L_1125:
        /*0028*/ 	.byte	0x04, 0x17
        /*002a*/ 	.short	(.L_1127 - .L_1126)
.L_1126:
        /*002c*/ 	.word	0x00000000
        /*0030*/ 	.short	0x0002
        /*0032*/ 	.short	0x0c49
        /*0034*/ 	.byte	0x00, 0xf0, 0x05, 0x00


	//----- nvinfo : EIATTR_KPARAM_INFO
	.align		4
.L_1127:
        /*0038*/ 	.byte	0x04, 0x17
        /*003a*/ 	.short	(.L_1129 - .L_1128)
.L_1128:
        /*003c*/ 	.word	0x00000000
        /*0040*/ 	.short	0x0001
        /*0042*/ 	.short	0x0c48
        /*0044*/ 	.byte	0x00, 0xf0, 0x05, 0x00


	//----- nvinfo : EIATTR_KPARAM_INFO
	.align		4
.L_1129:
        /*0048*/ 	.byte	0x04, 0x17
        /*004a*/ 	.short	(.L_1131 - .L_1130)
.L_1130:
        /*004c*/ 	.word	0x00000000
        /*0050*/ 	.short	0x0000
        /*0052*/ 	.short	0x0000
        /*0054*/ 	.byte	0x00, 0xf0, 0x21, 0x31


	//----- nvinfo : EIATTR_SPARSE_MMA_MASK
	.align		4
.L_1131:
        /*0058*/ 	.byte	0x03, 0x50
        /*005a*/ 	.short	0x0000


	//----- nvinfo : EIATTR_MAXREG_COUNT
	.align		4
        /*005c*/ 	.byte	0x03, 0x1b
        /*005e*/ 	.short	0x0080


	//----- nvinfo : EIATTR_MERCURY_ISA_VERSION
	.align		4
        /*0060*/ 	.byte	0x03, 0x5f
        /*0062*/ 	.short	0x0101


	//----- nvinfo : EIATTR_EXIT_INSTR_OFFSETS
	.align		4
        /*0064*/ 	.byte	0x04, 0x1c
        /*0066*/ 	.short	(.L_1133 - .L_1132)


	//   ....[0]....
.L_1132:
        /*0068*/ 	.word	0x00000160


	//   ....[1]....
        /*006c*/ 	.word	0x00000620


	//   ....[2]....
        /*0070*/ 	.word	0x00000680


	//   ....[3]....
        /*0074*/ 	.word	0x00000840


	//----- nvinfo : EIATTR_MAX_THREADS
	.align		4
.L_1133:
        /*0078*/ 	.byte	0x04, 0x05
        /*007a*/ 	.short	(.L_1135 - .L_1134)
.L_1134:
        /*007c*/ 	.word	0x00000200
        /*0080*/ 	.word	0x00000001
        /*0084*/ 	.word	0x00000001


	//----- nvinfo : EIATTR_CRS_STACK_SIZE
	.align		4
.L_1135:
        /*0088*/ 	.byte	0x04, 0x1e
        /*008a*/ 	.short	(.L_1137 - .L_1136)
.L_1136:
        /*008c*/ 	.word	0x00000000


	//----- nvinfo : EIATTR_CBANK_PARAM_SIZE
	.align		4
.L_1137:
        /*0090*/ 	.byte	0x03, 0x19
        /*0092*/ 	.short	0x0c5c


	//----- nvinfo : EIATTR_PARAM_CBANK
	.align		4
        /*0094*/ 	.byte	0x04, 0x0a
        /*0096*/ 	.short	(.L_1139 - .L_1138)
	.align		4
.L_1138:
        /*0098*/ 	.word	index@(.nv.constant0._ZN2at6native63_GLOBAL__N__862fb238_30_ForeachBinaryOpScalarTensor_cu_64fe0ca525multi_tensor_apply_kernelINS1_18TensorListMetadataILi2EEENS1_27BinaryOpScalarTensorFunctorIfLi2ELi1ELi1EEEJSt10multipliesIfEPffEEEvT_T0_DpT1_)
        /*009c*/ 	.short	0x0210
        /*009e*/ 	.short	0x0c5c


	//----- nvinfo : EIATTR_SW_WAR
	.align		4
.L_1139:
        /*00a0*/ 	.byte	0x04, 0x36
        /*00a2*/ 	.short	(.L_1141 - .L_1140)
.L_1140:
        /*00a4*/ 	.word	0x00000008
.L_1141:


//--------------------- .nv.info._ZN2at6native63_GLOBAL__N__862fb238_30_ForeachBinaryOpScalarTensor_cu_64fe0ca525multi_tensor_apply_kernelINS1_18TensorListMetadataILi2EEENS1_27BinaryOpScalarTensorFunctorIdLi2ELi1ELi1EEEJSt10multipliesIdEPddEEEvT_T0_DpT1_ --------------------------
	.section	.nv.info._ZN2at6native63_GLOBAL__N__862fb238_30_ForeachBinaryOpScalarTensor_cu_64fe0ca525multi_tensor_apply_kernelINS1_18TensorListMetadataILi2EEENS1_27BinaryOpScalarTensorFunctorIdLi2ELi1ELi1EEEJSt10multipliesIdEPddEEEvT_T0_DpT1_,"",@"SHT_CUDA_INFO"
	.sectionflags	@""
	.align	4


	//----- nvinfo : EIATTR_CUDA_API_VERSION
	.align		4
        /*0000*/ 	.byte	0x04, 0x37
        /*0002*/ 	.short	(.L_1143 - .L_1142)
.L_1142:
        /*0004*/ 	.word	0x00000082


	//----- nvinfo : EIATTR_KPARAM_INFO
	.align		4
.L_1143:
        /*0008*/ 	.byte	0x04, 0x17
        /*000a*/ 	.short	(.L_1145 - .L_1144)
.L_1144:
        /*000c*/ 	.word	0x00000000
        /*0010*/ 	.short	0x0004
        /*0012*/ 	.short	0x0c58
        /*0014*/ 	.byte	0x00, 0xf0, 0x21, 0x00


	//----- nvinfo : EIATTR_KPARAM_INFO
	.align		4
.L_1145:
        /*0018*/ 	.byte	0x04, 0x17
        /*001a*/ 	.short	(.L_1147 - .L_1146)
.L_1146:
        /*001c*/ 	.word	0x00000000
        /*0020*/ 	.short	0x0003
        /*0022*/ 	.short	0x0c50
        /*0024*/ 	.byte	0x00, 0xf0, 0x21, 0x00


	//----- nvinfo : EIATTR_KPARAM_INFO
	.align		4
.L_1147:
        /*0028*/ 	.byte	0x04, 0x17
        /*002a*/ 	.short	(.L_1149 - .L_1148)
.L_1148:
        /*002c*/ 	.word	0x00000000
        /*0030*/ 	.short	0x0002
        /*0032*/ 	.short	0x0c49
        /*0034*/ 	.byte	0x00, 0xf0, 0x05, 0x00


	//----- nvinfo : EIATTR_KPARAM_INFO
	.align		4
.L_1149:
        /*0038*/ 	.byte	0x04, 0x17
        /*003a*/ 	.short	(.L_1151 - .L_1150)
.L_1150:
        /*003c*/ 	.word	0x00000000
        /*0040*/ 	.short	0x0001
        /*0042*/ 	.short	0x0c48
        /*0044*/ 	.byte	0x00, 0xf0, 0x05, 0x00


	//----- nvinfo : EIATTR_KPARAM_INFO
	.align		4
.L_1151:
        /*0048*/ 	.byte	0x04, 0x17
        /*004a*/ 	.short	(.L_1153 - .L_1152)
.L_1152:
        /*004c*/ 	.word	0x00000000
        /*0050*/ 	.short	0x0000
        /*0052*/ 	.short	0x0000
        /*0054*/ 	.byte	0x00, 0xf0, 0x21, 0x31


	//----- nvinfo : EIATTR_SPARSE_MMA_MASK
	.align		4
.L_1153:
        /*0058*/ 	.byte	0x03, 0x50
        /*005a*/ 	.short	0x0000


	//----- nvinfo : EIATTR_MAXREG_COUNT
	.align		4
        /*005c*/ 	.byte	0x03, 0x1b
        /*005e*/ 	.short	0x0080


	//----- nvinfo : EIATTR_MERCURY_ISA_VERSION
	.align		4
        /*0060*/ 	.byte	0x03, 0x5f
        /*0062*/ 	.short	0x0101


	//----- nvinfo : EIATTR_EXIT_INSTR_OFFSETS
	.align		4
        /*0064*/ 	.byte	0x04, 0x1c
        /*0066*/ 	.short	(.L_1155 - .L_1154)


	//   ....[0]....
.L_1154:
        /*0068*/ 	.word	0x00000180


	//   ....[1]....
        /*006c*/ 	.word	0x00000630


	//   ....[2]....
        /*0070*/ 	.word	0x00000690


	//   ....[3]....
        /*0074*/ 	.word	0x00000870


	//----- nvinfo : EIATTR_MAX_THREADS
	.align		4
.L_1155:
        /*0078*/ 	.byte	0x04, 0x05
        /*007a*/ 	.short	(.L_1157 - .L_1156)
.L_1156:
        /*007c*/ 	.word	0x00000200
        /*0080*/ 	.word	0x00000001
        /*0084*/ 	.word	0x00000001


	//----- nvinfo : EIATTR_CRS_STACK_SIZE
	.align		4
.L_1157:
        /*0088*/ 	.byte	0x04, 0x1e
        /*008a*/ 	.short	(.L_1159 - .L_1158)
.L_1158:
        /*008c*/ 	.word	0x00000000


	//----- nvinfo : EIATTR_CBANK_PARAM_SIZE
	.align		4
.L_1159:
        /*0090*/ 	.byte	0x03, 0x19
        /*0092*/ 	.short	0x0c60


	//----- nvinfo : EIATTR_PARAM_CBANK
	.align		4
        /*0094*/ 	.byte	0x04, 0x0a
        /*0096*/ 	.short	(.L_1161 - .L_1160)
	.align		4
.L_1160:
        /*0098*/ 	.word	index@(.nv.constant0._ZN2at6native63_GLOBAL__N__862fb238_30_ForeachBinaryOpScalarTensor_cu_64fe0ca525multi_tensor_apply_kernelINS1_18TensorListMetadataILi2EEENS1_27BinaryOpScalarTensorFunctorIdLi2ELi1ELi1EEEJSt10multipliesIdEPddEEEvT_T0_DpT1_)
        /*009c*/ 	.short	0x0210
        /*009e*/ 	.short	0x0c60


	//----- nvinfo : EIATTR_SW_WAR
	.align		4
.L_1161:
        /*00a0*/ 	.byte	0x04, 0x36
        /*00a2*/ 	.short	(.L_1163 - .L_1162)
.L_1162:
        /*00a4*/ 	.word	0x00000008
.L_1163:


//--------------------- .nv.info._ZN2at6native63_GLOBAL__N__862fb238_30_ForeachBinaryOpScalarTensor_cu_64fe0ca525multi_tensor_apply_kernelINS1_18TensorListMetadataILi2EEENS1_27BinaryOpScalarTensorFunctorIsLi2ELi1ELi1EEEJSt10multipliesIsEPssEEEvT_T0_DpT1_ --------------------------
	.section	.nv.info._ZN2at6native63_GLOBAL__N__862fb238_30_ForeachBinaryOpScalarTensor_cu_64fe0ca525multi_tensor_apply_kernelINS1_18TensorListMetadataILi2EEENS1_27BinaryOpScalarTensorFunctorIsLi2ELi1ELi1EEEJSt10multipliesIsEPssEEEvT_T0_DpT1_,"",@"SHT_CUDA_INFO"
	.sectionflags	@""
	.align	4


	//----- nvinfo : EIATTR_CUDA_API_VERSION
	.align		4
        /*0000*/ 	.byte	0x04, 0x37
        /*0002*/ 	.short	(.L_1165 - .L_1164)
.L_1164:
        /*0004*/ 	.word	0x00000082


	//----- nvinfo : EIATTR_KPARAM_INFO
	.align		4
.L_1165:
        /*0008*/ 	.byte	0x04, 0x17
        /*000a*/ 	.short	(.L_1167 - .L_1166)
.L_1166:
        /*000c*/ 	.word	0x00000000
        /*0010*/ 	.short	0x0004
        /*0012*/ 	.short	0x0c58
        /*0014*/ 	.byte	0x00, 0xf0, 0x09, 0x00


	//----- nvinfo : EIATTR_KPARAM_INFO
	.align		4
.L_1167:
        /*0018*/ 	.byte	0x04, 0x17
        /*001a*/ 	.short	(.L_1169 - .L_1168)
.L_1168:
        /*001c*/ 	.word	0x00000000
        /*0020*/ 	.short	0x0003
        /*0022*/ 	.short	0x0c50
        /*0024*/ 	.byte	0x00, 0xf0, 0x21, 0x00


	//----- nvinfo : EIATTR_KPARAM_INFO
	.align		4
.L_1169:
        /*0028*/ 	.byte	0x04, 0x17
        /*002a*/ 	.short	(.L_1171 - .L_1170)
.L_1170:
        /*002c*/ 	.word	0x00000000
        /*0030*/ 	.short	0x0002
        /*0032*/ 	.short	0x0c49
        /*0034*/ 	.byte	0x00, 0xf0, 0x05, 0x00


	//----- nvinfo : EIATTR_KPARAM_INFO
	.align		4
.L_1171:
        /*0038*/ 	.byte	0x04, 0x17
        /*003a*/ 	.short	(.L_1173 - .L_1172)
.L_1172:
        /*003c*/ 	.word	0x00000000
        /*0040*/ 	.short	0x0001
        /*0042*/ 	.short	0x0c48
        /*0044*/ 	.byte	0x00, 0xf0, 0x05, 0x00


	//----- nvinfo : EIATTR_KPARAM_INFO
	.align		4
.L_1173:
        /*0048*/ 	.byte	0x04, 0x17
        /*004a*/ 	.short	(.L_1175 - .L_1174)
.L_1174:
        /*004c*/ 	.word	0x00000000
        /*0050*/ 	.short	0x0000
        /*0052*/ 	.short	0x0000
        /*0054*/ 	.byte	0x00, 0xf0, 0x21, 0x31


	//----- nvinfo : EIATTR_SPARSE_MMA_MASK
	.align		4
.L_1175:
        /*0058*/ 	.byte	0x03, 0x50
        /*005a*/ 	.short	0x0000


	//----- nvinfo : EIATTR_MAXREG_COUNT
	.align		4
        /*005c*/ 	.byte	0x03, 0x1b
        /*005e*/ 	.short	0x0080


	//----- nvinfo : EIATTR_MERCURY_ISA_VERSION
	.align		4
        /*0060*/ 	.byte	0x03, 0x5f
        /*0062*/ 	.short	0x0101


	//----- nvinfo : EIATTR_EXIT_INSTR_OFFSETS
	.align		4
        /*0064*/ 	.byte	0x04, 0x1c
        /*0066*/ 	.short	(.L_1177 - .L_1176)


	//   ....[0]....
.L_1176:
        /*0068*/ 	.word	0x00000160


	//   ....[1]....
        /*006c*/ 	.word	0x000006b0


	//   ....[2]....
        /*0070*/ 	.word	0x00000710


	//   ....[3]....
        /*0074*/ 	.word	0x000009e0


	//----- nvinfo : EIATTR_MAX_THREADS
	.align		4
.L_1177:
        /*0078*/ 	.byte	0x04, 0x05
        /*007a*/ 	.short	(.L_1179 - .L_1178)
.L_1178:
        /*007c*/ 	.word	0x00000200
        /*0080*/ 	.word	0x00000001
        /*0084*/ 	.word	0x00000001


	//----- nvinfo : EIATTR_CRS_STACK_SIZE
	.align		4
.L_1179:
        /*0088*/ 	.byte	0x04, 0x1e
        /*008a*/ 	.short	(.L_1181 - .L_1180)
.L_1180:
        /*008c*/ 	.word	0x00000000


	//----- nvinfo : EIATTR_CBANK_PARAM_SIZE
	.align		4
.L_1181:
        /*0090*/ 	.byte	0x03, 0x19
        /*0092*/ 	.short	0x0c5a


	//----- nvinfo : EIATTR_PARAM_CBANK
	.align		4
        /*0094*/ 	.byte	0x04, 0x0a
        /*0096*/ 	.short	(.L_1183 - .L_1182)
	.align		4
.L_1182:
        /*0098*/ 	.word	index@(.nv.constant0._ZN2at6native63_GLOBAL__N__862fb238_30_ForeachBinaryOpScalarTensor_cu_64fe0ca525multi_tensor_apply_kernelINS1_18TensorListMetadataILi2EEENS1_27BinaryOpScalarTensorFunctorIsLi2ELi1ELi1EEEJSt10multipliesIsEPssEEEvT_T0_DpT1_)
        /*009c*/ 	.short	0x0210
        /*009e*/ 	.short	0x0c5a


	//----- nvinfo : EIATTR_SW_WAR
	.align		4
.L_1183:
        /*00a0*/ 	.byte	0x04, 0x36
        /*00a2*/ 	.short	(.L_1185 - .L_1184)
.L_1184:
        /*00a4*/ 	.word	0x00000008
.L_1185:


//--------------------- .nv.info._ZN2at6native63_GLOBAL__N__862fb238_30_ForeachBinaryOpScalarTensor_cu_64fe0ca525multi_tensor_apply_kernelINS1_18TensorListMetadataILi2EEENS1_27BinaryOpScalarTensorFunctorIlLi2ELi1ELi1EEEJSt10multipliesIlEPllEEEvT_T0_DpT1_ --------------------------
	.section	.nv.info._ZN2at6native63_GLOBAL__N__862fb238_30_ForeachBinaryOpScalarTensor_cu_64fe0ca525multi_tensor_apply_kernelINS1_18TensorListMetadataILi2EEENS1_27BinaryOpScalarTensorFunctorIlLi2ELi1ELi1EEEJSt10multipliesIlEPllEEEvT_T0_DpT1_,"",@"SHT_CUDA_INFO"
	.sectionflags	@""
	.align	4


	//----- nvinfo : EIATTR_CUDA_API_VERSION
	.align		4
        /*0000*/ 	.byte	0x04, 0x37
        /*0002*/ 	.short	(.L_1187 - .L_1186)
.L_1186:
        /*0004*/ 	.word	0x00000082


	//----- nvinfo : EIATTR_KPARAM_INFO
	.align		4
.L_1187:
        /*0008*/ 	.byte	0x04, 0x17
        /*000a*/ 	.short	(.L_1189 - .L_1188)
.L_1188:
        /*000c*/ 	.word	0x00000000
        /*0010*/ 	.short	0x0004
        /*0012*/ 	.short	0x0c58
        /*0014*/ 	.byte	0x00, 0xf0, 0x21, 0x00


	//----- nvinfo : EIATTR_KPARAM_INFO
	.align		4
.L_1189:
        /*0018*/ 	.byte	0x04, 0x17
        /*001a*/ 	.short	(.L_1191 - .L_1190)
.L_1190:
        /*001c*/ 	.word	0x00000000
        /*0020*/ 	.short	0x0003
        /*0022*/ 	.short	0x0c50
        /*0024*/ 	.byte	0x00, 0xf0, 0x21, 0x00


	//----- nvinfo : EIATTR_KPARAM_INFO
	.align		4
.L_1191:
        /*0028*/ 	.byte	0x04, 0x17
        /*002a*/ 	.short	(.L_1193 - .L_1192)
.L_1192:
        /*002c*/ 	.word	0x00000000
        /*0030*/ 	.short	0x0002
        /*0032*/ 	.short	0x0c49
        /*0034*/ 	.byte	0x00, 0xf0, 0x05, 0x00


	//----- nvinfo : EIATTR_KPARAM_INFO
	.align		4
.L_1193:
        /*0038*/ 	.byte	0x04, 0x17
        /*003a*/ 	.short	(.L_1195 - .L_1194)
.L_1194:
        /*003c*/ 	.word	0x00000000
        /*0040*/ 	.short	0x0001
        /*0042*/ 	.short	0x0c48
        /*0044*/ 	.byte	0x00, 0xf0, 0x05, 0x00


	//----- nvinfo : EIATTR_KPARAM_INFO
	.align		4
.L_1195:
        /*0048*/ 	.byte	0x04, 0x17
        /*004a*/ 	.short	(.L_1197 - .L_1196)
.L_1196:
        /*004c*/ 	.word	0x00000000
        /*0050*/ 	.short	0x0000
        /*0052*/ 	.short	0x0000
        /*0054*/ 	.byte	0x00, 0xf0, 0x21, 0x31


	//----- nvinfo : EIATTR_SPARSE_MMA_MASK
	.align		4
.L_1197:
        /*0058*/ 	.byte	0x03, 0x50
        /*005a*/ 	.short	0x0000


	//----- nvinfo : EIATTR_MAXREG_COUNT
	.align		4
        /*005c*/ 	.byte	0x03, 0x1b
        /*005e*/ 	.short	0x0080


	//----- nvinfo : EIATTR_MERCURY_ISA_VERSION
	.align		4
        /*0060*/ 	.byte	0x03, 0x5f
        /*0062*/ 	.short	0x0101


	//----- nvinfo : EIATTR_EXIT_INSTR_OFFSETS
	.align		4
        /*0064*/ 	.byte	0x04, 0x1c
        /*0066*/ 	.short	(.L_1199 - .L_1198)


	//   ....[0]....
.L_1198:
        /*0068*/ 	.word	0x00000180


	//   ....[1]....
        /*006c*/ 	.word	0x000007a0


	//   ....[2]....
        /*0070*/ 	.word	0x00000800


	//   ....[3]....
        /*0074*/ 	.word	0x00000bb0


	//----- nvinfo : EIATTR_MAX_THREADS
	.align		4
.L_1199:
        /*0078*/ 	.byte	0x04, 0x05
        /*007a*/ 	.short	(.L_1201 - .L_1200)
.L_1200:
        /*007c*/ 	.word	0x00000200
        /*0080*/ 	.word	0x00000001
        /*0084*/ 	.word	0x00000001


	//----- nvinfo : EIATTR_CRS_STACK_SIZE
	.align		4
.L_1201:
        /*0088*/ 	.byte	0x04, 0x1e
        /*008a*/ 	.short	(.L_1203 - .L_1202)
.L_1202:
        /*008c*/ 	.word	0x00000000


	//----- nvinfo : EIATTR_CBANK_PARAM_SIZE
	.align		4
.L_1203:
        /*0090*/ 	.byte	0x03, 0x19
        /*0092*/ 	.short	0x0c60


	//----- nvinfo : EIATTR_PARAM_CBANK
	.align		4
        /*0094*/ 	.byte	0x04, 0x0a
        /*0096*/ 	.short	(.L_1205 - .L_1204)
	.align		4
.L_1204:
        /*0098*/ 	.word	index@(.nv.constant0._ZN2at6native63_GLOBAL__N__862fb238_30_ForeachBinaryOpScalarTensor_cu_64fe0ca525multi_tensor_apply_kernelINS1_18TensorListMetadataILi2EEENS1_27BinaryOpScalarTensorFunctorIlLi2ELi1ELi1EEEJSt10multipliesIlEPllEEEvT_T0_DpT1_)
        /*009c*/ 	.short	0x0210
        /*009e*/ 	.short	0x0c60


	//----- nvinfo : EIATTR_SW_WAR
	.align		4
.L_1205:
        /*00a0*/ 	.byte	0x04, 0x36
        /*00a2*/ 	.short	(.L_1207 - .L_1206)
.L_1206:
        /*00a4*/ 	.word	0x00000008
.L_1207:


//--------------------- .nv.info._ZN2at6native63_GLOBAL__N__862fb238_30_ForeachBinaryOpScalarTensor_cu_64fe0ca525multi_tensor_apply_kernelINS1_18TensorListMetadataILi2EEENS1_27BinaryOpScalarTensorFunctorIiLi2ELi1ELi1EEEJSt10multipliesIiEPiiEEEvT_T0_DpT1_ --------------------------
	.section	.nv.info._ZN2at6native63_GLOBAL__N__862fb238_30_ForeachBinaryOpScalarTensor_cu_64fe0ca525multi_tensor_apply_kernelINS1_18TensorListMetadataILi2EEENS1_27BinaryOpScalarTensorFunctorIiLi2ELi1ELi1EEEJSt10multipliesIiEPiiEEEvT_T0_DpT1_,"",@"SHT_CUDA_INFO"
	.sectionflags	@""
	.align	4


	//----- nvinfo : EIATTR_CUDA_API_VERSION
	.align		4
        /*0000*/ 	.byte	0x04, 0x37
        /*0002*/ 	.short	(.L_1209 - .L_1208)
.L_1208:
        /*0004*/ 	.word	0x00000082


	//----- nvinfo : EIATTR_KPARAM_INFO
	.align		4
.L_1209:
        /*0008*/ 	.byte	0x04, 0x17
        /*000a*/ 	.short	(.L_1211 - .L_1210)
.L_1210:
        /*000c*/ 	.word	0x00000000
        /*0010*/ 	.short	0x0004
        /*0012*/ 	.short	0x0c58
        /*0014*/ 	.byte	0x00, 0xf0, 0x11, 0x00


	//----- nvinfo : EIATTR_KPARAM_INFO
	.align		4
.L_1211:
        /*0018*/ 	.byte	0x04, 0x17
        /*001a*/ 	.short	(.L_1213 - .L_1212)
.L_1212:
        /*001c*/ 	.word	0x00000000
        /*0020*/ 	.short	0x0003
        /*0022*/ 	.short	0x0c50
        /*0024*/ 	.byte	0x00, 0xf0, 0x21, 0x00


	//----- nvinfo : EIATTR_KPARAM_INFO
	.align		4
.L_1213:
        /*0028*/ 	.byte	0x04, 0x17
        /*002a*/ 	.short	(.L_1215 - .L_1214)
.L_1214:
        /*002c*/ 	.word	0x00000000
        /*0030*/ 	.short	0x0002
        /*0032*/ 	.short	0x0c49
        /*0034*/ 	.byte	0x00, 0xf0, 0x05, 0x00


	//----- nvinfo : EIATTR_KPARAM_INFO
	.align		4
.L_1215:
        /*0038*/ 	.byte	0x04, 0x17
        /*003a*/ 	.short	(.L_1217 - .L_1216)
.L_1216:
        /*003c*/ 	.word	0x00000000
        /*0040*/ 	.short	0x0001
        /*0042*/ 	.short	0x0c48
        /*0044*/ 	.byte	0x00, 0xf0, 0x05, 0x00


	//----- nvinfo : EIATTR_KPARAM_INFO
	.align		4
.L_1217:
        /*0048*/ 	.byte	0x04, 0x17
        /*004a*/ 	.short	(.L_1219 - .L_1218)
.L_1218:
        /*004c*/ 	.word	0x00000000
        /*0050*/ 	.short	0x0000
        /*0052*/ 	.short	0x0000
        /*0054*/ 	.byte	0x00, 0xf0, 0x21, 0x31


	//----- nvinfo : EIATTR_SPARSE_MMA_MASK
	.align		4
.L_1219:
        /*0058*/ 	.byte	0x03, 0x50
        /*005a*/ 	.short	0x0000


	//----- nvinfo : EIATTR_MAXREG_COUNT
	.align		4
        /*005c*/ 	.byte	0x03, 0x1b
        /*005e*/ 	.short	0x0080


	//----- nvinfo : EIATTR_MERCURY_ISA_VERSION
	.align		4
        /*0060*/ 	.byte	0x03, 0x5f
        /*0062*/ 	.short	0x0101


	//----- nvinfo : EIATTR_EXIT_INSTR_OFFSETS
	.align		4
        /*0064*/ 	.byte	0x04, 0x1c
        /*0066*/ 	.short	(.L_1221 - .L_1220)


	//   ....[0]....
.L_1220:
        /*0068*/ 	.word	0x00000160


	//   ....[1]....
        /*006c*/ 	.word	0x00000620


	//   ....[2]....
        /*0070*/ 	.word	0x00000680


	//   ....[3]....
        /*0074*/ 	.word	0x00000840


	//----- nvinfo : EIATTR_MAX_THREADS
	.align		4
.L_1221:
        /*0078*/ 	.byte	0x04, 0x05
        /*007a*/ 	.short	(.L_1223 - .L_1222)
.L_1222:
        /*007c*/ 	.word	0x00000200
        /*0080*/ 	.word	0x00000001
        /*0084*/ 	.word	0x00000001


	//----- nvinfo : EIATTR_CRS_STACK_SIZE
	.align		4
.L_1223:
        /*0088*/ 	.byte	0x04, 0x1e
        /*008a*/ 	.short	(.L_1225 - .L_1224)
.L_1224:
        /*008c*/ 	.word	0x00000000


	//----- nvinfo : EIATTR_CBANK_PARAM_SIZE
	.align		4
.L_1225:
        /*0090*/ 	.byte	0x03, 0x19
        /*0092*/ 	.short	0x0c5c


	//----- nvinfo : EIATTR_PARAM_CBANK
	.align		4
        /*0094*/ 	.byte	0x04, 0x0a
        /*0096*/ 	.short	(.L_1227 - .L_1226)
	.align		4
.L_1226:
        /*0098*/ 	.word	index@(.nv.constant0._ZN2at6native63_GLOBAL__N__862fb238_30_ForeachBinaryOpScalarTensor_cu_64fe0ca525multi_tensor_apply_kernelINS1_18TensorListMetadataILi2EEENS1_27BinaryOpScalarTensorFunctorIiLi2ELi1ELi1EEEJSt10multipliesIiEPiiEEEvT_T0_DpT1_)
        /*009c*/ 	.short	0x0210
        /*009e*/ 	.short	0x0c5c


	//----- nvinfo : EIATTR_SW_WAR
	.align		4
.L_1227:
        /*00a0*/ 	.byte	0x04, 0x36
        /*00a2*/ 	.short	(.L_1229 - .L_1228)
.L_1228:
        /*00a4*/ 	.word	0x00000008
.L_1229:


//--------------------- .nv.info._ZN2at6native63_GLOBAL__N__862fb238_30_ForeachBinaryOpScalarTensor_cu_64fe0ca525multi_tensor_apply_kernelINS1_18TensorListMetadataILi2EEENS1_27BinaryOpScalarTensorFunctorIaLi2ELi1ELi1EEEJSt10multipliesIaEPaaEEEvT_T0_DpT1_ --------------------------
	.section	.nv.info._ZN2at6native63_GLOBAL__N__862fb238_30_ForeachBinaryOpScalarTensor_cu_64fe0ca525multi_tensor_apply_kernelINS1_18TensorListMetadataILi2EEENS1_27BinaryOpScalarTensorFunctorIaLi2ELi1ELi1EEEJSt10multipliesIaEPaaEEEvT_T0_DpT1_,"",@"SHT_CUDA_INFO"
	.sectionflags	@""
	.align	4


	//----- nvinfo : EIATTR_CUDA_API_VERSION
	.align		4
        /*0000*/ 	.byte	0x04, 0x37
        /*0002*/ 	.short	(.L_1231 - .L_1230)
.L_1230:
        /*0004*/ 	.word	0x00000082


	//----- nvinfo : EIATTR_KPARAM_INFO
	.align		4
.L_1231:
        /*0008*/ 	.byte	0x04, 0x17
        /*000a*/ 	.short	(.L_1233 - .L_1232)
.L_1232:
        /*000c*/ 	.word	0x00000000
        /*0010*/ 	.short	0x0004
        /*0012*/ 	.short	0x0c58
        /*0014*/ 	.byte	0x00, 0xf0, 0x05, 0x00


	//----- nvinfo : EIATTR_KPARAM_INFO
	.align		4
.L_1233:
        /*0018*/ 	.byte	0x04, 0x17
        /*001a*/ 	.short	(.L_1235 - .L_1234)
.L_1234:
        /*001c*/ 	.word	0x00000000
        /*0020*/ 	.short	0x0003
        /*0022*/ 	.short	0x0c50
        /*0024*/ 	.byte	0x00, 0xf0, 0x21, 0x00


	//----- nvinfo : EIATTR_KPARAM_INFO
	.align		4
.L_1235:
        /*0028*/ 	.byte	0x04, 0x17
        /*002a*/ 	.short	(.L_1237 - .L_1236)
.L_1236:
        /*002c*/ 	.word	0x00000000
        /*0030*/ 	.short	0x0002
        /*0032*/ 	.short	0x0c49
        /*0034*/ 	.byte	0x00, 0xf0, 0x05, 0x00


	//----- nvinfo : EIATTR_KPARAM_INFO
	.align		4
.L_1237:
        /*0038*/ 	.byte	0x04, 0x17
        /*003a*/ 	.short	(.L_1239 - .L_1238)
.L_1238:
        /*003c*/ 	.word	0x00000000
        /*0040*/ 	.short	0x0001
        /*0042*/ 	.short	0x0c48
        /*0044*/ 	.byte	0x00, 0xf0, 0x05, 0x00


	//----- nvinfo : EIATTR_KPARAM_INFO
	.align		4
.L_1239:
        /*0048*/ 	.byte	0x04, 0x17
        /*004a*/ 	.short	(.L_1241 - .L_1240)
.L_1240:
        /*004c*/ 	.word	0x00000000
        /*0050*/ 	.short	0x0000
        /*0052*/ 	.short	0x0000
        /*0054*/ 	.byte	0x00, 0xf0, 0x21, 0x31


	//----- nvinfo : EIATTR_SPARSE_MMA_MASK
	.align		4
.L_1241:
        /*0058*/ 	.byte	0x03, 0x50
        /*005a*/ 	.short	0x0000


	//----- nvinfo : EIATTR_MAXREG_COUNT
	.align		4
        /*005c*/ 	.byte	0x03, 0x1b
        /*005e*/ 	.short	0x0080


	//----- nvinfo : EIATTR_MERCURY_ISA_VERSION
	.align		4
        /*0060*/ 	.byte	0x03, 0x5f
        /*0062*/ 	.short	0x0101


	//----- nvinfo : EIATTR_EXIT_INSTR_OFFSETS
	.align		4
        /*0064*/ 	.byte	0x04, 0x1c
        /*0066*/ 	.short	(.L_1243 - .L_1242)


	//   ....[0]....
.L_1242:
        /*0068*/ 	.word	0x00000170


	//   ....[1]....
        /*006c*/ 	.word	0x00000700


	//   ....[2]....
        /*0070*/ 	.word	0x00000760


	//   ....[3]....
        /*0074*/ 	.word	0x00000a30


	//----- nvinfo : EIATTR_MAX_THREADS
	.align		4
.L_1243:
        /*0078*/ 	.byte	0x04, 0x05
        /*007a*/ 	.short	(.L_1245 - .L_1244)
.L_1244:
        /*007c*/ 	.word	0x00000200
        /*0080*/ 	.word	0x00000001
        /*0084*/ 	.word	0x00000001


	//----- nvinfo : EIATTR_CRS_STACK_SIZE
	.align		4
.L_1245:
        /*0088*/ 	.byte	0x04, 0x1e
        /*008a*/ 	.short	(.L_1247 - .L_1246)
.L_1246:
        /*008c*/ 	.word	0x00000000


	//----- nvinfo : EIATTR_CBANK_PARAM_SIZE
	.align		4
.L_1247:
        /*0090*/ 	.byte	0x03, 0x19
        /*0092*/ 	.short	0x0c59


	//----- nvinfo : EIATTR_PARAM_CBANK
	.align		4
        /*0094*/ 	.byte	0x04, 0x0a
        /*0096*/ 	.short	(.L_1249 - .L_1248)
	.align		4
.L_1248:
        /*0098*/ 	.word	index@(.nv.constant0._ZN2at6native63_GLOBAL__N__862fb238_30_ForeachBinaryOpScalarTensor_cu_64fe0ca525multi_tensor_apply_kernelINS1_18TensorListMetadataILi2EEENS1_27BinaryOpScalarTensorFunctorIaLi2ELi1ELi1EEEJSt10multipliesIaEPaaEEEvT_T0_DpT1_)
        /*009c*/ 	.short	0x0210
        /*009e*/ 	.short	0x0c59


	//----- nvinfo : EIATTR_SW_WAR
	.align		4
.L_1249:
        /*00a0*/ 	.byte	0x04, 0x36
        /*00a2*/ 	.short	(.L_1251 - .L_1250)
.L_1250:
        /*00a4*/ 	.word	0x00000008
.L_1251:


//--------------------- .nv.info._ZN2at6native63_GLOBAL__N__862fb238_30_ForeachBinaryOpScalarTensor_cu_64fe0ca525multi_tensor_apply_kernelINS1_18TensorListMetadataILi2EEENS1_27BinaryOpScalarTensorFunctorIhLi2ELi1ELi1EEEJSt10multipliesIhEPhhEEEvT_T0_DpT1_ --------------------------
	.section	.nv.info._ZN2at6native63_GLOBAL__N__862fb238_30_ForeachBinaryOpScalarTensor_cu_64fe0ca525multi_tensor_apply_kernelINS1_18TensorListMetadataILi2EEENS1_27BinaryOpScalarTensorFunctorIhLi2ELi1ELi1EEEJSt10multipliesIhEPhhEEEvT_T0_DpT1_,"",@"SHT_CUDA_INFO"
	.sectionflags	@""
	.align	4


	//----- nvinfo : EIATTR_CUDA_API_VERSION
	.align		4
        /*0000*/ 	.byte	0x04, 0x37
        /*0002*/ 	.short	(.L_1253 - .L_1252)
.L_1252:
        /*0004*/ 	.word	0x00000082


	//----- nvinfo : EIATTR_KPARAM_INFO
	.align		4
.L_1253:
        /*0008*/ 	.byte	0x04, 0x17
        /*000a*/ 	.short	(.L_1255 - .L_1254)
.L_1254:
        /*000c*/ 	.word	0x00000000
        /*0010*/ 	.short	0x0004
        /*0012*/ 	.short	0x0c58
        /*0014*/ 	.byte	0x00, 0xf0, 0x05, 0x00


	//----- nvinfo : EIATTR_KPARAM_INFO
	.align		4
.L_1255:
        /*0018*/ 	.byte	0x04, 0x17
        /*001a*/ 	.short	(.L_1257 - .L_1256)
.L_1256:
        /*001c*/ 	.word	0x00000000
        /*0020*/ 	.short	0x0003
        /*0022*/ 	.short	0x0c50
        /*0024*/ 	.byte	0x00, 0xf0, 0x21, 0x00


	//----- nvinfo : EIATTR_KPARAM_INFO
	.align		4
.L_1257:
        /*0028*/ 	.byte	0x04, 0x17
        /*002a*/ 	.short	(.L_1259 - .L_1258)
.L_1258:
        /*002c*/ 	.word	0x00000000
        /*0030*/ 	.short	0x0002
        /*0032*/ 	.short	0x0c49
        /*0034*/ 	.byte	0x00, 0xf0, 0x05, 0x00


	//----- nvinfo : EIATTR_KPARAM_INFO
	.align		4
.L_1259:
        /*0038*/ 	.byte	0x04, 0x17
        /*003a*/ 	.short	(.L_1261 - .L_1260)
.L_1260:
        /*003c*/ 	.word	0x00000000
        /*0040*/ 	.short	0x0001
        /*0042*/ 	.short	0x0c48
        /*0044*/ 	.byte	0x00, 0xf0, 0x05, 0x00


	//----- nvinfo : EIATTR_KPARAM_INFO
	.align		4
.L_1261:
        /*0048*/ 	.byte	0x04, 0x17
        /*004a*/ 	.short	(.L_1263 - .L_1262)
.L_1262:
        /*004c*/ 	.word	0x00000000
        /*0050*/ 	.short	0x0000
        /*0052*/ 	.short	0x0000
        /*0054*/ 	.byte	0x00, 0xf0, 0x21, 0x31


	//----- nvinfo : EIATTR_SPARSE_MMA_MASK
	.align		4
.L_1263:
        /*0058*/ 	.byte	0x03, 0x50
        /*005a*/ 	.short	0x0000


	//----- nvinfo : EIATTR_MAXREG_COUNT
	.align		4
        /*005c*/ 	.byte	0x03, 0x1b
        /*005e*/ 	.short	0x0080


	//----- nvinfo : EIATTR_MERCURY_ISA_VERSION
	.align		4
        /*0060*/ 	.byte	0x03, 0x5f
        /*0062*/ 	.short	0x0101


	//----- nvinfo : EIATTR_EXIT_INSTR_OFFSETS
	.align		4
        /*0064*/ 	.byte	0x04, 0x1c
        /*0066*/ 	.short	(.L_1265 - .L_1264)


	//   ....[0]....
.L_1264:
        /*0068*/ 	.word	0x00000180


	//   ....[1]....
        /*006c*/ 	.word	0x000006e0


	//   ....[2]....
        /*0070*/ 	.word	0x00000740


	//   ....[3]....
        /*0074*/ 	.word	0x000009f0


	//----- nvinfo : EIATTR_MAX_THREADS
	.align		4
.L_1265:
        /*0078*/ 	.byte	0x04, 0x05
        /*007a*/ 	.short	(.L_1267 - .L_1266)
.L_1266:
        /*007c*/ 	.word	0x00000200
        /*0080*/ 	.word	0x00000001
        /*0084*/ 	.word	0x00000001


	//----- nvinfo : EIATTR_CRS_STACK_SIZE
	.align		4
.L_1267:
        /*0088*/ 	.byte	0x04, 0x1e
        /*008a*/ 	.short	(.L_1269 - .L_1268)
.L_1268:
        /*008c*/ 	.word	0x00000000


	//----- nvinfo : EIATTR_CBANK_PARAM_SIZE
	.align		4
.L_1269:
        /*0090*/ 	.byte	0x03, 0x19
        /*0092*/ 	.short	0x0c59


	//----- nvinfo : EIATTR_PARAM_CBANK
	.align		4
        /*0094*/ 	.byte	0x04, 0x0a
        /*0096*/ 	.short	(.L_1271 - .L_1270)
	.align		4
.L_1270:
        /*0098*/ 	.word	index@(.nv.constant0._ZN2at6native63_GLOBAL__N__862fb238_30_ForeachBinaryOpScalarTensor_cu_64fe0ca525multi_tensor_apply_kernelINS1_18TensorListMetadataILi2EEENS1_27BinaryOpScalarTensorFunctorIhLi2ELi1ELi1EEEJSt10multipliesIhEPhhEEEvT_T0_DpT1_)
        /*009c*/ 	.short	0x0210
        /*009e*/ 	.short	0x0c59


	//----- nvinfo : EIATTR_SW_WAR
	.align		4
.L_1271:
        /*00a0*/ 	.byte	0x04, 0x36
        /*00a2*/ 	.short	(.L_1273 - .L_1272)
.L_1272:
        /*00a4*/ 	.word	0x00000008
.L_1273:


//--------------------- .nv.info._ZN2at6native63_GLOBAL__N__862fb238_30_ForeachBinaryOpScalarTensor_cu_64fe0ca525multi_tensor_apply_kernelINS1_18TensorListMetadataILi1EEENS1_27BinaryOpScalarTensorFunctorIN3c108BFloat16ELi1ELi1ELi0EEEJSt10multipliesIfEPS7_fEEEvT_T0_DpT1_ --------------------------
	.section	.nv.info._ZN2at6native63_GLOBAL__N__862fb238_30_ForeachBinaryOpScalarTensor_cu_64fe0ca525multi_tensor_apply_kernelINS1_18TensorListMetadataILi1EEENS1_27BinaryOpScalarTensorFunctorIN3c108BFloat16ELi1ELi1ELi0EEEJSt10multipliesIfEPS7_fEEEvT_T0_DpT1_,"",@"SHT_CUDA_INFO"
	.sectionflags	@""
	.align	4


	//----- nvinfo : EIATTR_CUDA_API_VERSION
	.align		4
        /*0000*/ 	.byte	0x04, 0x37
        /*0002*/ 	.short	(.L_1275 - .L_1274)
.L_1274:
        /*0004*/ 	.word	0x00000082


	//----- nvinfo : EIATTR_KPARAM_INFO
	.align		4
.L_1275:
        /*0008*/ 	.byte	0x04, 0x17
        /*000a*/ 	.short	(.L_1277 - .L_1276)
.L_1276:
        /*000c*/ 	.word	0x00000000
        /*0010*/ 	.short	0x0004
        /*0012*/ 	.short	0x0d38
        /*0014*/ 	.byte	0x00, 0xf0, 0x11, 0x00


	//----- nvinfo : EIATTR_KPARAM_INFO
	.align		4
.L_1277:
        /*0018*/ 	.byte	0x04, 0x17
        /*001a*/ 	.short	(.L_1279 - .L_1278)
.L_1278:
        /*001c*/ 	.word	0x00000000
        /*0020*/ 	.short	0x0003
        /*0022*/ 	.short	0x0d30
        /*0024*/ 	.byte	0x00, 0xf0, 0x21, 0x00


	//----- nvinfo : EIATTR_KPARAM_INFO
	.align		4
.L_1279:
        /*0028*/ 	.byte	0x04, 0x17
        /*002a*/ 	.short	(.L_1281 - .L_1280)
.L_1280:
        /*002c*/ 	.word	0x00000000
        /*0030*/ 	.short	0x0002
        /*0032*/ 	.short	0x0d29
        /*0034*/ 	.byte	0x00, 0xf0, 0x05, 0x00


	//----- nvinfo : EIATTR_KPARAM_INFO
	.align		4
.L_1281:
        /*0038*/ 	.byte	0x04, 0x17
        /*003a*/ 	.short	(.L_1283 - .L_1282)
.L_1282:
        /*003c*/ 	.word	0x00000000
        /*0040*/ 	.short	0x0001
        /*0042*/ 	.short	0x0d28
        /*0044*/ 	.byte	0x00, 0xf0, 0x05, 0x00


	//----- nvinfo : EIATTR_KPARAM_INFO
	.align		4
.L_1283:
        /*0048*/ 	.byte	0x04, 0x17
        /*004a*/ 	.short	(.L_1285 - .L_1284)
.L_1284:
        /*004c*/ 	.word	0x00000000
        /*0050*/ 	.short	0x0000
        /*0052*/ 	.short	0x0000
        /*0054*/ 	.byte	0x00, 0xf0, 0xa1, 0x34


	//----- nvinfo : EIATTR_SPARSE_MMA_MASK
	.align		4
.L_1285:
        /*0058*/ 	.byte	0x03, 0x50
        /*005a*/ 	.short	0x0000


	//----- nvinfo : EIATTR_MAXREG_COUNT
	.align		4
        /*005c*/ 	.byte	0x03, 0x1b
        /*005e*/ 	.short	0x0080


	//----- nvinfo : EIATTR_MERCURY_ISA_VERSION
	.align		4
        /*0060*/ 	.byte	0x03, 0x5f
        /*0062*/ 	.short	0x0101


	//----- nvinfo : EIATTR_EXIT_INSTR_OFFSETS
	.align		4
        /*0064*/ 	.byte	0x04, 0x1c
        /*0066*/ 	.short	(.L_1287 - .L_1286)


	//   ....[0]....
.L_1286:
        /*0068*/ 	.word	0x00000140


	//   ....[1]....
        /*006c*/ 	.word	0x000005c0


	//   ....[2]....
        /*0070*/ 	.word	0x00000620


	//   ....[3]....
        /*0074*/ 	.word	0x00000830


	//----- nvinfo : EIATTR_MAX_THREADS
	.align		4
.L_1287:
        /*0078*/ 	.byte	0x04, 0x05
        /*007a*/ 	.short	(.L_1289 - .L_1288)
.L_1288:
        /*007c*/ 	.word	0x00000200
        /*0080*/ 	.word	0x00000001
        /*0084*/ 	.word	0x00000001


	//----- nvinfo : EIATTR_CRS_STACK_SIZE
	.align		4
.L_1289:
        /*0088*/ 	.byte	0x04, 0x1e
        /*008a*/ 	.short	(.L_1291 - .L_1290)
.L_1290:
        /*008c*/ 	.word	0x00000000


	//----- nvinfo : EIATTR_CBANK_PARAM_SIZE
	.align		4
.L_1291:
        /*0090*/ 	.byte	0x03, 0x19
        /*0092*/ 	.short	0x0d3c


	//----- nvinfo : EIATTR_PARAM_CBANK
	.align		4
        /*0094*/ 	.byte	0x04, 0x0a
        /*0096*/ 	.short	(.L_1293 - .L_1292)
	.align		4
.L_1292:
        /*0098*/ 	.word	index@(.nv.constant0._ZN2at6native63_GLOBAL__N__862fb238_30_ForeachBinaryOpScalarTensor_cu_64fe0ca525multi_tensor_apply_kernelINS1_18TensorListMetadataILi1EEENS1_27BinaryOpScalarTensorFunctorIN3c108BFloat16ELi1ELi1ELi0EEEJSt10multipliesIfEPS7_fEEEvT_T0_DpT1_)
        /*009c*/ 	.short	0x0210
        /*009e*/ 	.short	0x0d3c


	//----- nvinfo : EIATTR_SW_WAR
	.align		4
.L_1293:
        /*00a0*/ 	.byte	0x04, 0x36
        /*00a2*/ 	.short	(.L_1295 - .L_1294)
.L_1294:
        /*00a4*/ 	.word	0x00000008
.L_1295:


//--------------------- .nv.info._ZN2at6native63_GLOBAL__N__862fb238_30_ForeachBinaryOpScalarTensor_cu_64fe0ca525multi_tensor_apply_kernelINS1_18TensorListMetadataILi1EEENS1_27BinaryOpScalarTensorFunctorIN3c104HalfELi1ELi1ELi0EEEJSt10multipliesIfEPS7_fEEEvT_T0_DpT1_ --------------------------
	.section	.nv.info._ZN2at6native63_GLOBAL__N__862fb238_30_ForeachBinaryOpScalarTensor_cu_64fe0ca525multi_tensor_apply_kernelINS1_18TensorListMetadataILi1EEENS1_27BinaryOpScalarTensorFunctorIN3c104HalfELi1ELi1ELi0EEEJSt10multipliesIfEPS7_fEEEvT_T0_DpT1_,"",@"SHT_CUDA_INFO"
	.sectionflags	@""
	.align	4


	//----- nvinfo : EIATTR_CUDA_API_VERSION
	.align		4
        /*0000*/ 	.byte	0x04, 0x37
        /*0002*/ 	.short	(.L_1297 - .L_1296)
.L_1296:
        /*0004*/ 	.word	0x00000082


	//----- nvinfo : EIATTR_KPARAM_INFO
	.align		4
.L_1297:
        /*0008*/ 	.byte	0x04, 0x17
        /*000a*/ 	.short	(.L_1299 - .L_1298)
.L_1298:
        /*000c*/ 	.word	0x00000000
        /*0010*/ 	.short	0x0004
        /*0012*/ 	.short	0x0d38
        /*0014*/ 	.byte	0x00, 0xf0, 0x11, 0x00


	//----- nvinfo : EIATTR_KPARAM_INFO
	.align		4
.L_1299:
        /*0018*/ 	.byte	0x04, 0x17
        /*001a*/ 	.short	(.L_1301 - .L_1300)
.L_1300:
        /*001c*/ 	.word	0x00000000
        /*0020*/ 	.short	0x0003
        /*0022*/ 	.short	0x0d30
        /*0024*/ 	.byte	0x00, 0xf0, 0x21, 0x00


	//----- nvinfo : EIATTR_KPARAM_INFO
	.align		4
.L_1301:
        /*0028*/ 	.byte	0x04, 0x17
        /*002a*/ 	.short	(.L_1303 - .L_1302)
.L_1302:
        /*002c*/ 	.word	0x00000000
        /*0030*/ 	.short	0x0002
        /*0032*/ 	.short	0x0d29
        /*0034*/ 	.byte	0x00, 0xf0, 0x05, 0x00


	//----- nvinfo : EIATTR_KPARAM_INFO
	.align		4
.L_1303:
        /*0038*/ 	.byte	0x04, 0x17
        /*003a*/ 	.short	(.L_1305 - .L_1304)
.L_1304:
        /*003c*/ 	.word	0x00000000
        /*0040*/ 	.short	0x0001
        /*0042*/ 	.short	0x0d28
        /*0044*/ 	.byte	0x00, 0xf0, 0x05, 0x00


	//----- nvinfo : EIATTR_KPARAM_INFO
	.align		4
.L_1305:
        /*0048*/ 	.byte	0x04, 0x17
        /*004a*/ 	.short	(.L_1307 - .L_1306)
.L_1306:
        /*004c*/ 	.word	0x00000000
        /*0050*/ 	.short	0x0000
        /*0052*/ 	.short	0x0000
        /*0054*/ 	.byte	0x00, 0xf0, 0xa1, 0x34


	//----- nvinfo : EIATTR_SPARSE_MMA_MASK
	.align		4
.L_1307:
        /*0058*/ 	.byte	0x03, 0x50
        /*005a*/ 	.short	0x0000


	//----- nvinfo : EIATTR_MAXREG_COUNT
	.align		4
        /*005c*/ 	.byte	0x03, 0x1b
        /*005e*/ 	.short	0x0080


	//----- nvinfo : EIATTR_MERCURY_ISA_VERSION
	.align		4
        /*0060*/ 	.byte	0x03, 0x5f
        /*0062*/ 	.short	0x0101


	//----- nvinfo : EIATTR_EXIT_INSTR_OFFSETS
	.align		4
        /*0064*/ 	.byte	0x04, 0x1c
        /*0066*/ 	.short	(.L_1309 - .L_1308)


	//   ....[0]....
.L_1308:
        /*0068*/ 	.word	0x00000140


	//   ....[1]....
        /*006c*/ 	.word	0x000005c0


	//   ....[2]....
        /*0070*/ 	.word	0x00000620


	//   ....[3]....
        /*0074*/ 	.word	0x00000810


	//----- nvinfo : EIATTR_MAX_THREADS
	.align		4
.L_1309:
        /*0078*/ 	.byte	0x04, 0x05
        /*007a*/ 	.short	(.L_1311 - .L_1310)
.L_1310:
        /*007c*/ 	.word	0x00000200
        /*0080*/ 	.word	0x00000001
        /*0084*/ 	.word	0x00000001


	//----- nvinfo : EIATTR_CRS_STACK_SIZE
	.align		4
.L_1311:
        /*0088*/ 	.byte	0x04, 0x1e
        /*008a*/ 	.short	(.L_1313 - .L_1312)
.L_1312:
        /*008c*/ 	.word	0x00000000


	//----- nvinfo : EIATTR_CBANK_PARAM_SIZE
	.align		4
.L_1313:
        /*0090*/ 	.byte	0x03, 0x19
        /*0092*/ 	.short	0x0d3c


	//----- nvinfo : EIATTR_PARAM_CBANK
	.align		4
        /*0094*/ 	.byte	0x04, 0x0a
        /*0096*/ 	.short	(.L_1315 - .L_1314)
	.align		4
.L_1314:
        /*0098*/ 	.word	index@(.nv.constant0._ZN2at6native63_GLOBAL__N__862fb238_30_ForeachBinaryOpScalarTensor_cu_64fe0ca525multi_tensor_apply_kernelINS1_18TensorListMetadataILi1EEENS1_27BinaryOpScalarTensorFunctorIN3c104HalfELi1ELi1ELi0EEEJSt10multipliesIfEPS7_fEEEvT_T0_DpT1_)
        /*009c*/ 	.short	0x0210
        /*009e*/ 	.short	0x0d3c


	//----- nvinfo : EIATTR_SW_WAR
	.align		4
.L_1315:
        /*00a0*/ 	.byte	0x04, 0x36
        /*00a2*/ 	.short	(.L_1317 - .L_1316)
.L_1316:
        /*00a4*/ 	.word	0x00000008
.L_1317:


//--------------------- .nv.info._ZN2at6native63_GLOBAL__N__862fb238_30_ForeachBinaryOpScalarTensor_cu_64fe0ca525multi_tensor_apply_kernelINS1_18TensorListMetadataILi1EEENS1_27BinaryOpScalarTensorFunctorIbLi1ELi1ELi0EEEJSt10multipliesIbEPbbEEEvT_T0_DpT1_ --------------------------
	.section	.nv.info._ZN2at6native63_GLOBAL__N__862fb238_30_ForeachBinaryOpScalarTensor_cu_64fe0ca525multi_tensor_apply_kernelINS1_18TensorListMetadataILi1EEENS1_27BinaryOpScalarTensorFunctorIbLi1ELi1ELi0EEEJSt10multipliesIbEPbbEEEvT_T0_DpT1_,"",@"SHT_CUDA_INFO"
	.sectionflags	@""
	.align	4


	//----- nvinfo : EIATTR_CUDA_API_VERSION
	.align		4
        /*0000*/ 	.byte	0x04, 0x37
        /*0002*/ 	.short	(.L_1319 - .L_1318)
.L_1318:
        /*0004*/ 	.word	0x00000082


	//----- nvinfo : EIATTR_KPARAM_INFO
	.align		4
.L_1319:
        /*0008*/ 	.byte	0x04, 0x17
        /*000a*/ 	.short	(.L_1321 - .L_1320)
.L_1320:
        /*000c*/ 	.word	0x00000000
        /*0010*/ 	.short	0x0004
        /*0012*/ 	.short	0x0d38
        /*0014*/ 	.byte	0x00, 0xf0, 0x05, 0x00


	//----- nvinfo : EIATTR_KPARAM_INFO
	.align		4
.L_1321:
        /*0018*/ 	.byte	0x04, 0x17
        /*001a*/ 	.short	(.L_1323 - .L_1322)
.L_1322:
        /*001c*/ 	.word	0x00000000
        /*0020*/ 	.short	0x0003
        /*0022*/ 	.short	0x0d30
        /*0024*/ 	.byte	0x00, 0xf0, 0x21, 0x00


	//----- nvinfo : EIATTR_KPARAM_INFO
	.align		4
.L_1323:
        /*0028*/ 	.byte	0x04, 0x17
        /*002a*/ 	.short	(.L_1325 - .L_1324)
.L_1324:
        /*002c*/ 	.word	0x00000000
        /*0030*/ 	.short	0x0002
        /*0032*/ 	.short	0x0d29
        /*0034*/ 	.byte	0x00, 0xf0, 0x05, 0x00


	//----- nvinfo : EIATTR_KPARAM_INFO
	.align		4
.L_1325:
        /*0038*/ 	.byte	0x04, 0x17
        /*003a*/ 	.short	(.L_1327 - .L_1326)
.L_1326:
        /*003c*/ 	.word	0x00000000
        /*0040*/ 	.short	0x0001
        /*0042*/ 	.short	0x0d28
        /*0044*/ 	.byte	0x00, 0xf0, 0x05, 0x00


	//----- nvinfo : EIATTR_KPARAM_INFO
	.align		4
.L_1327:
        /*0048*/ 	.byte	0x04, 0x17
        /*004a*/ 	.short	(.L_1329 - .L_1328)
.L_1328:
        /*004c*/ 	.word	0x00000000
        /*0050*/ 	.short	0x0000
        /*0052*/ 	.short	0x0000
        /*0054*/ 	.byte	0x00, 0xf0, 0xa1, 0x34


	//----- nvinfo : EIATTR_SPARSE_MMA_MASK
	.align		4
.L_1329:
        /*0058*/ 	.byte	0x03, 0x50
        /*005a*/ 	.short	0x0000


	//----- nvinfo : EIATTR_MAXREG_COUNT
	.align		4
        /*005c*/ 	.byte	0x03, 0x1b
        /*005e*/ 	.short	0x0080


	//----- nvinfo : EIATTR_MERCURY_ISA_VERSION
	.align		4
        /*0060*/ 	.byte	0x03, 0x5f
        /*0062*/ 	.short	0x0101


	//----- nvinfo : EIATTR_EXIT_INSTR_OFFSETS
	.align		4
        /*0064*/ 	.byte	0x04, 0x1c
        /*0066*/ 	.short	(.L_1331 - .L_1330)


	//   ....[0]....
.L_1330:
        /*0068*/ 	.word	0x00000130


	//   ....[1]....
        /*006c*/ 	.word	0x000005f0


	//   ....[2]....
        /*0070*/ 	.word	0x00000650


	//   ....[3]....
        /*0074*/ 	.word	0x000008a0


	//----- nvinfo : EIATTR_MAX_THREADS
	.align		4
.L_1331:
        /*0078*/ 	.byte	0x04, 0x05
        /*007a*/ 	.short	(.L_1333 - .L_1332)
.L_1332:
        /*007c*/ 	.word	0x00000200
        /*0080*/ 	.word	0x00000001
        /*0084*/ 	.word	0x00000001


	//----- nvinfo : EIATTR_CRS_STACK_SIZE
	.align		4
.L_1333:
        /*0088*/ 	.byte	0x04, 0x1e
        /*008a*/ 	.short	(.L_1335 - .L_1334)
.L_1334:
        /*008c*/ 	.word	0x00000000


	//----- nvinfo : EIATTR_CBANK_PARAM_SIZE
	.align		4
.L_1335:
        /*0090*/ 	.byte	0x03, 0x19
        /*0092*/ 	.short	0x0d39


	//----- nvinfo : EIATTR_PARAM_CBANK
	.align		4
        /*0094*/ 	.byte	0x04, 0x0a
        /*0096*/ 	.short	(.L_1337 - .L_1336)
	.align		4
.L_1336:
        /*0098*/ 	.word	index@(.nv.constant0._ZN2at6native63_GLOBAL__N__862fb238_30_ForeachBinaryOpScalarTensor_cu_64fe0ca525multi_tensor_apply_kernelINS1_18TensorListMetadataILi1EEENS1_27BinaryOpScalarTensorFunctorIbLi1ELi1ELi0EEEJSt10multipliesIbEPbbEEEvT_T0_DpT1_)
        /*009c*/ 	.short	0x0210
        /*009e*/ 	.short	0x0d39


	//----- nvinfo : EIATTR_SW_WAR
	.align		4
.L_1337:
        /*00a0*/ 	.byte	0x04, 0x36
        /*00a2*/ 	.short	(.L_1339 - .L_1338)
.L_1338:
        /*00a4*/ 	.word	0x00000008
.L_1339:


//--------------------- .nv.info._ZN2at6native63_GLOBAL__N__862fb238_30_ForeachBinaryOpScalarTensor_cu_64fe0ca525multi_tensor_apply_kernelINS1_18TensorListMetadataILi1EEENS1_27BinaryOpScalarTensorFunctorIN3c107complexIfEELi1ELi1ELi0EEEJSt10multipliesIS8_EPS8_S8_EEEvT_T0_DpT1_ --------------------------
	.section	.nv.info._ZN2at6native63_GLOBAL__N__862fb238_30_ForeachBinaryOpScalarTensor_cu_64fe0ca525multi_tensor_apply_kernelINS1_18TensorListMetadataILi1EEENS1_27BinaryOpScalarTensorFunctorIN3c107complexIfEELi1ELi1ELi0EEEJSt10multipliesIS8_EPS8_S8_EEEvT_T0_DpT1_,"",@"SHT_CUDA_INFO"
	.sectionflags	@""
	.align	4


	//----- nvinfo : EIATTR_CUDA_API_VERSION
	.align		4
        /*0000*/ 	.byte	0x04, 0x37
        /*0002*/ 	.short	(.L_1341 - .L_1340)
.L_1340:
        /*0004*/ 	.word	0x00000082


	//----- nvinfo : EIATTR_KPARAM_INFO
	.align		4
.L_1341:
        /*0008*/ 	.byte	0x04, 0x17
        /*000a*/ 	.short	(.L_1343 - .L_1342)
.L_1342:
        /*000c*/ 	.word	0x00000000
        /*0010*/ 	.short	0x0004
        /*0012*/ 	.short	0x0d38
        /*0014*/ 	.byte	0x00, 0xf0, 0x21, 0x00


	//----- nvinfo : EIATTR_KPARAM_INFO
	.align		4
.L_1343:
        /*0018*/ 	.byte	0x04, 0x17
        /*001a*/ 	.short	(.L_1345 - .L_1344)
.L_1344:
        /*001c*/ 	.word	0x00000000
        /*0020*/ 	.short	0x0003
        /*0022*/ 	.short	0x0d30
        /*0024*/ 	.byte	0x00, 0xf0, 0x21, 0x00


	//----- nvinfo : EIATTR_KPARAM_INFO
	.align		4
.L_1345:
        /*0028*/ 	.byte	0x04, 0x17
        /*002a*/ 	.short	(.L_1347 - .L_1346)
.L_1346:
        /*002c*/ 	.word	0x00000000
        /*0030*/ 	.short	0x0002
        /*0032*/ 	.short	0x0d29
        /*0034*/ 	.byte	0x00, 0xf0, 0x05, 0x00


	//----- nvinfo : EIATTR_KPARAM_INFO
	.align		4
.L_1347:
        /*0038*/ 	.byte	0x04, 0x17
        /*003a*/ 	.short	(.L_1349 - .L_1348)
.L_1348:
        /*003c*/ 	.word	0x00000000
        /*0040*/ 	.short	0x0001
        /*0042*/ 	.short	0x0d28
        /*0044*/ 	.byte	0x00, 0xf0, 0x05, 0x00


	//----- nvinfo : EIATTR_KPARAM_INFO
	.align		4
.L_1349:
        /*0048*/ 	.byte	0x04, 0x17
        /*004a*/ 	.short	(.L_1351 - .L_1350)
.L_1350:
        /*004c*/ 	.word	0x00000000
        /*0050*/ 	.short	0x0000
        /*0052*/ 	.short	0x0000
        /*0054*/ 	.byte	0x00, 0xf0, 0xa1, 0x34


	//----- nvinfo : EIATTR_SPARSE_MMA_MASK
	.align		4
.L_1351:
        /*0058*/ 	.byte	0x03, 0x50
        /*005a*/ 	.short	0x0000


	//----- nvinfo : EIATTR_MAXREG_COUNT
	.align		4
        /*005c*/ 	.byte	0x03, 0x1b
        /*005e*/ 	.short	0x0080


	//----- nvinfo : EIATTR_MERCURY_ISA_VERSION
	.align		4
        /*0060*/ 	.byte	0x03, 0x5f
        /*0062*/ 	.short	0x0101


	//----- nvinfo : EIATTR_EXIT_INSTR_OFFSETS
	.align		4
        /*0064*/ 	.byte	0x04, 0x1c
        /*0066*/ 	.short	(.L_1353 - .L_1352)


	//   ....[0]....
.L_1352:
        /*0068*/ 	.word	0x00000140


	//   ....[1]....
        /*006c*/ 	.word	0x00000620


	//   ....[2]....
        /*0070*/ 	.word	0x00000680


	//   ....[3]....
        /*0074*/ 	.word	0x00000910


	//----- nvinfo : EIATTR_MAX_THREADS
	.align		4
.L_1353:
        /*0078*/ 	.byte	0x04, 0x05
        /*007a*/ 	.short	(.L_1355 - .L_1354)
.L_1354:
        /*007c*/ 	.word	0x00000200
        /*0080*/ 	.word	0x00000001
        /*0084*/ 	.word	0x00000001


	//----- nvinfo : EIATTR_CRS_STACK_SIZE
	.align		4
.L_1355:
        /*0088*/ 	.byte	0x04, 0x1e
        /*008a*/ 	.short	(.L_1357 - .L_1356)
.L_1356:
        /*008c*/ 	.word	0x00000000


	//----- nvinfo : EIATTR_CBANK_PARAM_SIZE
	.align		4
.L_1357:
        /*0090*/ 	.byte	0x03, 0x19
        /*0092*/ 	.short	0x0d40


	//----- nvinfo : EIATTR_PARAM_CBANK
	.align		4
        /*0094*/ 	.byte	0x04, 0x0a
        /*0096*/ 	.short	(.L_1359 - .L_1358)
	.align		4
.L_1358:
        /*0098*/ 	.word	index@(.nv.constant0._ZN2at6native63_GLOBAL__N__862fb238_30_ForeachBinaryOpScalarTensor_cu_64fe0ca525multi_tensor_apply_kernelINS1_18TensorListMetadataILi1EEENS1_27BinaryOpScalarTensorFunctorIN3c107complexIfEELi1ELi1ELi0EEEJSt10multipliesIS8_EPS8_S8_EEEvT_T0_DpT1_)
        /*009c*/ 	.short	0x0210
        /*009e*/ 	.short	0x0d40


	//----- nvinfo : EIATTR_SW_WAR
	.align		4
.L_1359:
        /*00a0*/ 	.byte	0x04, 0x36
        /*00a2*/ 	.short	(.L_1361 - .L_1360)
.L_1360:
        /*00a4*/ 	.word	0x00000008
.L_1361:


//--------------------- .nv.info._ZN2at6native63_GLOBAL__N__862fb238_30_ForeachBinaryOpScalarTensor_cu_64fe0ca525multi_tensor_apply_kernelINS1_18TensorListMetadataILi1EEENS1_27BinaryOpScalarTensorFunctorIN3c107complexIdEELi1ELi1ELi0EEEJSt10multipliesIS8_EPS8_S8_EEEvT_T0_DpT1_ --------------------------
	.section	.nv.info._ZN2at6native63_GLOBAL__N__862fb238_30_ForeachBinaryOpScalarTensor_cu_64fe0ca525multi_tensor_apply_kernelINS1_18TensorListMetadataILi1EEENS1_27BinaryOpScalarTensorFunctorIN3c107complexIdEELi1ELi1ELi0EEEJSt10multipliesIS8_EPS8_S8_EEEvT_T0_DpT1_,"",@"SHT_CUDA_INFO"
	.sectionflags	@""
	.align	4


	//----- nvinfo : EIATTR_CUDA_API_VERSION
	.align		4
        /*0000*/ 	.byte	0x04, 0x37
        /*0002*/ 	.short	(.L_1363 - .L_1362)
.L_1362:
        /*0004*/ 	.word	0x00000082


	//----- nvinfo : EIATTR_KPARAM_INFO
	.align		4
.L_1363:
        /*0008*/ 	.byte	0x04, 0x17
        /*000a*/ 	.short	(.L_1365 - .L_1364)
.L_1364:
        /*000c*/ 	.word	0x00000000
        /*0010*/ 	.short	0x0004
        /*0012*/ 	.short	0x0d40
        /*0014*/ 	.byte	0x00, 0xf0, 0x41, 0x00


	//----- nvinfo : EIATTR_KPARAM_INFO
	.align		4
.L_1365:
        /*0018*/ 	.byte	0x04, 0x17
        /*001a*/ 	.short	(.L_1367 - .L_1366)
.L_1366:
        /*001c*/ 	.word	0x00000000
        /*0020*/ 	.short	0x0003
        /*0022*/ 	.short	0x0d30
        /*0024*/ 	.byte	0x00, 0xf0, 0x21, 0x00


	//----- nvinfo : EIATTR_KPARAM_INFO
	.align		4
.L_1367:
        /*0028*/ 	.byte	0x04, 0x17
        /*002a*/ 	.short	(.L_1369 - .L_1368)
.L_1368:
        /*002c*/ 	.word	0x00000000
        /*0030*/ 	.short	0x0002
        /*0032*/ 	.short	0x0d29
        /*0034*/ 	.byte	0x00, 0xf0, 0x05, 0x00


	//----- nvinfo : EIATTR_KPARAM_INFO
	.align		4
.L_1369:
        /*0038*/ 	.byte	0x04, 0x17
        /*003a*/ 	.short	(.L_1371 - .L_1370)
.L_1370:
        /*003c*/ 	.word	0x00000000
        /*0040*/ 	.short	0x0001
        /*0042*/ 	.short	0x0d28
        /*0044*/ 	.byte	0x00, 0xf0, 0x05, 0x00


	//----- nvinfo : EIATTR_KPARAM_INFO
	.align		4
.L_1371:
        /*0048*/ 	.byte	0x04, 0x17
        /*004a*/ 	.short	(.L_1373 - .L_1372)
.L_1372:
        /*004c*/ 	.word	0x00000000
        /*0050*/ 	.short	0x0000
        /*0052*/ 	.short	0x0000
        /*0054*/ 	.byte	0x00, 0xf0, 0xa1, 0x34


	//----- nvinfo : EIATTR_SPARSE_MMA_MASK
	.align		4
.L_1373:
        /*0058*/ 	.byte	0x03, 0x50
        /*005a*/ 	.short	0x0000


	//----- nvinfo : EIATTR_MAXREG_COUNT
	.align		4
        /*005c*/ 	.byte	0x03, 0x1b
        /*005e*/ 	.short	0x0080


	//----- nvinfo : EIATTR_MERCURY_ISA_VERSION
	.align		4
        /*0060*/ 	.byte	0x03, 0x5f
        /*0062*/ 	.short	0x0101


	//----- nvinfo : EIATTR_EXIT_INSTR_OFFSETS
	.align		4
        /*0064*/ 	.byte	0x04, 0x1c
        /*0066*/ 	.short	(.L_1375 - .L_1374)


	//   ....[0]....
.L_1374:
        /*0068*/ 	.word	0x00000140


	//   ....[1]....
        /*006c*/ 	.word	0x00000670


	//   ....[2]....
        /*0070*/ 	.word	0x000006d0


	//   ....[3]....
        /*0074*/ 	.word	0x000009b0


	//----- nvinfo : EIATTR_MAX_THREADS
	.align		4
.L_1375:
        /*0078*/ 	.byte	0x04, 0x05
        /*007a*/ 	.short	(.L_1377 - .L_1376)
.L_1376:
        /*007c*/ 	.word	0x00000200
        /*0080*/ 	.word	0x00000001
        /*0084*/ 	.word	0x00000001


	//----- nvinfo : EIATTR_CRS_STACK_SIZE
	.align		4
.L_1377:
        /*0088*/ 	.byte	0x04, 0x1e
        /*008a*/ 	.short	(.L_1379 - .L_1378)
.L_1378:
        /*008c*/ 	.word	0x00000000


	//----- nvinfo : EIATTR_CBANK_PARAM_SIZE
	.align		4
.L_1379:
        /*0090*/ 	.byte	0x03, 0x19
        /*0092*/ 	.short	0x0d50


	//----- nvinfo : EIATTR_PARAM_CBANK
	.align		4
        /*0094*/ 	.byte	0x04, 0x0a
        /*0096*/ 	.short	(.L_1381 - .L_1380)
	.align		4
.L_1380:
        /*0098*/ 	.word	index@(.nv.constant0._ZN2at6native63_GLOBAL__N__862fb238_30_ForeachBinaryOpScalarTensor_cu_64fe0ca525multi_tensor_apply_kernelINS1_18TensorListMetadataILi1EEENS1_27BinaryOpScalarTensorFunctorIN3c107complexIdEELi1ELi1ELi0EEEJSt10multipliesIS8_EPS8_S8_EEEvT_T0_DpT1_)
        /*009c*/ 	.short	0x0210
        /*009e*/ 	.short	0x0d50


	//----- nvinfo : EIATTR_SW_WAR
	.align		4
.L_1381:
        /*00a0*/ 	.byte	0x04, 0x36
        /*00a2*/ 	.short	(.L_1383 - .L_1382)
.L_1382:
        /*00a4*/ 	.word	0x00000008
.L_1383:


//--------------------- .nv.info._ZN2at6native63_GLOBAL__N__862fb238_30_ForeachBinaryOpScalarTensor_cu_64fe0ca525multi_tensor_apply_kernelINS1_18TensorListMetadataILi1EEENS1_27BinaryOpScalarTensorFunctorIfLi1ELi1ELi0EEEJSt10multipliesIfEPffEEEvT_T0_DpT1_ --------------------------
	.section	.nv.info._ZN2at6native63_GLOBAL__N__862fb238_30_ForeachBinaryOpScalarTensor_cu_64fe0ca525multi_tensor_apply_kernelINS1_18TensorListMetadataILi1EEENS1_27BinaryOpScalarTensorFunctorIfLi1ELi1ELi0EEEJSt10multipliesIfEPffEEEvT_T0_DpT1_,"",@"SHT_CUDA_INFO"
	.sectionflags	@""
	.align	4


	//----- nvinfo : EIATTR_CUDA_API_VERSION
	.align		4
        /*0000*/ 	.byte	0x04, 0x37
        /*0002*/ 	.short	(.L_1385 - .L_1384)
.L_1384:
        /*0004*/ 	.word	0x00000082


	//----- nvinfo : EIATTR_KPARAM_INFO
	.align		4
.L_1385:
        /*0008*/ 	.byte	0x04, 0x17
        /*000a*/ 	.short	(.L_1387 - .L_1386)
.L_1386:
        /*000c*/ 	.word	0x00000000
        /*0010*/ 	.short	0x0004
        /*0012*/ 	.short	0x0d38
        /*0014*/ 	.byte	0x00, 0xf0, 0x11, 0x00


	//----- nvinfo : EIATTR_KPARAM_INFO
	.align		4
.L_1387:
        /*0018*/ 	.byte	0x04, 0x17
        /*001a*/ 	.short	(.L_1389 - .L_1388)
.L_1388:
        /*001c*/ 	.word	0x00000000
        /*0020*/ 	.short	0x0003
        /*0022*/ 	.short	0x0d30
        /*0024*/ 	.byte	0x00, 0xf0, 0x21, 0x00


	//----- nvinfo : EIATTR_KPARAM_INFO
	.align		4
.L_1389:
        /*0028*/ 	.byte	0x04, 0x17
        /*002a*/ 	.short	(.L_1391 - .L_1390)
.L_1390:
        /*002c*/ 	.word	0x00000000
        /*0030*/ 	.short	0x0002
        /*0032*/ 	.short	0x0d29
        /*0034*/ 	.byte	0x00, 0xf0, 0x05, 0x00


	//----- nvinfo : EIATTR_KPARAM_INFO
	.align		4
.L_1391:
        /*0038*/ 	.byte	0x04, 0x17
        /*003a*/ 	.short	(.L_1393 - .L_1392)
.L_1392:
        /*003c*/ 	.word	0x00000000
        /*0040*/ 	.short	0x0001
        /*0042*/ 	.short	0x0d28
        /*0044*/ 	.byte	0x00, 0xf0, 0x05, 0x00


	//----- nvinfo : EIATTR_KPARAM_INFO
	.align		4
.L_1393:
        /*0048*/ 	.byte	0x04, 0x17
        /*004a*/ 	.short	(.L_1395 - .L_1394)
.L_1394:
        /*004c*/ 	.word	0x00000000
        /*0050*/ 	.short	0x0000
        /*0052*/ 	.short	0x0000
        /*0054*/ 	.byte	0x00, 0xf0, 0xa1, 0x34


	//----- nvinfo : EIATTR_SPARSE_MMA_MASK
	.align		4
.L_1395:
        /*0058*/ 	.byte	0x03, 0x50
        /*005a*/ 	.short	0x0000


	//----- nvinfo : EIATTR_MAXREG_COUNT
	.align		4
        /*005c*/ 	.byte	0x03, 0x1b
        /*005e*/ 	.short	0x0080


	//----- nvinfo : EIATTR_MERCURY_ISA_VERSION
	.align		4
        /*0060*/ 	.byte	0x03, 0x5f
        /*0062*/ 	.short	0x0101


	//----- nvinfo : EIATTR_EXIT_INSTR_OFFSETS
	.align		4
        /*0064*/ 	.byte	0x04, 0x1c
        /*0066*/ 	.short	(.L_1397 - .L_1396)


	//   ....[0]....
.L_1396:
        /*0068*/ 	.word	0x00000140


	//   ....[1]....
        /*006c*/ 	.word	0x00000520


	//   ....[2]....
        /*0070*/ 	.word	0x00000580


	//   ....[3]....
        /*0074*/ 	.word	0x00000700


	//----- nvinfo : EIATTR_MAX_THREADS
	.align		4
.L_1397:
        /*0078*/ 	.byte	0x04, 0x05
        /*007a*/ 	.short	(.L_1399 - .L_1398)
.L_1398:
        /*007c*/ 	.word	0x00000200
        /*0080*/ 	.word	0x00000001
        /*0084*/ 	.word	0x00000001


	//----- nvinfo : EIATTR_CRS_STACK_SIZE
	.align		4
.L_1399:
        /*0088*/ 	.byte	0x04, 0x1e
        /*008a*/ 	.short	(.L_1401 - .L_1400)
.L_1400:
        /*008c*/ 	.word	0x00000000


	//----- nvinfo : EIATTR_CBANK_PARAM_SIZE
	.align		4
.L_1401:
        /*0090*/ 	.byte	0x03, 0x19
        /*0092*/ 	.short	0x0d3c


	//----- nvinfo : EIATTR_PARAM_CBANK
	.align		4
        /*0094*/ 	.byte	0x04, 0x0a
        /*0096*/ 	.short	(.L_1403 - .L_1402)
	.align		4
.L_1402:
        /*0098*/ 	.word	index@(.nv.constant0._ZN2at6native63_GLOBAL__N__862fb238_30_ForeachBinaryOpScalarTensor_cu_64fe0ca525multi_tensor_apply_kernelINS1_18TensorListMetadataILi1EEENS1_27BinaryOpScalarTensorFunctorIfLi1ELi1ELi0EEEJSt10multipliesIfEPffEEEvT_T0_DpT1_)
        /*009c*/ 	.short	0x0210
        /*009e*/ 	.short	0x0d3c


	//----- nvinfo : EIATTR_SW_WAR
	.align		4
.L_1403:
        /*00a0*/ 	.byte	0x04, 0x36
        /*00a2*/ 	.short	(.L_1405 - .L_1404)
.L_1404:
        /*00a4*/ 	.word	0x00000008
.L_1405:


//--------------------- .nv.info._ZN2at6native63_GLOBAL__N__862fb238_30_ForeachBinaryOpScalarTensor_cu_64fe0ca525multi_tensor_apply_kernelINS1_18TensorListMetadataILi1EEENS1_27BinaryOpScalarTensorFunctorIdLi1ELi1ELi0EEEJSt10multipliesIdEPddEEEvT_T0_DpT1_ --------------------------
	.section	.nv.info._ZN2at6native63_GLOBAL__N__862fb238_30_ForeachBinaryOpScalarTensor_cu_64fe0ca525multi_tensor_apply_kernelINS1_18TensorListMetadataILi1EEENS1_27BinaryOpScalarTensorFunctorIdLi1ELi1ELi0EEEJSt10multipliesIdEPddEEEvT_T0_DpT1_,"",@"SHT_CUDA_INFO"
	.sectionflags	@""
	.align	4


	//----- nvinfo : EIATTR_CUDA_API_VERSION
	.align		4
        /*0000*/ 	.byte	0x04, 0x37
        /*0002*/ 	.short	(.L_1407 - .L_1406)
.L_1406:
        /*0004*/ 	.word	0x00000082


	//----- nvinfo : EIATTR_KPARAM_INFO
	.align		4
.L_1407:
        /*0008*/ 	.byte	0x04, 0x17
        /*000a*/ 	.short	(.L_1409 - .L_1408)
.L_1408:
        /*000c*/ 	.word	0x00000000
        /*0010*/ 	.short	0x0004
        /*0012*/ 	.short	0x0d38
        /*0014*/ 	.byte	0x00, 0xf0, 0x21, 0x00


	//----- nvinfo : EIATTR_KPARAM_INFO
	.align		4
.L_1409:
        /*0018*/ 	.byte	0x04, 0x17
        /*001a*/ 	.short	(.L_1411 - .L_1410)
.L_1410:
        /*001c*/ 	.word	0x00000000
        /*0020*/ 	.short	0x0003
        /*0022*/ 	.short	0x0d30
        /*0024*/ 	.byte	0x00, 0xf0, 0x21, 0x00


	//----- nvinfo : EIATTR_KPARAM_INFO
	.align		4
.L_1411:
        /*0028*/ 	.byte	0x04, 0x17
        /*002a*/ 	.short	(.L_1413 - .L_1412)
.L_1412:
        /*002c*/ 	.word	0x00000000
        /*0030*/ 	.short	0x0002
        /*0032*/ 	.short	0x0d29
        /*0034*/ 	.byte	0x00, 0xf0, 0x05, 0x00


	//----- nvinfo : EIATTR_KPARAM_INFO
	.align		4
.L_1413:
        /*0038*/ 	.byte	0x04, 0x17
        /*003a*/ 	.short	(.L_1415 - .L_1414)
.L_1414:
        /*003c*/ 	.word	0x00000000
        /*0040*/ 	.short	0x0001
        /*0042*/ 	.short	0x0d28
        /*0044*/ 	.byte	0x00, 0xf0, 0x05, 0x00


	//----- nvinfo : EIATTR_KPARAM_INFO
	.align		4
.L_1415:
        /*0048*/ 	.byte	0x04, 0x17
        /*004a*/ 	.short	(.L_1417 - .L_1416)
.L_1416:
        /*004c*/ 	.word	0x00000000
        /*0050*/ 	.short	0x0000
        /*0052*/ 	.short	0x0000
        /*0054*/ 	.byte	0x00, 0xf0, 0xa1, 0x34


	//----- nvinfo : EIATTR_SPARSE_MMA_MASK
	.align		4
.L_1417:
        /*0058*/ 	.byte	0x03, 0x50
        /*005a*/ 	.short	0x0000


	//----- nvinfo : EIATTR_MAXREG_COUNT
	.align		4
        /*005c*/ 	.byte	0x03, 0x1b
        /*005e*/ 	.short	0x0080


	//----- nvinfo : EIATTR_MERCURY_ISA_VERSION
	.align		4
        /*0060*/ 	.byte	0x03, 0x5f
        /*0062*/ 	.short	0x0101


	//----- nvinfo : EIATTR_EXIT_INSTR_OFFSETS
	.align		4
        /*0064*/ 	.byte	0x04, 0x1c
        /*0066*/ 	.short	(.L_1419 - .L_1418)


	//   ....[0]....
.L_1418:
        /*0068*/ 	.word	0x00000140


	//   ....[1]....
        /*006c*/ 	.word	0x00000530


	//   ....[2]....
        /*0070*/ 	.word	0x00000590


	//   ....[3]....
        /*0074*/ 	.word	0x00000730


	//----- nvinfo : EIATTR_MAX_THREADS
	.align		4
.L_1419:
        /*0078*/ 	.byte	0x04, 0x05
        /*007a*/ 	.short	(.L_1421 - .L_1420)
.L_1420:
        /*007c*/ 	.word	0x00000200
        /*0080*/ 	.word	0x00000001
        /*0084*/ 	.word	0x00000001


	//----- nvinfo : EIATTR_CRS_STACK_SIZE
	.align		4
.L_1421:
        /*0088*/ 	.byte	0x04, 0x1e
        /*008a*/ 	.short	(.L_1423 - .L_1422)
.L_1422:
        /*008c*/ 	.word	0x00000000


	//----- nvinfo : EIATTR_CBANK_PARAM_SIZE
	.align		4
.L_1423:
        /*0090*/ 	.byte	0x03, 0x19
        /*0092*/ 	.short	0x0d40


	//----- nvinfo : EIATTR_PARAM_CBANK
	.align		4
        /*0094*/ 	.byte	0x04, 0x0a
        /*0096*/ 	.short	(.L_1425 - .L_1424)
	.align		4
.L_1424:
        /*0098*/ 	.word	index@(.nv.constant0._ZN2at6native63_GLOBAL__N__862fb238_30_ForeachBinaryOpScalarTensor_cu_64fe0ca525multi_tensor_apply_kernelINS1_18TensorListMetadataILi1EEENS1_27BinaryOpScalarTensorFunctorIdLi1ELi1ELi0EEEJSt10multipliesIdEPddEEEvT_T0_DpT1_)
        /*009c*/ 	.short	0x0210
        /*009e*/ 	.short	0x0d40


	//----- nvinfo : EIATTR_SW_WAR
	.align		4
.L_1425:
        /*00a0*/ 	.byte	0x04, 0x36
        /*00a2*/ 	.short	(.L_1427 - .L_1426)
.L_1426:
        /*00a4*/ 	.word	0x00000008
.L_1427:


//--------------------- .nv.info._ZN2at6native63_GLOBAL__N__862fb238_30_ForeachBinaryOpScalarTensor_cu_64fe0ca525multi_tensor_apply_kernelINS1_18TensorListMetadataILi1EEENS1_27BinaryOpScalarTensorFunctorIsLi1ELi1ELi0EEEJSt10multipliesIsEPssEEEvT_T0_DpT1_ --------------------------
	.section	.nv.info._ZN2at6native63_GLOBAL__N__862fb238_30_ForeachBinaryOpScalarTensor_cu_64fe0ca525multi_tensor_apply_kernelINS1_18TensorListMetadataILi1EEENS1_27BinaryOpScalarTensorFunctorIsLi1ELi1ELi0EEEJSt10multipliesIsEPssEEEvT_T0_DpT1_,"",@"SHT_CUDA_INFO"
	.sectionflags	@""
	.align	4


	//----- nvinfo : EIATTR_CUDA_API_VERSION
	.align		4
        /*0000*/ 	.byte	0x04, 0x37
        /*0002*/ 	.short	(.L_1429 - .L_1428)
.L_1428:
        /*0004*/ 	.word	0x00000082


	//----- nvinfo : EIATTR_KPARAM_INFO
	.align		4
.L_1429:
        /*0008*/ 	.byte	0x04, 0x17
        /*000a*/ 	.short	(.L_1431 - .L_1430)
.L_1430:
        /*000c*/ 	.word	0x00000000
        /*0010*/ 	.short	0x0004
        /*0012*/ 	.short	0x0d38
        /*0014*/ 	.byte	0x00, 0xf0, 0x09, 0x00


	//----- nvinfo : EIATTR_KPARAM_INFO
	.align		4
.L_1431:
        /*0018*/ 	.byte	0x04, 0x17
        /*001a*/ 	.short	(.L_1433 - .L_1432)
.L_1432:
        /*001c*/ 	.word	0x00000000
        /*0020*/ 	.short	0x0003
        /*0022*/ 	.short	0x0d30
        /*0024*/ 	.byte	0x00, 0xf0, 0x21, 0x00


	//----- nvinfo : EIATTR_KPARAM_INFO
	.align		4
.L_1433:
        /*0028*/ 	.byte	0x04, 0x17
        /*002a*/ 	.short	(.L_1435 - .L_1434)
.L_1434:
        /*002c*/ 	.word	0x00000000
        /*0030*/ 	.short	0x0002
        /*0032*/ 	.short	0x0d29
        /*0034*/ 	.byte	0x00, 0xf0, 0x05, 0x00


	//----- nvinfo : EIATTR_KPARAM_INFO
	.align		4
.L_1435:
        /*0038*/ 	.byte	0x04, 0x17
        /*003a*/ 	.short	(.L_1437 - .L_1436)
.L_1436:
        /*003c*/ 	.word	0x00000000
        /*0040*/ 	.short	0x0001
        /*0042*/ 	.short	0x0d28
        /*0044*/ 	.byte	0x00, 0xf0, 0x05, 0x00


	//----- nvinfo : EIATTR_KPARAM_INFO
	.align		4
.L_1437:
        /*0048*/ 	.byte	0x04, 0x17
        /*004a*/ 	.short	(.L_1439 - .L_1438)
.L_1438:
        /*004c*/ 	.word	0x00000000
        /*0050*/ 	.short	0x0000
        /*0052*/ 	.short	0x0000
        /*0054*/ 	.byte	0x00, 0xf0, 0xa1, 0x34


	//----- nvinfo : EIATTR_SPARSE_MMA_MASK
	.align		4
.L_1439:
        /*0058*/ 	.byte	0x03, 0x50
        /*005a*/ 	.short	0x0000


	//----- nvinfo : EIATTR_MAXREG_COUNT
	.align		4
        /*005c*/ 	.byte	0x03, 0x1b
        /*005e*/ 	.short	0x0080


	//----- nvinfo : EIATTR_MERCURY_ISA_VERSION
	.align		4
        /*0060*/ 	.byte	0x03, 0x5f
        /*0062*/ 	.short	0x0101


	//----- nvinfo : EIATTR_EXIT_INSTR_OFFSETS
	.align		4
        /*0064*/ 	.byte	0x04, 0x1c
        /*0066*/ 	.short	(.L_1441 - .L_1440)


	//   ....[0]....
.L_1440:
        /*0068*/ 	.word	0x00000140


	//   ....[1]....
        /*006c*/ 	.word	0x00000650


	//   ....[2]....
        /*0070*/ 	.word	0x000006b0


	//   ....[3]....
        /*0074*/ 	.word	0x00000960


	//----- nvinfo : EIATTR_MAX_THREADS
	.align		4
.L_1441:
        /*0078*/ 	.byte	0x04, 0x05
        /*007a*/ 	.short	(.L_1443 - .L_1442)
.L_1442:
        /*007c*/ 	.word	0x00000200
        /*0080*/ 	.word	0x00000001
        /*0084*/ 	.word	0x00000001


	//----- nvinfo : EIATTR_CRS_STACK_SIZE
	.align		4
.L_1443:
        /*0088*/ 	.byte	0x04, 0x1e
        /*008a*/ 	.short	(.L_1445 - .L_1444)
.L_1444:
        /*008c*/ 	.word	0x00000000


	//----- nvinfo : EIATTR_CBANK_PARAM_SIZE
	.align		4
.L_1445:
        /*0090*/ 	.byte	0x03, 0x19
        /*0092*/ 	.short	0x0d3a


	//----- nvinfo : EIATTR_PARAM_CBANK
	.align		4
        /*0094*/ 	.byte	0x04, 0x0a
        /*0096*/ 	.short	(.L_1447 - .L_1446)
	.align		4
.L_1446:
        /*0098*/ 	.word	index@(.nv.constant0._ZN2at6native63_GLOBAL__N__862fb238_30_ForeachBinaryOpScalarTensor_cu_64fe0ca525multi_tensor_apply_kernelINS1_18TensorListMetadataILi1EEENS1_27BinaryOpScalarTensorFunctorIsLi1ELi1ELi0EEEJSt10multipliesIsEPssEEEvT_T0_DpT1_)
        /*009c*/ 	.short	0x0210
        /*009e*/ 	.short	0x0d3a


	//----- nvinfo : EIATTR_SW_WAR
	.align		4
.L_1447:
        /*00a0*/ 	.byte	0x04, 0x36
        /*00a2*/ 	.short	(.L_1449 - .L_1448)
.L_1448:
        /*00a4*/ 	.word	0x00000008
.L_1449:


//--------------------- .nv.info._ZN2at6native63_GLOBAL__N__862fb238_30_ForeachBinaryOpScalarTensor_cu_64fe0ca525multi_tensor_apply_kernelINS1_18TensorListMetadataILi1EEENS1_27BinaryOpScalarTensorFunctorIlLi1ELi1ELi0EEEJSt10multipliesIlEPllEEEvT_T0_DpT1_ --------------------------
	.section	.nv.info._ZN2at6native63_GLOBAL__N__862fb238_30_ForeachBinaryOpScalarTensor_cu_64fe0ca525multi_tensor_apply_kernelINS1_18TensorListMetadataILi1EEENS1_27BinaryOpScalarTensorFunctorIlLi1ELi1ELi0EEEJSt10multipliesIlEPllEEEvT_T0_DpT1_,"",@"SHT_CUDA_INFO"
	.sectionflags	@""
	.align	4


	//----- nvinfo : EIATTR_CUDA_API_VERSION
	.align		4
        /*0000*/ 	.byte	0x04, 0x37
        /*0002*/ 	.short	(.L_1451 - .L_1450)
.L_1450:
        /*0004*/ 	.word	0x00000082


	//----- nvinfo : EIATTR_KPARAM_INFO
	.align		4
.L_1451:
        /*0008*/ 	.byte	0x04, 0x17
        /*000a*/ 	.short	(.L_1453 - .L_1452)
.L_1452:
        /*000c*/ 	.word	0x00000000
        /*0010*/ 	.short	0x0004
        /*0012*/ 	.short	0x0d38
        /*0014*/ 	.byte	0x00, 0xf0, 0x21, 0x00


	//----- nvinfo : EIATTR_KPARAM_INFO
	.align		4
.L_1453:
        /*0018*/ 	.byte	0x04, 0x17
        /*001a*/ 	.short	(.L_1455 - .L_1454)
.L_1454:
        /*001c*/ 	.word	0x00000000
        /*0020*/ 	.short	0x0003
        /*0022*/ 	.short	0x0d30
        /*0024*/ 	.byte	0x00, 0xf0, 0x21, 0x00


	//----- nvinfo : EIATTR_KPARAM_INFO
	.align		4
.L_1455:
        /*0028*/ 	.byte	0x04, 0x17
        /*002a*/ 	.short	(.L_1457 - .L_1456)
.L_1456:
        /*002c*/ 	.word	0x00000000
        /*0030*/ 	.short	0x0002
        /*0032*/ 	.short	0x0d29
        /*0034*/ 	.byte	0x00, 0xf0, 0x05, 0x00


	//----- nvinfo : EIATTR_KPARAM_INFO
	.align		4
.L_1457:
        /*0038*/ 	.byte	0x04, 0x17
        /*003a*/ 	.short	(.L_1459 - .L_1458)
.L_1458:
        /*003c*/ 	.word	0x00000000
        /*0040*/ 	.short	0x0001
        /*0042*/ 	.short	0x0d28
        /*0044*/ 	.byte	0x00, 0xf0, 0x05, 0x00


	//----- nvinfo : EIATTR_KPARAM_INFO
	.align		4
.L_1459:
        /*0048*/ 	.byte	0x04, 0x17
        /*004a*/ 	.short	(.L_1461 - .L_1460)
.L_1460:
        /*004c*/ 	.word	0x00000000
        /*0050*/ 	.short	0x0000
        /*0052*/ 	.short	0x0000
        /*0054*/ 	.byte	0x00, 0xf0, 0xa1, 0x34


	//----- nvinfo : EIATTR_SPARSE_MMA_MASK
	.align		4
.L_1461:
        /*0058*/ 	.byte	0x03, 0x50
        /*005a*/ 	.short	0x0000


	//----- nvinfo : EIATTR_MAXREG_COUNT
	.align		4
        /*005c*/ 	.byte	0x03, 0x1b
        /*005e*/ 	.short	0x0080


	//----- nvinfo : EIATTR_MERCURY_ISA_VERSION
	.align		4
        /*0060*/ 	.byte	0x03, 0x5f
        /*0062*/ 	.short	0x0101


	//----- nvinfo : EIATTR_EXIT_INSTR_OFFSETS
	.align		4
        /*0064*/ 	.byte	0x04, 0x1c
        /*0066*/ 	.short	(.L_1463 - .L_1462)


	//   ....[0]....
.L_1462:
        /*0068*/ 	.word	0x00000140


	//   ....[1]....
        /*006c*/ 	.word	0x000006e0


	//   ....[2]....
        /*0070*/ 	.word	0x00000740


	//   ....[3]....
        /*0074*/ 	.word	0x00000ad0


	//----- nvinfo : EIATTR_MAX_THREADS
	.align		4
.L_1463:
        /*0078*/ 	.byte	0x04, 0x05
        /*007a*/ 	.short	(.L_1465 - .L_1464)
.L_1464:
        /*007c*/ 	.word	0x00000200
        /*0080*/ 	.word	0x00000001
        /*0084*/ 	.word	0x00000001


	//----- nvinfo : EIATTR_CRS_STACK_SIZE
	.align		4
.L_1465:
        /*0088*/ 	.byte	0x04, 0x1e
        /*008a*/ 	.short	(.L_1467 - .L_1466)
.L_1466:
        /*008c*/ 	.word	0x00000000


	//----- nvinfo : EIATTR_CBANK_PARAM_SIZE
	.align		4
.L_1467:
        /*0090*/ 	.byte	0x03, 0x19
        /*0092*/ 	.short	0x0d40


	//----- nvinfo : EIATTR_PARAM_CBANK
	.align		4
        /*0094*/ 	.byte	0x04, 0x0a
        /*0096*/ 	.short	(.L_1469 - .L_1468)
	.align		4
.L_1468:
        /*0098*/ 	.word	index@(.nv.constant0._ZN2at6native63_GLOBAL__N__862fb238_30_ForeachBinaryOpScalarTensor_cu_64fe0ca525multi_tensor_apply_kernelINS1_18TensorListMetadataILi1EEENS1_27BinaryOpScalarTensorFunctorIlLi1ELi1ELi0EEEJSt10multipliesIlEPllEEEvT_T0_DpT1_)
        /*009c*/ 	.short	0x0210
        /*009e*/ 	.short	0x0d40


	//----- nvinfo : EIATTR_SW_WAR
	.align		4
.L_1469:
        /*00a0*/ 	.byte	0x04, 0x36
        /*00a2*/ 	.short	(.L_1471 - .L_1470)
.L_1470:
        /*00a4*/ 	.word	0x00000008
.L_1471:


//--------------------- .nv.info._ZN2at6native63_GLOBAL__N__862fb238_30_ForeachBinaryOpScalarTensor_cu_64fe0ca525multi_tensor_apply_kernelINS1_18TensorListMetadataILi1EEENS1_27BinaryOpScalarTensorFunctorIiLi1ELi1ELi0EEEJSt10multipliesIiEPiiEEEvT_T0_DpT1_ --------------------------
	.section	.nv.info._ZN2at6native63_GLOBAL__N__862fb238_30_ForeachBinaryOpScalarTensor_cu_64fe0ca525multi_tensor_apply_kernelINS1_18TensorListMetadataILi1EEENS1_27BinaryOpScalarTensorFunctorIiLi1ELi1ELi0EEEJSt10multipliesIiEPiiEEEvT_T0_DpT1_,"",@"SHT_CUDA_INFO"
	.sectionflags	@""
	.align	4


	//----- nvinfo : EIATTR_CUDA_API_VERSION
	.align		4
        /*0000*/ 	.byte	0x04, 0x37
        /*0002*/ 	.short	(.L_1473 - .L_1472)
.L_1472:
        /*0004*/ 	.word	0x00000082


	//----- nvinfo : EIATTR_KPARAM_INFO
	.align		4
.L_1473:
        /*0008*/ 	.byte	0x04, 0x17
        /*000a*/ 	.short	(.L_1475 - .L_1474)
.L_1474:
        /*000c*/ 	.word	0x00000000
        /*0010*/ 	.short	0x0004
        /*0012*/ 	.short	0x0d38
        /*0014*/ 	.byte	0x00, 0xf0, 0x11, 0x00


	//----- nvinfo : EIATTR_KPARAM_INFO
	.align		4
.L_1475:
        /*0018*/ 	.byte	0x04, 0x17
        /*001a*/ 	.short	(.L_1477 - .L_1476)
.L_1476:
        /*001c*/ 	.word	0x00000000
        /*0020*/ 	.short	0x0003
        /*0022*/ 	.short	0x0d30
        /*0024*/ 	.byte	0x00, 0xf0, 0x21, 0x00


	//----- nvinfo : EIATTR_KPARAM_INFO
	.align		4
.L_1477:
        /*0028*/ 	.byte	0x04, 0x17
        /*002a*/ 	.short	(.L_1479 - .L_1478)
.L_1478:
        /*002c*/ 	.word	0x00000000
        /*0030*/ 	.short	0x0002
        /*0032*/ 	.short	0x0d29
        /*0034*/ 	.byte	0x00, 0xf0, 0x05, 0x00


	//----- nvinfo : EIATTR_KPARAM_INFO
	.align		4
.L_1479:
        /*0038*/ 	.byte	0x04, 0x17
        /*003a*/ 	.short	(.L_1481 - .L_1480)
.L_1480:
        /*003c*/ 	.word	0x00000000
        /*0040*/ 	.short	0x0001
        /*0042*/ 	.short	0x0d28
        /*0044*/ 	.byte	0x00, 0xf0, 0x05, 0x00


	//----- nvinfo : EIATTR_KPARAM_INFO
	.align		4
.L_1481:
        /*0048*/ 	.byte	0x04, 0x17
        /*004a*/ 	.short	(.L_1483 - .L_1482)
.L_1482:
        /*004c*/ 	.word	0x00000000
        /*0050*/ 	.short	0x0000
        /*0052*/ 	.short	0x0000
        /*0054*/ 	.byte	0x00, 0xf0, 0xa1, 0x34


	//----- nvinfo : EIATTR_SPARSE_MMA_MASK
	.align		4
.L_1483:
        /*0058*/ 	.byte	0x03, 0x50
        /*005a*/ 	.short	0x0000


	//----- nvinfo : EIATTR_MAXREG_COUNT
	.align		4
        /*005c*/ 	.byte	0x03, 0x1b
        /*005e*/ 	.short	0x0080


	//----- nvinfo : EIATTR_MERCURY_ISA_VERSION
	.align		4
        /*0060*/ 	.byte	0x03, 0x5f
        /*0062*/ 	.short	0x0101


	//----- nvinfo : EIATTR_EXIT_INSTR_OFFSETS
	.align		4
        /*0064*/ 	.byte	0x04, 0x1c
        /*0066*/ 	.short	(.L_1485 - .L_1484)


	//   ....[0]....
.L_1484:
        /*0068*/ 	.word	0x00000140


	//   ....[1]....
        /*006c*/ 	.word	0x00000520


	//   ....[2]....
        /*0070*/ 	.word	0x00000580


	//   ....[3]....
        /*0074*/ 	.word	0x00000700


	//----- nvinfo : EIATTR_MAX_THREADS
	.align		4
.L_1485:
        /*0078*/ 	.byte	0x04, 0x05
        /*007a*/ 	.short	(.L_1487 - .L_1486)
.L_1486:
        /*007c*/ 	.word	0x00000200
        /*0080*/ 	.word	0x00000001
        /*0084*/ 	.word	0x00000001


	//----- nvinfo : EIATTR_CRS_STACK_SIZE
	.align		4
.L_1487:
        /*0088*/ 	.byte	0x04, 0x1e
        /*008a*/ 	.short	(.L_1489 - .L_1488)
.L_1488:
        /*008c*/ 	.word	0x00000000


	//----- nvinfo : EIATTR_CBANK_PARAM_SIZE
	.align		4
.L_1489:
        /*0090*/ 	.byte	0x03, 0x19
        /*0092*/ 	.short	0x0d3c


	//----- nvinfo : EIATTR_PARAM_CBANK
	.align		4
        /*0094*/ 	.byte	0x04, 0x0a
        /*0096*/ 	.short	(.L_1491 - .L_1490)
	.align		4
.L_1490:
        /*0098*/ 	.word	index@(.nv.constant0._ZN2at6native63_GLOBAL__N__862fb238_30_ForeachBinaryOpScalarTensor_cu_64fe0ca525multi_tensor_apply_kernelINS1_18TensorListMetadataILi1EEENS1_27BinaryOpScalarTensorFunctorIiLi1ELi1ELi0EEEJSt10multipliesIiEPiiEEEvT_T0_DpT1_)
        /*009c*/ 	.short	0x0210
        /*009e*/ 	.short	0x0d3c


	//----- nvinfo : EIATTR_SW_WAR
	.align		4
.L_1491:
        /*00a0*/ 	.byte	0x04, 0x36
        /*00a2*/ 	.short	(.L_1493 - .L_1492)
.L_1492:
        /*00a4*/ 	.word	0x00000008
.L_1493:


//--------------------- .nv.info._ZN2at6native63_GLOBAL__N__862fb238_30_ForeachBinaryOpScalarTensor_cu_64fe0ca525multi_tensor_apply_kernelINS1_18TensorListMetadataILi1EEENS1_27BinaryOpScalarTensorFunctorIaLi1ELi1ELi0EEEJSt10multipliesIaEPaaEEEvT_T0_DpT1_ --------------------------
	.section	.nv.info._ZN2at6native63_GLOBAL__N__862fb238_30_ForeachBinaryOpScalarTensor_cu_64fe0ca525multi_tensor_apply_kernelINS1_18TensorListMetadataILi1EEENS1_27BinaryOpScalarTensorFunctorIaLi1ELi1ELi0EEEJSt10multipliesIaEPaaEEEvT_T0_DpT1_,"",@"SHT_CUDA_INFO"
	.sectionflags	@""
	.align	4


	//----- nvinfo : EIATTR_CUDA_API_VERSION
	.align		4
        /*0000*/ 	.byte	0x04, 0x37
        /*0002*/ 	.short	(.L_1495 - .L_1494)
.L_1494:
        /*0004*/ 	.word	0x00000082


	//----- nvinfo : EIATTR_KPARAM_INFO
	.align		4
.L_1495:
        /*0008*/ 	.byte	0x04, 0x17
        /*000a*/ 	.short	(.L_1497 - .L_1496)
.L_1496:
        /*000c*/ 	.word	0x00000000
        /*0010*/ 	.short	0x0004
        /*0012*/ 	.short	0x0d38
        /*0014*/ 	.byte	0x00, 0xf0, 0x05, 0x00


	//----- nvinfo : EIATTR_KPARAM_INFO
	.align		4
.L_1497:
        /*0018*/ 	.byte	0x04, 0x17
        /*001a*/ 	.short	(.L_1499 - .L_1498)
.L_1498:
        /*001c*/ 	.word	0x00000000
        /*0020*/ 	.short	0x0003
        /*0022*/ 	.short	0x0d30
        /*0024*/ 	.byte	0x00, 0xf0, 0x21, 0x00


	//----- nvinfo : EIATTR_KPARAM_INFO
	.align		4
.L_1499:
        /*0028*/ 	.byte	0x04, 0x17
        /*002a*/ 	.short	(.L_1501 - .L_1500)
.L_1500:
        /*002c*/ 	.word	0x00000000
        /*0030*/ 	.short	0x0002
        /*0032*/ 	.short	0x0d29
        /*0034*/ 	.byte	0x00, 0xf0, 0x05, 0x00


	//----- nvinfo : EIATTR_KPARAM_INFO
	.align		4
.L_1501:
        /*0038*/ 	.byte	0x04, 0x17
        /*003a*/ 	.short	(.L_1503 - .L_1502)
.L_1502:
        /*003c*/ 	.word	0x00000000
        /*0040*/ 	.short	0x0001
        /*0042*/ 	.short	0x0d28
        /*0044*/ 	.byte	0x00, 0xf0, 0x05, 0x00


	//----- nvinfo : EIATTR_KPARAM_INFO
	.align		4
.L_1503:
        /*0048*/ 	.byte	0x04, 0x17
        /*004a*/ 	.short	(.L_1505 - .L_1504)
.L_1504:
        /*004c*/ 	.word	0x00000000
        /*0050*/ 	.short	0x0000
        /*0052*/ 	.short	0x0000
        /*0054*/ 	.byte	0x00, 0xf0, 0xa1, 0x34


	//----- nvinfo : EIATTR_SPARSE_MMA_MASK
	.align		4
.L_1505:
        /*0058*/ 	.byte	0x03, 0x50
        /*005a*/ 	.short	0x0000


	//----- nvinfo : EIATTR_MAXREG_COUNT
	.align		4
        /*005c*/ 	.byte	0x03, 0x1b
        /*005e*/ 	.short	0x0080


	//----- nvinfo : EIATTR_MERCURY_ISA_VERSION
	.align		4
        /*0060*/ 	.byte	0x03, 0x5f
        /*0062*/ 	.short	0x0101


	//----- nvinfo : EIATTR_EXIT_INSTR_OFFSETS
	.align		4
        /*0064*/ 	.byte	0x04, 0x1c
        /*0066*/ 	.short	(.L_1507 - .L_1506)


	//   ....[0]....
.L_1506:
        /*0068*/ 	.word	0x00000130


	//   ....[1]....
        /*006c*/ 	.word	0x00000640


	//   ....[2]....
        /*0070*/ 	.word	0x000006a0


	//   ....[3]....
        /*0074*/ 	.word	0x00000940


	//----- nvinfo : EIATTR_MAX_THREADS
	.align		4
.L_1507:
        /*0078*/ 	.byte	0x04, 0x05
        /*007a*/ 	.short	(.L_1509 - .L_1508)
.L_1508:
        /*007c*/ 	.word	0x00000200
        /*0080*/ 	.word	0x00000001
        /*0084*/ 	.word	0x00000001


	//----- nvinfo : EIATTR_CRS_STACK_SIZE
	.align		4
.L_1509:
        /*0088*/ 	.byte	0x04, 0x1e
        /*008a*/ 	.short	(.L_1511 - .L_1510)
.L_1510:
        /*008c*/ 	.word	0x00000000


	//----- nvinfo : EIATTR_CBANK_PARAM_SIZE
	.align		4
.L_1511:
        /*0090*/ 	.byte	0x03, 0x19
        /*0092*/ 	.short	0x0d39


	//----- nvinfo : EIATTR_PARAM_CBANK
	.align		4
        /*0094*/ 	.byte	0x04, 0x0a
        /*0096*/ 	.short	(.L_1513 - .L_1512)
	.align		4
.L_1512:
        /*0098*/ 	.word	index@(.nv.constant0._ZN2at6native63_GLOBAL__N__862fb238_30_ForeachBinaryOpScalarTensor_cu_64fe0ca525multi_tensor_apply_kernelINS1_18TensorListMetadataILi1EEENS1_27BinaryOpScalarTensorFunctorIaLi1ELi1ELi0EEEJSt10multipliesIaEPaaEEEvT_T0_DpT1_)
        /*009c*/ 	.short	0x0210
        /*009e*/ 	.short	0x0d39


	//----- nvinfo : EIATTR_SW_WAR
	.align		4
.L_1513:
        /*00a0*/ 	.byte	0x04, 0x36
        /*00a2*/ 	.short	(.L_1515 - .L_1514)
.L_1514:
        /*00a4*/ 	.word	0x00000008
.L_1515:


//--------------------- .nv.info._ZN2at6native63_GLOBAL__N__862fb238_30_ForeachBinaryOpScalarTensor_cu_64fe0ca525multi_tensor_apply_kernelINS1_18TensorListMetadataILi1EEENS1_27BinaryOpScalarTensorFunctorIhLi1ELi1ELi0EEEJSt10multipliesIhEPhhEEEvT_T0_DpT1_ --------------------------
	.section	.nv.info._ZN2at6native63_GLOBAL__N__862fb238_30_ForeachBinaryOpScalarTensor_cu_64fe0ca525multi_tensor_apply_kernelINS1_18TensorListMetadataILi1EEENS1_27BinaryOpScalarTensorFunctorIhLi1ELi1ELi0EEEJSt10multipliesIhEPhhEEEvT_T0_DpT1_,"",@"SHT_CUDA_INFO"
	.sectionflags	@""
	.align	4


	//----- nvinfo : EIATTR_CUDA_API_VERSION
	.align		4
        /*0000*/ 	.byte	0x04, 0x37
        /*0002*/ 	.short	(.L_1517 - .L_1516)
.L_1516:
        /*0004*/ 	.word	0x00000082


	//----- nvinfo : EIATTR_KPARAM_INFO
	.align		4
.L_1517:
        /*0008*/ 	.byte	0x04, 0x17
        /*000a*/ 	.short	(.L_1519 - .L_1518)
.L_1518:
        /*000c*/ 	.word	0x00000000
        /*0010*/ 	.short	0x0004
        /*0012*/ 	.short	0x0d38
        /*0014*/ 	.byte	0x00, 0xf0, 0x05, 0x00


	//----- nvinfo : EIATTR_KPARAM_INFO
	.align		4
.L_1519:
        /*0018*/ 	.byte	0x04, 0x17
        /*001a*/ 	.short	(.L_1521 - .L_1520)
.L_1520:
        /*001c*/ 	.word	0x00000000
        /*0020*/ 	.short	0x0003
        /*0022*/ 	.short	0x0d30
        /*0024*/ 	.byte	0x00, 0xf0, 0x21, 0x00


	//----- nvinfo : EIATTR_KPARAM_INFO
	.align		4
.L_1521:
        /*0028*/ 	.byte	0x04, 0x17
        /*002a*/ 	.short	(.L_1523 - .L_1522)
.L_1522:
        /*002c*/ 	.word	0x00000000
        /*0030*/ 	.short	0x0002
        /*0032*/ 	.short	0x0d29
        /*0034*/ 	.byte	0x00, 0xf0, 0x05, 0x00


	//----- nvinfo : EIATTR_KPARAM_INFO
	.align		4
.L_1523:
        /*0038*/ 	.byte	0x04, 0x17
        /*003a*/ 	.short	(.L_1525 - .L_1524)
.L_1524:
        /*003c*/ 	.word	0x00000000
        /*0040*/ 	.short	0x0001
        /*0042*/ 	.short	0x0d28
        /*0044*/ 	.byte	0x00, 0xf0, 0x05, 0x00


	//----- nvinfo : EIATTR_KPARAM_INFO
	.align		4
.L_1525:
        /*0048*/ 	.byte	0x04, 0x17
        /*004a*/ 	.short	(.L_1527 - .L_1526)
.L_1526:
        /*004c*/ 	.word	0x00000000
        /*0050*/ 	.short	0x0000
        /*0052*/ 	.short	0x0000
        /*0054*/ 	.byte	0x00, 0xf0, 0xa1, 0x34


	//----- nvinfo : EIATTR_SPARSE_MMA_MASK
	.align		4
.L_1527:
        /*0058*/ 	.byte	0x03, 0x50
        /*005a*/ 	.short	0x0000


	//----- nvinfo : EIATTR_MAXREG_COUNT
	.align		4
        /*005c*/ 	.byte	0x03, 0x1b
        /*005e*/ 	.short	0x0080


	//----- nvinfo : EIATTR_MERCURY_ISA_VERSION
	.align		4
        /*0060*/ 	.byte	0x03, 0x5f
        /*0062*/ 	.short	0x0101


	//----- nvinfo : EIATTR_EXIT_INSTR_OFFSETS
	.align		4
        /*0064*/ 	.byte	0x04, 0x1c
        /*0066*/ 	.short	(.L_1529 - .L_1528)


	//   ....[0]....
.L_1528:
        /*0068*/ 	.word	0x00000140


	//   ....[1]....
        /*006c*/ 	.word	0x00000640


	//   ....[2]....
        /*0070*/ 	.word	0x000006a0


	//   ....[3]....
        /*0074*/ 	.word	0x00000930


	//----- nvinfo : EIATTR_MAX_THREADS
	.align		4
.L_1529:
        /*0078*/ 	.byte	0x04, 0x05
        /*007a*/ 	.short	(.L_1531 - .L_1530)
.L_1530:
        /*007c*/ 	.word	0x00000200
        /*0080*/ 	.word	0x00000001
        /*0084*/ 	.word	0x00000001


	//----- nvinfo : EIATTR_CRS_STACK_SIZE
	.align		4
.L_1531:
        /*0088*/ 	.byte	0x04, 0x1e
        /*008a*/ 	.short	(.L_1533 - .L_1532)
.L_1532:
        /*008c*/ 	.word	0x00000000


	//----- nvinfo : EIATTR_CBANK_PARAM_SIZE
	.align		4
.L_1533:
        /*0090*/ 	.byte	0x03, 0x19
        /*0092*/ 	.short	0x0d39


	//----- nvinfo : EIATTR_PARAM_CBANK
	.align		4
        /*0094*/ 	.byte	0x04, 0x0a
        /*0096*/ 	.short	(.L_1535 - .L_1534)
	.align		4
.L_1534:
        /*0098*/ 	.word	index@(.nv.constant0._ZN2at6native63_GLOBAL__N__862fb238_30_ForeachBinaryOpScalarTensor_cu_64fe0ca525multi_tensor_apply_kernelINS1_18TensorListMetadataILi1EEENS1_27BinaryOpScalarTensorFunctorIhLi1ELi1ELi0EEEJSt10multipliesIhEPhhEEEvT_T0_DpT1_)
        /*009c*/ 	.short	0x0210
        /*009e*/ 	.short	0x0d39


	//----- nvinfo : EIATTR_SW_WAR
	.align		4
.L_1535:
        /*00a0*/ 	.byte	0x04, 0x36
        /*00a2*/ 	.short	(.L_1537 - .L_1536)
.L_1536:
        /*00a4*/ 	.word	0x00000008
.L_1537:


//--------------------- .nv.info._ZN2at6native63_GLOBAL__N__862fb238_30_ForeachBinaryOpScalarTensor_cu_64fe0ca525multi_tensor_apply_kernelINS1_18TensorListMetadataILi2EEENS1_27BinaryOpScalarTensorFunctorIN3c108BFloat16ELi2ELi1ELi1EEEJSt4plusIfEPS7_fEEEvT_T0_DpT1_ --------------------------
	.section	.nv.info._ZN2at6native63_GLOBAL__N__862fb238_30_ForeachBinaryOpScalarTensor_cu_64fe0ca525multi_tensor_apply_kernelINS1_18TensorListMetadataILi2EEENS1_27BinaryOpScalarTensorFunctorIN3c108BFloat16ELi2ELi1ELi1EEEJSt4plusIfEPS7_fEEEvT_T0_DpT1_,"",@"SHT_CUDA_INFO"
	.sectionflags	@""
	.align	4


	//----- nvinfo : EIATTR_CUDA_API_VERSION
	.align		4
        /*0000*/ 	.byte	0x04, 0x37
        /*0002*/ 	.short	(.L_1539 - .L_1538)
.L_1538:
        /*0004*/ 	.word	0x00000082


	//----- nvinfo : EIATTR_KPARAM_INFO
	.align		4
.L_1539:
        /*0008*/ 	.byte	0x04, 0x17
        /*000a*/ 	.short	(.L_1541 - .L_1540)
.L_1540:
        /*000c*/ 	.word	0x00000000
        /*0010*/ 	.short	0x0004
        /*0012*/ 	.short	0x0c58
        /*0014*/ 	.byte	0x00, 0xf0, 0x11, 0x00


	//----- nvinfo : EIATTR_KPARAM_INFO
	.align		4
.L_1541:
        /*0018*/ 	.byte	0x04, 0x17
        /*001a*/ 	.short	(.L_1543 - .L_1542)
.L_1542:
        /*001c*/ 	.word	0x00000000
        /*0020*/ 	.short	0x0003
        /*0022*/ 	.short	0x0c50
        /*0024*/ 	.byte	0x00, 0xf0, 0x21, 0x00


	//----- nvinfo : EIATTR_KPARAM_INFO
	.align		4
.L_1543:
        /*0028*/ 	.byte	0x04, 0x17
        /*002a*/ 	.short	(.L_1545 - .L_1544)
.L_1544:
        /*002c*/ 	.word	0x00000000
        /*0030*/ 	.short	0x0002
        /*0032*/ 	.short	0x0c49
        /*0034*/ 	.byte	0x00, 0xf0, 0x05, 0x00


	//----- nvinfo : EIATTR_KPARAM_INFO
	.align		4
.L_1545:
        /*0038*/ 	.byte	0x04, 0x17
        /*003a*/ 	.short	(.L_1547 - .L_1546)
.L_1546:
        /*003c*/ 	.word	0x00000000
        /*0040*/ 	.short	0x0001
        /*0042*/ 	.short	0x0c48
        /*0044*/ 	.byte	0x00, 0xf0, 0x05, 0x00


	//----- nvinfo : EIATTR_KPARAM_INFO
	.align		4
.L_1547:
        /*0048*/ 	.byte	0x04, 0x17
        /*004a*/ 	.short	(.L_1549 - .L_1548)
.L_1548:
        /*004c*/ 	.word	0x00000000
        /*0050*/ 	.short	0x0000
        /*0052*/ 	.short	0x0000
        /*0054*/ 	.byte	0x00, 0xf0, 0x21, 0x31


	//----- nvinfo : EIATTR_SPARSE_MMA_MASK
	.align		4
.L_1549:
        /*0058*/ 	.byte	0x03, 0x50
        /*005a*/ 	.short	0x0000


	//----- nvinfo : EIATTR_MAXREG_COUNT
	.align		4
        /*005c*/ 	.byte	0x03, 0x1b
        /*005e*/ 	.short	0x0080


	//----- nvinfo : EIATTR_MERCURY_ISA_VERSION
	.align		4
        /*0060*/ 	.byte	0x03, 0x5f
        /*0062*/ 	.short	0x0101


	//----- nvinfo : EIATTR_EXIT_INSTR_OFFSETS
	.align		4
        /*0064*/ 	.byte	0x04, 0x1c
        /*0066*/ 	.short	(.L_1551 - .L_1550)


	//   ....[0]....
.L_1550:
        /*0068*/ 	.word	0x00000160


	//   ....[1]....
        /*006c*/ 	.word	0x00000650


	//   ....[2]....
        /*0070*/ 	.word	0x000006b0


	//   ....[3]....
        /*0074*/ 	.word	0x000008f0


	//----- nvinfo : EIATTR_MAX_THREADS
	.align		4
.L_1551:
        /*0078*/ 	.byte	0x04, 0x05
        /*007a*/ 	.short	(.L_1553 - .L_1552)
.L_1552:
        /*007c*/ 	.word	0x00000200
        /*0080*/ 	.word	0x00000001
        /*0084*/ 	.word	0x00000001


	//----- nvinfo : EIATTR_CRS_STACK_SIZE
	.align		4
.L_1553:
        /*0088*/ 	.byte	0x04, 0x1e
        /*008a*/ 	.short	(.L_1555 - .L_1554)
.L_1554:
        /*008c*/ 	.word	0x00000000


	//----- nvinfo : EIATTR_CBANK_PARAM_SIZE
	.align		4
.L_1555:
        /*0090*/ 	.byte	0x03, 0x19
        /*0092*/ 	.short	0x0c5c


	//----- nvinfo : EIATTR_PARAM_CBANK
	.align		4
        /*0094*/ 	.byte	0x04, 0x0a
        /*0096*/ 	.short	(.L_1557 - .L_1556)
	.align		4
.L_1556:
        /*0098*/ 	.word	index@(.nv.constant0._ZN2at6native63_GLOBAL__N__862fb238_30_ForeachBinaryOpScalarTensor_cu_64fe0ca525multi_tensor_apply_kernelINS1_18TensorListMetadataILi2EEENS1_27BinaryOpScalarTensorFunctorIN3c108BFloat16ELi2ELi1ELi1EEEJSt4plusIfEPS7_fEEEvT_T0_DpT1_)
        /*009c*/ 	.short	0x0210
        /*009e*/ 	.short	0x0c5c


	//----- nvinfo : EIATTR_SW_WAR
	.align		4
.L_1557:
        /*00a0*/ 	.byte	0x04, 0x36
        /*00a2*/ 	.short	(.L_1559 - .L_1558)
.L_1558:
        /*00a4*/ 	.word	0x00000008
.L_1559:


//--------------------- .nv.info._ZN2at6native63_GLOBAL__N__862fb238_30_ForeachBinaryOpScalarTensor_cu_64fe0ca525multi_tensor_apply_kernelINS1_18TensorListMetadataILi2EEENS1_27BinaryOpScalarTensorFunctorIN3c104HalfELi2ELi1ELi1EEEJSt4plusIfEPS7_fEEEvT_T0_DpT1_ --------------------------
	.section	.nv.info._ZN2at6native63_GLOBAL__N__862fb238_30_ForeachBinaryOpScalarTensor_cu_64fe0ca525multi_tensor_apply_kernelINS1_18TensorListMetadataILi2EEENS1_27BinaryOpScalarTensorFunctorIN3c104HalfELi2ELi1ELi1EEEJSt4plusIfEPS7_fEEEvT_T0_DpT1_,"",@"SHT_CUDA_INFO"
	.sectionflags	@""
	.align	4


	//----- nvinfo : EIATTR_CUDA_API_VERSION
	.align		4
        /*0000*/ 	.byte	0x04, 0x37
        /*0002*/ 	.short	(.L_1561 - .L_1560)
.L_1560:
        /*0004*/ 	.word	0x00000082


	//----- nvinfo : EIATTR_KPARAM_INFO
	.align		4
.L_1561:
        /*0008*/ 	.byte	0x04, 0x17
        /*000a*/ 	.short	(.L_1563 - .L_1562)
.L_1562:
        /*000c*/ 	.word	0x00000000
        /*0010*/ 	.short	0x0004
        /*0012*/ 	.short	0x0c58
        /*0014*/ 	.byte	0x00, 0xf0, 0x11, 0x00


	//----- nvinfo : EIATTR_KPARAM_INFO
	.align		4
.L_1563:
        /*0018*/ 	.byte	0x04, 0x17
        /*001a*/ 	.short	(.L_1565 - .L_1564)
.L_1564:
        /*001c*/ 	.word	0x00000000
        /*0020*/ 	.short	0x0003
        /*0022*/ 	.short	0x0c50
        /*0024*/ 	.byte	0x00, 0xf0, 0x21, 0x00


	//----- nvinfo : EIATTR_KPARAM_INFO
	.align		4
.L_1565:
        /*0028*/ 	.byte	0x04, 0x17
        /*002a*/ 	.short	(.L_1567 - .L_1566)
.L_1566:
        /*002c*/ 	.word	0x00000000
        /*0030*/ 	.short	0x0002
        /*0032*/ 	.short	0x0c49
        /*0034*/ 	.byte	0x00, 0xf0, 0x05, 0x00


	//----- nvinfo : EIATTR_KPARAM_INFO
	.align		4
.L_1567:
        /*0038*/ 	.byte	0x04, 0x17
        /*003a*/ 	.short	(.L_1569 - .L_1568)
.L_1568:
        /*003c*/ 	.word	0x00000000
        /*0040*/ 	.short	0x0001
        /*0042*/ 	.short	0x0c48
        /*0044*/ 	.byte	0x00, 0xf0, 0x05, 0x00


	//----- nvinfo : EIATTR_KPARAM_INFO
	.align		4
.L_1569:
        /*0048*/ 	.byte	0x04, 0x17
        /*004a*/ 	.short	(.L_1571 - .L_1570)
.L_1570:
        /*004c*/ 	.word	0x00000000
        /*0050*/ 	.short	0x0000
        /*0052*/ 	.short	0x0000
        /*0054*/ 	.byte	0x00, 0xf0, 0x21, 0x31


	//----- nvinfo : EIATTR_SPARSE_MMA_MASK
	.align		4
.L_1571:
        /*0058*/ 	.byte	0x03, 0x50
        /*005a*/ 	.short	0x0000


	//----- nvinfo : EIATTR_MAXREG_COUNT
	.align		4
        /*005c*/ 	.byte	0x03, 0x1b
        /*005e*/ 	.short	0x0080


	//----- nvinfo : EIATTR_MERCURY_ISA_VERSION
	.align		4
        /*0060*/ 	.byte	0x03, 0x5f
        /*0062*/ 	.short	0x0101


	//----- nvinfo : EIATTR_EXIT_INSTR_OFFSETS
	.align		4
        /*0064*/ 	.byte	0x04, 0x1c
        /*0066*/ 	.short	(.L_1573 - .L_1572)


	//   ....[0]....
.L_1572:
        /*0068*/ 	.word	0x00000160


	//   ....[1]....
        /*006c*/ 	.word	0x00000650


	//   ....[2]....
        /*0070*/ 	.word	0x000006b0


	//   ....[3]....
        /*0074*/ 	.word	0x000008d0


	//----- nvinfo : EIATTR_MAX_THREADS
	.align		4
.L_1573:
        /*0078*/ 	.byte	0x04, 0x05
        /*007a*/ 	.short	(.L_1575 - .L_1574)
.L_1574:
        /*007c*/ 	.word	0x00000200
        /*0080*/ 	.word	0x00000001
        /*0084*/ 	.word	0x00000001


	//----- nvinfo : EIATTR_CRS_STACK_SIZE
	.align		4
.L_1575:
        /*0088*/ 	.byte	0x04, 0x1e
        /*008a*/ 	.short	(.L_1577 - .L_1576)
.L_1576:
        /*008c*/ 	.word	0x00000000


	//----- nvinfo : EIATTR_CBANK_PARAM_SIZE
	.align		4
.L_1577:
        /*0090*/ 	.byte	0x03, 0x19
        /*0092*/ 	.short	0x0c5c


	//----- nvinfo : EIATTR_PARAM_CBANK
	.align		4
        /*0094*/ 	.byte	0x04, 0x0a
        /*0096*/ 	.short	(.L_1579 - .L_1578)
	.align		4
.L_1578:
        /*0098*/ 	.word	index@(.nv.constant0._ZN2at6native63_GLOBAL__N__862fb238_30_ForeachBinaryOpScalarTensor_cu_64fe0ca525multi_tensor_apply_kernelINS1_18TensorListMetadataILi2EEENS1_27BinaryOpScalarTensorFunctorIN3c104HalfELi2ELi1ELi1EEEJSt4plusIfEPS7_fEEEvT_T0_DpT1_)
        /*009c*/ 	.short	0x0210
        /*009e*/ 	.short	0x0c5c


	//----- nvinfo : EIATTR_SW_WAR
	.align		4
.L_1579:
        /*00a0*/ 	.byte	0x04, 0x36
        /*00a2*/ 	.short	(.L_1581 - .L_1580)
.L_1580:
        /*00a4*/ 	.word	0x00000008
.L_1581:


//--------------------- .nv.info._ZN2at6native63_GLOBAL__N__862fb238_30_ForeachBinaryOpScalarTensor_cu_64fe0ca525multi_tensor_apply_kernelINS1_18TensorListMetadataILi2EEENS1_27BinaryOpScalarTensorFunctorIbLi2ELi1ELi1EEEJSt4plusIbEPbbEEEvT_T0_DpT1_ --------------------------
	.section	.nv.info._ZN2at6native63_GLOBAL__N__862fb238_30_ForeachBinaryOpScalarTensor_cu_64fe0ca525multi_tensor_apply_kernelINS1_18TensorListMetadataILi2EEENS1_27BinaryOpScalarTensorFunctorIbLi2ELi1ELi1EEEJSt4plusIbEPbbEEEvT_T0_DpT1_,"",@"SHT_CUDA_INFO"
	.sectionflags	@""
	.align	4


	//----- nvinfo : EIATTR_CUDA_API_VERSION
	.align		4
        /*0000*/ 	.byte	0x04, 0x37
        /*0002*/ 	.short	(.L_1583 - .L_1582)
.L_1582:
        /*0004*/ 	.word	0x00000082


	//----- nvinfo : EIATTR_KPARAM_INFO
	.align		4
.L_1583:
        /*0008*/ 	.byte	0x04, 0x17
        /*000a*/ 	.short	(.L_1585 - .L_1584)
.L_1584:
        /*000c*/ 	.word	0x00000000
        /*0010*/ 	.short	0x0004
        /*0012*/ 	.short	0x0c58
        /*0014*/ 	.byte	0x00, 0xf0, 0x05, 0x00


	//----- nvinfo : EIATTR_KPARAM_INFO
	.align		4
.L_1585:
        /*0018*/ 	.byte	0x04, 0x17
        /*001a*/ 	.short	(.L_1587 - .L_1586)
.L_1586:
        /*001c*/ 	.word	0x00000000
        /*0020*/ 	.short	0x0003
        /*0022*/ 	.short	0x0c50
        /*0024*/ 	.byte	0x00, 0xf0, 0x21, 0x00


	//----- nvinfo : EIATTR_KPARAM_INFO
	.align		4
.L_1587:
        /*0028*/ 	.byte	0x04, 0x17
        /*002a*/ 	.short	(.L_1589 - .L_1588)
.L_1588:
        /*002c*/ 	.word	0x00000000
        /*0030*/ 	.short	0x0002
        /*0032*/ 	.short	0x0c49
        /*0034*/ 	.byte	0x00, 0xf0, 0x05, 0x00


	//----- nvinfo : EIATTR_KPARAM_INFO
	.align		4
.L_1589:
        /*0038*/ 	.byte	0x04, 0x17
        /*003a*/ 	.short	(.L_1591 - .L_1590)
.L_1590:
        /*003c*/ 	.word	0x00000000
        /*0040*/ 	.short	0x0001
        /*0042*/ 	.short	0x0c48
        /*0044*/ 	.byte	0x00, 0xf0, 0x05, 0x00


	//----- nvinfo : EIATTR_KPARAM_INFO
	.align		4
.L_1591:
        /*0048*/ 	.byte	0x04, 0x17
        /*004a*/ 	.short	(.L_1593 - .L_1592)
.L_1592:
        /*004c*/ 	.word	0x00000000
        /*0050*/ 	.short	0x0000
        /*0052*/ 	.short	0x0000
        /*0054*/ 	.byte	0x00, 0xf0, 0x21, 0x31


	//----- nvinfo : EIATTR_SPARSE_MMA_MASK
	.align		4
.L_1593:
        /*0058*/ 	.byte	0x03, 0x50
        /*005a*/ 	.short	0x0000


	//----- nvinfo : EIATTR_MAXREG_COUNT
	.align		4
        /*005c*/ 	.byte	0x03, 0x1b
        /*005e*/ 	.short	0x0080


	//----- nvinfo : EIATTR_MERCURY_ISA_VERSION
	.align		4
        /*0060*/ 	.byte	0x03, 0x5f
        /*0062*/ 	.short	0x0101


	//----- nvinfo : EIATTR_EXIT_INSTR_OFFSETS
	.align		4
        /*0064*/ 	.byte	0x04, 0x1c
        /*0066*/ 	.short	(.L_1595 - .L_1594)


	//   ....[0]....
.L_1594:
        /*0068*/ 	.word	0x00000160


	//   ....[1]....
        /*006c*/ 	.word	0x000006f0


	//   ....[2]....
        /*0070*/ 	.word	0x00000750


	//   ....[3]....
        /*0074*/ 	.word	0x00000a80


	//----- nvinfo : EIATTR_MAX_THREADS
	.align		4
.L_1595:
        /*0078*/ 	.byte	0x04, 0x05
        /*007a*/ 	.short	(.L_1597 - .L_1596)
.L_1596:
        /*007c*/ 	.word	0x00000200
        /*0080*/ 	.word	0x00000001
        /*0084*/ 	.word	0x00000001


	//----- nvinfo : EIATTR_CRS_STACK_SIZE
	.align		4
.L_1597:
        /*0088*/ 	.byte	0x04, 0x1e
        /*008a*/ 	.short	(.L_1599 - .L_1598)
.L_1598:
        /*008c*/ 	.word	0x00000000


	//----- nvinfo : EIATTR_CBANK_PARAM_SIZE
	.align		4
.L_1599:
        /*0090*/ 	.byte	0x03, 0x19
        /*0092*/ 	.short	0x0c59


	//----- nvinfo : EIATTR_PARAM_CBANK
	.align		4
        /*0094*/ 	.byte	0x04, 0x0a
        /*0096*/ 	.short	(.L_1601 - .L_1600)
	.align		4
.L_1600:
        /*0098*/ 	.word	index@(.nv.constant0._ZN2at6native63_GLOBAL__N__862fb238_30_ForeachBinaryOpScalarTensor_cu_64fe0ca525multi_tensor_apply_kernelINS1_18TensorListMetadataILi2EEENS1_27BinaryOpScalarTensorFunctorIbLi2ELi1ELi1EEEJSt4plusIbEPbbEEEvT_T0_DpT1_)
        /*009c*/ 	.short	0x0210
        /*009e*/ 	.short	0x0c59


	//----- nvinfo : EIATTR_SW_WAR
	.align		4
.L_1601:
        /*00a0*/ 	.byte	0x04, 0x36
        /*00a2*/ 	.short	(.L_1603 - .L_1602)
.L_1602:
        /*00a4*/ 	.word	0x00000008
.L_1603:


//--------------------- .nv.info._ZN2at6native63_GLOBAL__N__862fb238_30_ForeachBinaryOpScalarTensor_cu_64fe0ca525multi_tensor_apply_kernelINS1_18TensorListMetadataILi2EEENS1_27BinaryOpScalarTensorFunctorIN3c107complexIfEELi2ELi1ELi1EEEJSt4plusIS8_EPS8_S8_EEEvT_T0_DpT1_ --------------------------
	.section	.nv.info._ZN2at6native63_GLOBAL__N__862fb238_30_ForeachBinaryOpScalarTensor_cu_64fe0ca525multi_tensor_apply_kernelINS1_18TensorListMetadataILi2EEENS1_27BinaryOpScalarTensorFunctorIN3c107complexIfEELi2ELi1ELi1EEEJSt4plusIS8_EPS8_S8_EEEvT_T0_DpT1_,"",@"SHT_CUDA_INFO"
	.sectionflags	@""
	.align	4


	//----- nvinfo : EIATTR_CUDA_API_VERSION
	.align		4
        /*0000*/ 	.byte	0x04, 0x37
        /*0002*/ 	.short	(.L_1605 - .L_1604)
.L_1604:
        /*0004*/ 	.word	0x00000082


	//----- nvinfo : EIATTR_KPARAM_INFO
	.align		4
.L_1605:
        /*0008*/ 	.byte	0x04, 0x17
        /*000a*/ 	.short	(.L_1607 - .L_1606)
.L_1606:
        /*000c*/ 	.word	0x00000000
        /*0010*/ 	.short	0x0004
        /*0012*/ 	.short	0x0c58
        /*0014*/ 	.byte	0x00, 0xf0, 0x21, 0x00


	//----- nvinfo : EIATTR_KPARAM_INFO
	.align		4
.L_1607:
        /*0018*/ 	.byte	0x04, 0x17
        /*001a*/ 	.short	(.L_1609 - .L_1608)
.L_1608:
        /*001c*/ 	.word	0x00000000
        /*0020*/ 	.short	0x0003
        /*0022*/ 	.short	0x0c50
        /*0024*/ 	.byte	0x00, 0xf0, 0x21, 0x00


	//----- nvinfo : EIATTR_KPARAM_INFO
	.align		4
.L_1609:
        /*0028*/ 	.byte	0x04, 0x17
        /*002a*/ 	.short	(.L_1611 - .L_1610)
.L_1610:
        /*002c*/ 	.word	0x00000000
        /*0030*/ 	.short	0x0002
        /*0032*/ 	.short	0x0c49
        /*0034*/ 	.byte	0x00, 0xf0, 0x05, 0x00


	//----- nvinfo : EIATTR_KPARAM_INFO
	.align		4
.L_1611:
        /*0038*/ 	.byte	0x04, 0x17
        /*003a*/ 	.short	(.L_1613 - .L_1612)
.L_1612:
        /*003c*/ 	.word	0x00000000
        /*0040*/ 	.short	0x0001
        /*0042*/ 	.short	0x0c48
        /*0044*/ 	.byte	0x00, 0xf0, 0x05, 0x00


	//----- nvinfo : EIATTR_KPARAM_INFO
	.align		4
.L_1613:
        /*0048*/ 	.byte	0x04, 0x17
        /*004a*/ 	.short	(.L_1615 - .L_1614)
.L_1614:
        /*004c*/ 	.word	0x00000000
        /*0050*/ 	.short	0x0000
        /*0052*/ 	.short	0x0000
        /*0054*/ 	.byte	0x00, 0xf0, 0x21, 0x31


	//----- nvinfo : EIATTR_SPARSE_MMA_MASK
	.align		4
.L_1615:
        /*0058*/ 	.byte	0x03, 0x50
        /*005a*/ 	.short	0x0000


	//----- nvinfo : EIATTR_MAXREG_COUNT
	.align		4
        /*005c*/ 	.byte	0x03, 0x1b
        /*005e*/ 	.short	0x0080


	//----- nvinfo : EIATTR_MERCURY_ISA_VERSION
	.align		4
        /*0060*/ 	.byte	0x03, 0x5f
        /*0062*/ 	.short	0x0101


	//----- nvinfo : EIATTR_EXIT_INSTR_OFFSETS
	.align		4
        /*0064*/ 	.byte	0x04, 0x1c
        /*0066*/ 	.short	(.L_1617 - .L_1616)


	//   ....[0]....
.L_1616:
        /*0068*/ 	.word	0x00000180


	//   ....[1]....
        /*006c*/ 	.word	0x00000660


	//   ....[2]....
        /*0070*/ 	.word	0x000006c0


	//   ....[3]....
        /*0074*/ 	.word	0x00000910


	//----- nvinfo : EIATTR_MAX_THREADS
	.align		4
.L_1617:
        /*0078*/ 	.byte	0x04, 0x05
        /*007a*/ 	.short	(.L_1619 - .L_1618)
.L_1618:
        /*007c*/ 	.word	0x00000200
        /*0080*/ 	.word	0x00000001
        /*0084*/ 	.word	0x00000001


	//----- nvinfo : EIATTR_CRS_STACK_SIZE
	.align		4
.L_1619:
        /*0088*/ 	.byte	0x04, 0x1e
        /*008a*/ 	.short	(.L_1621 - .L_1620)
.L_1620:
        /*008c*/ 	.word	0x00000000


	//----- nvinfo : EIATTR_CBANK_PARAM_SIZE
	.align		4
.L_1621:
        /*0090*/ 	.byte	0x03, 0x19
        /*0092*/ 	.short	0x0c60


	//----- nvinfo : EIATTR_PARAM_CBANK
	.align		4
        /*0094*/ 	.byte	0x04, 0x0a
        /*0096*/ 	.short	(.L_1623 - .L_1622)
	.align		4
.L_1622:
        /*0098*/ 	.word	index@(.nv.constant0._ZN2at6native63_GLOBAL__N__862fb238_30_ForeachBinaryOpScalarTensor_cu_64fe0ca525multi_tensor_apply_kernelINS1_18TensorListMetadataILi2EEENS1_27BinaryOpScalarTensorFunctorIN3c107complexIfEELi2ELi1ELi1EEEJSt4plusIS8_EPS8_S8_EEEvT_T0_DpT1_)
        /*009c*/ 	.short	0x0210
        /*009e*/ 	.short	0x0c60


	//----- nvinfo : EIATTR_SW_WAR
	.align		4
.L_1623:
        /*00a0*/ 	.byte	0x04, 0x36
        /*00a2*/ 	.short	(.L_1625 - .L_1624)
.L_1624:
        /*00a4*/ 	.word	0x00000008
.L_1625:


//--------------------- .nv.info._ZN2at6native63_GLOBAL__N__862fb238_30_ForeachBinaryOpScalarTensor_cu_64fe0ca525multi_tensor_apply_kernelINS1_18TensorListMetadataILi2EEENS1_27BinaryOpScalarTensorFunctorIN3c107complexIdEELi2ELi1ELi1EEEJSt4plusIS8_EPS8_S8_EEEvT_T0_DpT1_ --------------------------
	.section	.nv.info._ZN2at6native63_GLOBAL__N__862fb238_30_ForeachBinaryOpScalarTensor_cu_64fe0ca525multi_tensor_apply_kernelINS1_18TensorListMetadataILi2EEENS1_27BinaryOpScalarTensorFunctorIN3c107complexIdEELi2ELi1ELi1EEEJSt4plusIS8_EPS8_S8_EEEvT_T0_DpT1_,"",@"SHT_CUDA_INFO"
	.sectionflags	@""
	.align	4


	//----- nvinfo : EIATTR_CUDA_API_VERSION
	.align		4
        /*0000*/ 	.byte	0x04, 0x37
        /*0002*/ 	.short	(.L_1627 - .L_1626)
.L_1626:
        /*0004*/ 	.word	0x00000082


	//----- nvinfo : EIATTR_KPARAM_INFO
	.align		4
.L_1627:
        /*0008*/ 	.byte	0x04, 0x17
        /*000a*/ 	.short	(.L_1629 - .L_1628)
.L_1628:
        /*000c*/ 	.word	0x00000000
        /*0010*/ 	.short	0x0004
        /*0012*/ 	.short	0x0c60
        /*0014*/ 	.byte	0x00, 0xf0, 0x41, 0x00


	//----- nvinfo : EIATTR_KPARAM_INFO
	.align		4
.L_1629:
        /*0018*/ 	.byte	0x04, 0x17
        /*001a*/ 	.short	(.L_1631 - .L_1630)
.L_1630:
        /*001c*/ 	.word	0x00000000
        /*0020*/ 	.short	0x0003
        /*0022*/ 	.short	0x0c50
        /*0024*/ 	.byte	0x00, 0xf0, 0x21, 0x00


	//----- nvinfo : EIATTR_KPARAM_INFO
	.align		4
.L_1631:
        /*0028*/ 	.byte	0x04, 0x17
        /*002a*/ 	.short	(.L_1633 - .L_1632)
.L_1632:
        /*002c*/ 	.word	0x00000000
        /*0030*/ 	.short	0x0002
        /*0032*/ 	.short	0x0c49
        /*0034*/ 	.byte	0x00, 0xf0, 0x05, 0x00


	//----- nvinfo : EIATTR_KPARAM_INFO
	.align		4
.L_1633:
        /*0038*/ 	.byte	0x04, 0x17
        /*003a*/ 	.short	(.L_1635 - .L_1634)
.L_1634:
        /*003c*/ 	.word	0x00000000
        /*0040*/ 	.short	0x0001
        /*0042*/ 	.short	0x0c48
        /*0044*/ 	.byte	0x00, 0xf0, 0x05, 0x00


	//----- nvinfo : EIATTR_KPARAM_INFO
	.align		4
.L_1635:
        /*0048*/ 	.byte	0x04, 0x17
        /*004a*/ 	.short	(.L_1637 - .L_1636)
.L_1636:
        /*004c*/ 	.word	0x00000000
        /*0050*/ 	.short	0x0000
        /*0052*/ 	.short	0x0000
        /*0054*/ 	.byte	0x00, 0xf0, 0x21, 0x31


	//----- nvinfo : EIATTR_SPARSE_MMA_MASK
	.align		4
.L_1637:
        /*0058*/ 	.byte	0x03, 0x50
        /*005a*/ 	.short	0x0000


	//----- nvinfo : EIATTR_MAXREG_COUNT
	.align		4
        /*005c*/ 	.byte	0x03, 0x1b
        /*005e*/ 	.short	0x0080


	//----- nvinfo : EIATTR_MERCURY_ISA_VERSION
	.align		4
        /*0060*/ 	.byte	0x03, 0x5f
        /*0062*/ 	.short	0x0101


	//----- nvinfo : EIATTR_EXIT_INSTR_OFFSETS
	.align		4
        /*0064*/ 	.byte	0x04, 0x1c
        /*0066*/ 	.short	(.L_1639 - .L_1638)


	//   ....[0]....
.L_1638:
        /*0068*/ 	.word	0x00000180


	//   ....[1]....
        /*006c*/ 	.word	0x00000770


	//   ....[2]....
        /*0070*/ 	.word	0x000007d0


	//   ....[3]....
        /*0074*/ 	.word	0x00000a70


	//----- nvinfo : EIATTR_MAX_THREADS
	.align		4
.L_1639:
        /*0078*/ 	.byte	0x04, 0x05
        /*007a*/ 	.short	(.L_1641 - .L_1640)
.L_1640:
        /*007c*/ 	.word	0x00000200
        /*0080*/ 	.word	0x00000001
        /*0084*/ 	.word	0x00000001


	//----- nvinfo : EIATTR_CRS_STACK_SIZE
	.align		4
.L_1641:
        /*0088*/ 	.byte	0x04, 0x1e
        /*008a*/ 	.short	(.L_1643 - .L_1642)
.L_1642:
        /*008c*/ 	.word	0x00000000


	//----- nvinfo : EIATTR_CBANK_PARAM_SIZE
	.align		4
.L_1643:
        /*0090*/ 	.byte	0x03, 0x19
        /*0092*/ 	.short	0x0c70


	//----- nvinfo : EIATTR_PARAM_CBANK
	.align		4
        /*0094*/ 	.byte	0x04, 0x0a
        /*0096*/ 	.short	(.L_1645 - .L_1644)
	.align		4
.L_1644:
        /*0098*/ 	.word	index@(.nv.constant0._ZN2at6native63_GLOBAL__N__862fb238_30_ForeachBinaryOpScalarTensor_cu_64fe0ca525multi_tensor_apply_kernelINS1_18TensorListMetadataILi2EEENS1_27BinaryOpScalarTensorFunctorIN3c107complexIdEELi2ELi1ELi1EEEJSt4plusIS8_EPS8_S8_EEEvT_T0_DpT1_)
        /*009c*/ 	.short	0x0210
        /*009e*/ 	.short	0x0c70


	//----- nvinfo : EIATTR_SW_WAR
	.align		4
.L_1645:
        /*00a0*/ 	.byte	0x04, 0x36
        /*00a2*/ 	.short	(.L_1647 - .L_1646)
.L_1646:
        /*00a4*/ 	.word	0x00000008
.L_1647:


//--------------------- .nv.info._ZN2at6native63_GLOBAL__N__862fb238_30_ForeachBinaryOpScalarTensor_cu_64fe0ca525multi_tensor_apply_kernelINS1_18TensorListMetadataILi2EEENS1_27BinaryOpScalarTensorFunctorIfLi2ELi1ELi1EEEJSt4plusIfEPffEEEvT_T0_DpT1_ --------------------------
	.section	.nv.info._ZN2at6native63_GLOBAL__N__862fb238_30_ForeachBinaryOpScalarTensor_cu_64fe0ca525multi_tensor_apply_kernelINS1_18TensorListMetadataILi2EEENS1_27BinaryOpScalarTensorFunctorIfLi2ELi1ELi1EEEJSt4plusIfEPffEEEvT_T0_DpT1_,"",@"SHT_CUDA_INFO"
	.sectionflags	@""
	.align	4


	//----- nvinfo : EIATTR_CUDA_API_VERSION
	.align		4
        /*0000*/ 	.byte	0x04, 0x37
        /*0002*/ 	.short	(.L_1649 - .L_1648)
.L_1648:
        /*0004*/ 	.word	0x00000082


	//----- nvinfo : EIATTR_KPARAM_INFO
	.align		4
.L_1649:
        /*0008*/ 	.byte	0x04, 0x17
        /*000a*/ 	.short	(.L_1651 - .L_1650)
.L_1650:
        /*000c*/ 	.word	0x00000000
        /*0010*/ 	.short	0x0004
        /*0012*/ 	.short	0x0c58
        /*0014*/ 	.byte	0x00, 0xf0, 0x11, 0x00


	//----- nvinfo : EIATTR_KPARAM_INFO
	.align		4
.L_1651:
        /*0018*/ 	.byte	0x04, 0x17
        /*001a*/ 	.short	(.L_1653 - .L_1652)
.L_1652:
        /*001c*/ 	.word	0x00000000
        /*0020*/ 	.short	0x0003
        /*0022*/ 	.short	0x0c50
        /*0024*/ 	.byte	0x00, 0xf0, 0x21, 0x00


	//----- nvinfo : EIATTR_KPARAM_INFO
	.align		4
.L_1653:
        /*0028*/ 	.byte	0x04, 0x17
        /*002a*/ 	.short	(.L_1655 - .L_1654)
.L_1654:
        /*002c*/ 	.word	0x00000000
        /*0030*/ 	.short	0x0002
        /*0032*/ 	.short	0x0c49
        /*0034*/ 	.byte	0x00, 0xf0, 0x05, 0x00


	//----- nvinfo : EIATTR_KPARAM_INFO
	.align		4
.L_1655:
        /*0038*/ 	.byte	0x04, 0x17
        /*003a*/ 	.short	(.L_1657 - .L_1656)
.L_1656:
        /*003c*/ 	.word	0x00000000
        /*0040*/ 	.short	0x0001
        /*0042*/ 	.short	0x0c48
        /*0044*/ 	.byte	0x00, 0xf0, 0x05, 0x00


	//----- nvinfo : EIATTR_KPARAM_INFO
	.align		4
.L_1657:
        /*0048*/ 	.byte	0x04, 0x17
        /*004a*/ 	.short	(.L_1659 - .L_1658)
.L_1658:
        /*004c*/ 	.word	0x00000000
        /*0050*/ 	.short	0x0000
        /*0052*/ 	.short	0x0000
        /*0054*/ 	.byte	0x00, 0xf0, 0x21, 0x31


	//----- nvinfo : EIATTR_SPARSE_MMA_MASK
	.align		4
.L_1659:
        /*0058*/ 	.byte	0x03, 0x50
        /*005a*/ 	.short	0x0000


	//----- nvinfo : EIATTR_MAXREG_COUNT
	.align		4
        /*005c*/ 	.byte	0x03, 0x1b
        /*005e*/ 	.short	0x0080


	//----- nvinfo : EIATTR_MERCURY_ISA_VERSION
	.align		4
        /*0060*/ 	.byte	0x03, 0x5f
        /*0062*/ 	.short	0x0101


	//----- nvinfo : EIATTR_EXIT_INSTR_OFFSETS
	.align		4
        /*0064*/ 	.byte	0x04, 0x1c
        /*0066*/ 	.short	(.L_1661 - .L_1660)


	//   ....[0]....
.L_1660:
        /*0068*/ 	.word	0x00000160


	//   ....[1]....
        /*006c*/ 	.word	0x00000600


	//   ....[2]....
        /*0070*/ 	.word	0x00000660


	//   ....[3]....
        /*0074*/ 	.word	0x00000810


	//----- nvinfo : EIATTR_MAX_THREADS
	.align		4
.L_1661:
        /*0078*/ 	.byte	0x04, 0x05
        /*007a*/ 	.short	(.L_1663 - .L_1662)
.L_1662:
        /*007c*/ 	.word	0x00000200
        /*0080*/ 	.word	0x00000001
        /*0084*/ 	.word	0x00000001


	//----- nvinfo : EIATTR_CRS_STACK_SIZE
	.align		4
.L_1663:
        /*0088*/ 	.byte	0x04, 0x1e
        /*008a*/ 	.short	(.L_1665 - .L_1664)
.L_1664:
        /*008c*/ 	.word	0x00000000


	//----- nvinfo : EIATTR_CBANK_PARAM_SIZE
	.align		4
.L_1665:
        /*0090*/ 	.byte	0x03, 0x19
        /*0092*/ 	.short	0x0c5c


	//----- nvinfo : EIATTR_PARAM_CBANK
	.align		4
        /*0094*/ 	.byte	0x04, 0x0a
        /*0096*/ 	.short	(.L_1667 - .L_1666)
	.align		4
.L_1666:
        /*0098*/ 	.word	index@(.nv.constant0._ZN2at6native63_GLOBAL__N__862fb238_30_ForeachBinaryOpScalarTensor_cu_64fe0ca525multi_tensor_apply_kernelINS1_18TensorListMetadataILi2EEENS1_27BinaryOpScalarTensorFunctorIfLi2ELi1ELi1EEEJSt4plusIfEPffEEEvT_T0_DpT1_)
        /*009c*/ 	.short	0x0210
        /*009e*/ 	.short	0x0c5c


	//----- nvinfo : EIATTR_SW_WAR
	.align		4
.L_1667:
        /*00a0*/ 	.byte	0x04, 0x36
        /*00a2*/ 	.short	(.L_1669 - .L_1668)
.L_1668:
        /*00a4*/ 	.word	0x00000008
.L_1669:


//--------------------- .nv.info._ZN2at6native63_GLOBAL__N__862fb238_30_ForeachBinaryOpScalarTensor_cu_64fe0ca525multi_tensor_apply_kernelINS1_18TensorListMetadataILi2EEENS1_27BinaryOpScalarTensorFunctorIdLi2ELi1ELi1EEEJSt4plusIdEPddEEEvT_T0_DpT1_ --------------------------
	.section	.nv.info._ZN2at6native63_GLOBAL__N__862fb238_30_ForeachBinaryOpScalarTensor_cu_64fe0ca525multi_tensor_apply_kernelINS1_18TensorListMetadataILi2EEENS1_27BinaryOpScalarTensorFunctorIdLi2ELi1ELi1EEEJSt4plusIdEPddEEEvT_T0_DpT1_,"",@"SHT_CUDA_INFO"
	.sectionflags	@""
	.align	4


	//----- nvinfo : EIATTR_CUDA_API_VERSION
	.align		4
        /*0000*/ 	.byte	0x04, 0x37
        /*0002*/ 	.short	(.L_1671 - .L_1670)
.L_1670:
        /*0004*/ 	.word	0x00000082


	//----- nvinfo : EIATTR_KPARAM_INFO
	.align		4
.L_1671:
        /*0008*/ 	.byte	0x04, 0x17
        /*000a*/ 	.short	(.L_1673 - .L_1672)
.L_1672:
        /*000c*/ 	.word	0x00000000
        /*0010*/ 	.short	0x0004
        /*0012*/ 	.short	0x0c58
        /*0014*/ 	.byte	0x00, 0xf0, 0x21, 0x00


	//----- nvinfo : EIATTR_KPARAM_INFO
	.align		4
.L_1673:
        /*0018*/ 	.byte	0x04, 0x17
        /*001a*/ 	.short	(.L_1675 - .L_1674)
.L_1674:
        /*001c*/ 	.word	0x00000000
        /*0020*/ 	.short	0x0003
        /*0022*/ 	.short	0x0c50
        /*0024*/ 	.byte	0x00, 0xf0, 0x21, 0x00


	//----- nvinfo : EIATTR_KPARAM_INFO
	.align		4
.L_1675:
        /*0028*/ 	.byte	0x04, 0x17
        /*002a*/ 	.short	(.L_1677 - .L_1676)
.L_1676:
        /*002c*/ 	.word	0x00000000
        /*0030*/ 	.short	0x0002
        /*0032*/ 	.short	0x0c49
        /*0034*/ 	.byte	0x00, 0xf0, 0x05, 0x00


	//----- nvinfo : EIATTR_KPARAM_INFO
	.align		4
.L_1677:
        /*0038*/ 	.byte	0x04, 0x17
        /*003a*/ 	.short	(.L_1679 - .L_1678)
.L_1678:
        /*003c*/ 	.word	0x00000000
        /*0040*/ 	.short	0x0001
        /*0042*/ 	.short	0x0c48
        /*0044*/ 	.byte	0x00, 0xf0, 0x05, 0x00


	//----- nvinfo : EIATTR_KPARAM_INFO
	.align		4
.L_1679:
        /*0048*/ 	.byte	0x04, 0x17
        /*004a*/ 	.short	(.L_1681 - .L_1680)
.L_1680:
        /*004c*/ 	.word	0x00000000
        /*0050*/ 	.short	0x0000
        /*0052*/ 	.short	0x0000
        /*0054*/ 	.byte	0x00, 0xf0, 0x21, 0x31


	//----- nvinfo : EIATTR_SPARSE_MMA_MASK
	.align		4
.L_1681:
        /*0058*/ 	.byte	0x03, 0x50
        /*005a*/ 	.short	0x0000


	//----- nvinfo : EIATTR_MAXREG_COUNT
	.align		4
        /*005c*/ 	.byte	0x03, 0x1b
        /*005e*/ 	.short	0x0080


	//----- nvinfo : EIATTR_MERCURY_ISA_VERSION
	.align		4
        /*0060*/ 	.byte	0x03, 0x5f
        /*0062*/ 	.short	0x0101


	//----- nvinfo : EIATTR_EXIT_INSTR_OFFSETS
	.align		4
        /*0064*/ 	.byte	0x04, 0x1c
        /*0066*/ 	.short	(.L_1683 - .L_1682)


	//   ....[0]....
.L_1682:
        /*0068*/ 	.word	0x00000180


	//   ....[1]....
        /*006c*/ 	.word	0x000005e0


	//   ....[2]....
        /*0070*/ 	.word	0x00000640


	//   ....[3]....
        /*0074*/ 	.word	0x00000810


	//----- nvinfo : EIATTR_MAX_THREADS
	.align		4
.L_1683:
        /*0078*/ 	.byte	0x04, 0x05
        /*007a*/ 	.short	(.L_1685 - .L_1684)
.L_1684:
        /*007c*/ 	.word	0x00000200
        /*0080*/ 	.word	0x00000001
        /*0084*/ 	.word	0x00000001


	//----- nvinfo : EIATTR_CRS_STACK_SIZE
	.align		4
.L_1685:
        /*0088*/ 	.byte	0x04, 0x1e
        /*008a*/ 	.short	(.L_1687 - .L_1686)
.L_1686:
        /*008c*/ 	.word	0x00000000


	//----- nvinfo : EIATTR_CBANK_PARAM_SIZE
	.align		4
.L_1687:
        /*0090*/ 	.byte	0x03, 0x19
        /*0092*/ 	.short	0x0c60


	//----- nvinfo : EIATTR_PARAM_CBANK
	.align		4
        /*0094*/ 	.byte	0x04, 0x0a
        /*0096*/ 	.short	(.L_1689 - .L_1688)
	.align		4
.L_1688:
        /*0098*/ 	.word	index@(.nv.constant0._ZN2at6native63_GLOBAL__N__862fb238_30_ForeachBinaryOpScalarTensor_cu_64fe0ca525multi_tensor_apply_kernelINS1_18TensorListMetadataILi2EEENS1_27BinaryOpScalarTensorFunctorIdLi2ELi1ELi1EEEJSt4plusIdEPddEEEvT_T0_DpT1_)
        /*009c*/ 	.short	0x0210
        /*009e*/ 	.short	0x0c60


	//----- nvinfo : EIATTR_SW_WAR
	.align		4
.L_1689:
        /*00a0*/ 	.byte	0x04, 0x36
        /*00a2*/ 	.short	(.L_1691 - .L_1690)
.L_1690:
        /*00a4*/ 	.word	0x00000008
.L_1691:


//--------------------- .nv.info._ZN2at6native63_GLOBAL__N__862fb238_30_ForeachBinaryOpScalarTensor_cu_64fe0ca525multi_tensor_apply_kernelINS1_18TensorListMetadataILi2EEENS1_27BinaryOpScalarTensorFunctorIsLi2ELi1ELi1EEEJSt4plusIsEPssEEEvT_T0_DpT1_ --------------------------
	.section	.nv.info._ZN2at6native63_GLOBAL__N__862fb238_30_ForeachBinaryOpScalarTensor_cu_64fe0ca525multi_tensor_apply_kernelINS1_18TensorListMetadataILi2EEENS1_27BinaryOpScalarTensorFunctorIsLi2ELi1ELi1EEEJSt4plusIsEPssEEEvT_T0_DpT1_,"",@"SHT_CUDA_INFO"
	.sectionflags	@""
	.align	4


	//----- nvinfo : EIATTR_CUDA_API_VERSION
	.align		4
        /*0000*/ 	.byte	0x04, 0x37
        /*0002*/ 	.short	(.L_1693 - .L_1692)
.L_1692:
        /*0004*/ 	.word	0x00000082


	//----- nvinfo : EIATTR_KPARAM_INFO
	.align		4
.L_1693:
        /*0008*/ 	.byte	0x04, 0x17
        /*000a*/ 	.short	(.L_1695 - .L_1694)
.L_1694:
        /*000c*/ 	.word	0x00000000
        /*0010*/ 	.short	0x0004
        /*0012*/ 	.short	0x0c58
        /*0014*/ 	.byte	0x00, 0xf0, 0x09, 0x00


	//----- nvinfo : EIATTR_KPARAM_INFO
	.align		4
.L_1695:
        /*0018*/ 	.byte	0x04, 0x17
        /*001a*/ 	.short	(.L_1697 - .L_1696)
.L_1696:
        /*001c*/ 	.word	0x00000000
        /*0020*/ 	.short	0x0003
        /*0022*/ 	.short	0x0c50
        /*0024*/ 	.byte	0x00, 0xf0, 0x21, 0x00


	//----- nvinfo : EIATTR_KPARAM_INFO
	.align		4
.L_1697:
        /*0028*/ 	.byte	0x04, 0x17
        /*002a*/ 	.short	(.L_1699 - .L_1698)
.L_1698:
        /*002c*/ 	.word	0x00000000
        /*0030*/ 	.short	0x0002
        /*0032*/ 	.short	0x0c49
        /*0034*/ 	.byte	0x00, 0xf0, 0x05, 0x00


	//----- nvinfo : EIATTR_KPARAM_INFO
	.align		4
.L_1699:
        /*0038*/ 	.byte	0x04, 0x17
        /*003a*/ 	.short	(.L_1701 - .L_1700)
.L_1700:
        /*003c*/ 	.word	0x00000000
        /*0040*/ 	.short	0x0001
        /*0042*/ 	.short	0x0c48
        /*0044*/ 	.byte	0x00, 0xf0, 0x05, 0x00


	//----- nvinfo : EIATTR_KPARAM_INFO
	.align		4
.L_1701:
        /*0048*/ 	.byte	0x04, 0x17
        /*004a*/ 	.short	(.L_1703 - .L_1702)
.L_1702:
        /*004c*/ 	.word	0x00000000
        /*0050*/ 	.short	0x0000
        /*0052*/ 	.short	0x0000
        /*0054*/ 	.byte	0x00, 0xf0, 0x21, 0x31


	//----- nvinfo : EIATTR_SPARSE_MMA_MASK
	.align		4
.L_1703:
        /*0058*/ 	.byte	0x03, 0x50
        /*005a*/ 	.short	0x0000


	//----- nvinfo : EIATTR_MAXREG_COUNT
	.align		4
        /*005c*/ 	.byte	0x03, 0x1b
        /*005e*/ 	.short	0x0080


	//----- nvinfo : EIATTR_MERCURY_ISA_VERSION
	.align		4
        /*0060*/ 	.byte	0x03, 0x5f
        /*0062*/ 	.short	0x0101


	//----- nvinfo : EIATTR_EXIT_INSTR_OFFSETS
	.align		4
        /*0064*/ 	.byte	0x04, 0x1c
        /*0066*/ 	.short	(.L_1705 - .L_1704)


	//   ....[0]....
.L_1704:
        /*0068*/ 	.word	0x00000160


	//   ....[1]....
        /*006c*/ 	.word	0x000005e0


	//   ....[2]....
        /*0070*/ 	.word	0x00000640


	//   ....[3]....
        /*0074*/ 	.word	0x00000850


	//----- nvinfo : EIATTR_MAX_THREADS
	.align		4
.L_1705:
        /*0078*/ 	.byte	0x04, 0x05
        /*007a*/ 	.short	(.L_1707 - .L_1706)
.L_1706:
        /*007c*/ 	.word	0x00000200
        /*0080*/ 	.word	0x00000001
        /*0084*/ 	.word	0x00000001


	//----- nvinfo : EIATTR_CRS_STACK_SIZE
	.align		4
.L_1707:
        /*0088*/ 	.byte	0x04, 0x1e
        /*008a*/ 	.short	(.L_1709 - .L_1708)
.L_1708:
        /*008c*/ 	.word	0x00000000


	//----- nvinfo : EIATTR_CBANK_PARAM_SIZE
	.align		4
.L_1709:
        /*0090*/ 	.byte	0x03, 0x19
        /*0092*/ 	.short	0x0c5a


	//----- nvinfo : EIATTR_PARAM_CBANK
	.align		4
        /*0094*/ 	.byte	0x04, 0x0a
        /*0096*/ 	.short	(.L_1711 - .L_1710)
	.align		4
.L_1710:
        /*0098*/ 	.word	index@(.nv.constant0._ZN2at6native63_GLOBAL__N__862fb238_30_ForeachBinaryOpScalarTensor_cu_64fe0ca525multi_tensor_apply_kernelINS1_18TensorListMetadataILi2EEENS1_27BinaryOpScalarTensorFunctorIsLi2ELi1ELi1EEEJSt4plusIsEPssEEEvT_T0_DpT1_)
        /*009c*/ 	.short	0x0210
        /*009e*/ 	.short	0x0c5a


	//----- nvinfo : EIATTR_SW_WAR
	.align		4
.L_1711:
        /*00a0*/ 	.byte	0x04, 0x36
        /*00a2*/ 	.short	(.L_1713 - .L_1712)
.L_1712:
        /*00a4*/ 	.word	0x00000008
.L_1713:


//--------------------- .nv.info._ZN2at6native63_GLOBAL__N__862fb238_30_ForeachBinaryOpScalarTensor_cu_64fe0ca525multi_tensor_apply_kernelINS1_18TensorListMetadataILi2EEENS1_27BinaryOpScalarTensorFunctorIlLi2ELi1ELi1EEEJSt4plusIlEPllEEEvT_T0_DpT1_ --------------------------
	.section	.nv.info._ZN2at6native63_GLOBAL__N__862fb238_30_ForeachBinaryOpScalarTensor_cu_64fe0ca525multi_tensor_apply_kernelINS1_18TensorListMetadataILi2EEENS1_27BinaryOpScalarTensorFunctorIlLi2ELi1ELi1EEEJSt4plusIlEPllEEEvT_T0_DpT1_,"",@"SHT_CUDA_INFO"
	.sectionflags	@""
	.align	4


	//----- nvinfo : EIATTR_CUDA_API_VERSION
	.align		4
        /*0000*/ 	.byte	0x04, 0x37
        /*0002*/ 	.short	(.L_1715 - .L_1714)
.L_1714:
        /*0004*/ 	.word	0x00000082


	//----- nvinfo : EIATTR_KPARAM_INFO
	.align		4
.L_1715:
        /*0008*/ 	.byte	0x04, 0x17
        /*000a*/ 	.short	(.L_1717 - .L_1716)
.L_1716:
        /*000c*/ 	.word	0x00000000
        /*0010*/ 	.short	0x0004
        /*0012*/ 	.short	0x0c58
        /*0014*/ 	.byte	0x00, 0xf0, 0x21, 0x00


	//----- nvinfo : EIATTR_KPARAM_INFO
	.align		4
.L_1717:
        /*0018*/ 	.byte	0x04, 0x17
        /*001a*/ 	.short	(.L_1719 - .L_1718)
.L_1718:
        /*001c*/ 	.word	0x00000000
        /*0020*/ 	.short	0x0003
        /*0022*/ 	.short	0x0c50
        /*0024*/ 	.byte	0x00, 0xf0, 0x21, 0x00


	//----- nvinfo : EIATTR_KPARAM_INFO
	.align		4
.L_1719:
        /*0028*/ 	.byte	0x04, 0x17
        /*002a*/ 	.short	(.L_1721 - .L_1720)
.L_1720:
        /*002c*/ 	.word	0x00000000
        /*0030*/ 	.short	0x0002
        /*0032*/ 	.short	0x0c49
        /*0034*/ 	.byte	0x00, 0xf0, 0x05, 0x00


	//----- nvinfo : EIATTR_KPARAM_INFO
	.align		4
.L_1721:
        /*0038*/ 	.byte	0x04, 0x17
        /*003a*/ 	.short	(.L_1723 - .L_1722)
.L_1722:
        /*003c*/ 	.word	0x00000000
        /*0040*/ 	.short	0x0001
        /*0042*/ 	.short	0x0c48
        /*0044*/ 	.byte	0x00, 0xf0, 0x05, 0x00


	//----- nvinfo : EIATTR_KPARAM_INFO
	.align		4
.L_1723:
        /*0048*/ 	.byte	0x04, 0x17
        /*004a*/ 	.short	(.L_1725 - .L_1724)
.L_1724:
        /*004c*/ 	.word	0x00000000
        /*0050*/ 	.short	0x0000
        /*0052*/ 	.short	0x0000
        /*0054*/ 	.byte	0x00, 0xf0, 0x21, 0x31


	//----- nvinfo : EIATTR_SPARSE_MMA_MASK
	.align		4
.L_1725:
        /*0058*/ 	.byte	0x03, 0x50
        /*005a*/ 	.short	0x0000


	//----- nvinfo : EIATTR_MAXREG_COUNT
	.align		4
        /*005c*/ 	.byte	0x03, 0x1b
        /*005e*/ 	.short	0x0080


	//----- nvinfo : EIATTR_MERCURY_ISA_VERSION
	.align		4
        /*0060*/ 	.byte	0x03, 0x5f
        /*0062*/ 	.short	0x0101


	//----- nvinfo : EIATTR_EXIT_INSTR_OFFSETS
	.align		4
        /*0064*/ 	.byte	0x04, 0x1c
        /*0066*/ 	.short	(.L_1727 - .L_1726)


	//   ....[0]....
.L_1726:
        /*0068*/ 	.word	0x00000180


	//   ....[1]....
        /*006c*/ 	.word	0x00000640


	//   ....[2]....
        /*0070*/ 	.word	0x000006a0


	//   ....[3]....
        /*0074*/ 	.word	0x00000950


	//----- nvinfo : EIATTR_MAX_THREADS
	.align		4
.L_1727:
        /*0078*/ 	.byte	0x04, 0x05
        /*007a*/ 	.short	(.L_1729 - .L_1728)
.L_1728:
        /*007c*/ 	.word	0x00000200
        /*0080*/ 	.word	0x00000001
        /*0084*/ 	.word	0x00000001


	//----- nvinfo : EIATTR_CRS_STACK_SIZE
	.align		4
.L_1729:
        /*0088*/ 	.byte	0x04, 0x1e
        /*008a*/ 	.short	(.L_1731 - .L_1730)
.L_1730:
        /*008c*/ 	.word	0x00000000


	//----- nvinfo : EIATTR_CBANK_PARAM_SIZE
	.align		4
.L_1731:
        /*0090*/ 	.byte	0x03, 0x19
        /*0092*/ 	.short	0x0c60


	//----- nvinfo : EIATTR_PARAM_CBANK
	.align		4
        /*0094*/ 	.byte	0x04, 0x0a
        /*0096*/ 	.short	(.L_1733 - .L_1732)
	.align		4
.L_1732:
        /*0098*/ 	.word	index@(.nv.constant0._ZN2at6native63_GLOBAL__N__862fb238_30_ForeachBinaryOpScalarTensor_cu_64fe0ca525multi_tensor_apply_kernelINS1_18TensorListMetadataILi2EEENS1_27BinaryOpScalarTensorFunctorIlLi2ELi1ELi1EEEJSt4plusIlEPllEEEvT_T0_DpT1_)
        /*009c*/ 	.short	0x0210
        /*009e*/ 	.short	0x0c60


	//----- nvinfo : EIATTR_SW_WAR
	.align		4
.L_1733:
        /*00a0*/ 	.byte	0x04, 0x36
        /*00a2*/ 	.short	(.L_1735 - .L_1734)
.L_1734:
        /*00a4*/ 	.word	0x00000008
.L_1735:


//--------------------- .nv.info._ZN2at6native63_GLOBAL__N__862fb238_30_ForeachBinaryOpScalarTensor_cu_64fe0ca525multi_tensor_apply_kernelINS1_18TensorListMetadataILi2EEENS1_27BinaryOpScalarTensorFunctorIiLi2ELi1ELi1EEEJSt4plusIiEPiiEEEvT_T0_DpT1_ --------------------------
	.section	.nv.info._ZN2at6native63_GLOBAL__N__862fb238_30_ForeachBinaryOpScalarTensor_cu_64fe0ca525multi_tensor_apply_kernelINS1_18TensorListMetadataILi2EEENS1_27BinaryOpScalarTensorFunctorIiLi2ELi1ELi1EEEJSt4plusIiEPiiEEEvT_T0_DpT1_,"",@"SHT_CUDA_INFO"
	.sectionflags	@""
	.align	4


	//----- nvinfo : EIATTR_CUDA_API_VERSION
	.align		4
        /*0000*/ 	.byte	0x04, 0x37
        /*0002*/ 	.short	(.L_1737 - .L_1736)
.L_1736:
        /*0004*/ 	.word	0x00000082


	//----- nvinfo : EIATTR_KPARAM_INFO
	.align		4
.L_1737:
        /*0008*/ 	.byte	0x04, 0x17
        /*000a*/ 	.short	(.L_1739 - .L_1738)
.L_1738:
        /*000c*/ 	.word	0x00000000
        /*0010*/ 	.short	0x0004
        /*0012*/ 	.short	0x0c58
        /*0014*/ 	.byte	0x00, 0xf0, 0x11, 0x00


	//----- nvinfo : EIATTR_KPARAM_INFO
	.align		4
.L_1739:
        /*0018*/ 	.byte	0x04, 0x17
        /*001a*/ 	.short	(.L_1741 - .L_1740)
.L_1740:
        /*001c*/ 	.word	0x00000000
        /*0020*/ 	.short	0x0003
        /*0022*/ 	.short	0x0c50
        /*0024*/ 	.byte	0x00, 0xf0, 0x21, 0x00


	//----- nvinfo : EIATTR_KPARAM_INFO
	.align		4
.L_1741:
        /*0028*/ 	.byte	0x04, 0x17
        /*002a*/ 	.short	(.L_1743 - .L_1742)
.L_1742:
        /*002c*/ 	.word	0x00000000
        /*0030*/ 	.short	0x0002
        /*0032*/ 	.short	0x0c49
        /*0034*/ 	.byte	0x00, 0xf0, 0x05, 0x00


	//----- nvinfo : EIATTR_KPARAM_INFO
	.align		4
.L_1743:
        /*0038*/ 	.byte	0x04, 0x17
        /*003a*/ 	.short	(.L_1745 - .L_1744)
.L_1744:
        /*003c*/ 	.word	0x00000000
        /*0040*/ 	.short	0x0001
        /*0042*/ 	.short	0x0c48
        /*0044*/ 	.byte	0x00, 0xf0, 0x05, 0x00


	//----- nvinfo : EIATTR_KPARAM_INFO
	.align		4
.L_1745:
        /*0048*/ 	.byte	0x04, 0x17
        /*004a*/ 	.short	(.L_1747 - .L_1746)
.L_1746:
        /*004c*/ 	.word	0x00000000
        /*0050*/ 	.short	0x0000
        /*0052*/ 	.short	0x0000
        /*0054*/ 	.byte	0x00, 0xf0, 0x21, 0x31


	//----- nvinfo : EIATTR_SPARSE_MMA_MASK
	.align		4
.L_1747:
        /*0058*/ 	.byte	0x03, 0x50
        /*005a*/ 	.short	0x0000


	//----- nvinfo : EIATTR_MAXREG_COUNT
	.align		4
        /*005c*/ 	.byte	0x03, 0x1b
        /*005e*/ 	.short	0x0080


	//----- nvinfo : EIATTR_MERCURY_ISA_VERSION
	.align		4
        /*0060*/ 	.byte	0x03, 0x5f
        /*0062*/ 	.short	0x0101


	//----- nvinfo : EIATTR_EXIT_INSTR_OFFSETS
	.align		4
        /*0064*/ 	.byte	0x04, 0x1c
        /*0066*/ 	.short	(.L_1749 - .L_1748)


	//   ....[0]....
.L_1748:
        /*0068*/ 	.word	0x00000160


	//   ....[1]....
        /*006c*/ 	.word	0x00000600


	//   ....[2]....
        /*0070*/ 	.word	0x00000660


	//   ....[3]....
        /*0074*/ 	.word	0x00000810


	//----- nvinfo : EIATTR_MAX_THREADS
	.align		4
.L_1749:
        /*0078*/ 	.byte	0x04, 0x05
        /*007a*/ 	.short	(.L_1751 - .L_1750)
.L_1750:
        /*007c*/ 	.word	0x00000200
        /*0080*/ 	.word	0x00000001
        /*0084*/ 	.word	0x00000001


	//----- nvinfo : EIATTR_CRS_STACK_SIZE
	.align		4
.L_1751:
        /*0088*/ 	.byte	0x04, 0x1e
        /*008a*/ 	.short	(.L_1753 - .L_1752)
.L_1752:
        /*008c*/ 	.word	0x00000000


	//----- nvinfo : EIATTR_CBANK_PARAM_SIZE
	.align		4
.L_1753:
        /*0090*/ 	.byte	0x03, 0x19
        /*0092*/ 	.short	0x0c5c


	//----- nvinfo : EIATTR_PARAM_CBANK
	.align		4
        /*0094*/ 	.byte	0x04, 0x0a
        /*0096*/ 	.short	(.L_1755 - .L_1754)
	.align		4
.L_1754:
        /*0098*/ 	.word	index@(.nv.constant0._ZN2at6native63_GLOBAL__N__862fb238_30_ForeachBinaryOpScalarTensor_cu_64fe0ca525multi_tensor_apply_kernelINS1_18TensorListMetadataILi2EEENS1_27BinaryOpScalarTensorFunctorIiLi2ELi1ELi1EEEJSt4plusIiEPiiEEEvT_T0_DpT1_)
        /*009c*/ 	.short	0x0210
        /*009e*/ 	.short	0x0c5c


	//----- nvinfo : EIATTR_SW_WAR
	.align		4
.L_1755:
        /*00a0*/ 	.byte	0x04, 0x36
        /*00a2*/ 	.short	(.L_1757 - .L_1756)
.L_1756:
        /*00a4*/ 	.word	0x00000008
.L_1757:


//--------------------- .nv.info._ZN2at6native63_GLOBAL__N__862fb238_30_ForeachBinaryOpScalarTensor_cu_64fe0ca525multi_tensor_apply_kernelINS1_18TensorListMetadataILi2EEENS1_27BinaryOpScalarTensorFunctorIaLi2ELi1ELi1EEEJSt4plusIaEPaaEEEvT_T0_DpT1_ --------------------------
	.section	.nv.info._ZN2at6native63_GLOBAL__N__862fb238_30_ForeachBinaryOpScalarTensor_cu_64fe0ca525multi_tensor_apply_kernelINS1_18TensorListMetadataILi2EEENS1_27BinaryOpScalarTensorFunctorIaLi2ELi1ELi1EEEJSt4plusIaEPaaEEEvT_T0_DpT1_,"",@"SHT_CUDA_INFO"
	.sectionflags	@""
	.align	4


	//----- nvinfo : EIATTR_CUDA_API_VERSION
	.align		4
        /*0000*/ 	.byte	0x04, 0x37
        /*0002*/ 	.short	(.L_1759 - .L_1758)
.L_1758:
        /*0004*/ 	.word	0x00000082


	//----- nvinfo : EIATTR_KPARAM_INFO
	.align		4
.L_1759:
        /*0008*/ 	.byte	0x04, 0x17
        /*000a*/ 	.short	(.L_1761 - .L_1760)
.L_1760:
        /*000c*/ 	.word	0x00000000
        /*0010*/ 	.short	0x0004
        /*0012*/ 	.short	0x0c58
        /*0014*/ 	.byte	0x00, 0xf0, 0x05, 0x00


	//----- nvinfo : EIATTR_KPARAM_INFO
	.align		4
.L_1761:
        /*0018*/ 	.byte	0x04, 0x17
        /*001a*/ 	.short	(.L_1763 - .L_1762)
.L_1762:
        /*001c*/ 	.word	0x00000000
        /*0020*/ 	.short	0x0003
        /*0022*/ 	.short	0x0c50
        /*0024*/ 	.byte	0x00, 0xf0, 0x21, 0x00


	//----- nvinfo : EIATTR_KPARAM_INFO
	.align		4
.L_1763:
        /*0028*/ 	.byte	0x04, 0x17
        /*002a*/ 	.short	(.L_1765 - .L_1764)
.L_1764:
        /*002c*/ 	.word	0x00000000
        /*0030*/ 	.short	0x0002
        /*0032*/ 	.short	0x0c49
        /*0034*/ 	.byte	0x00, 0xf0, 0x05, 0x00


	//----- nvinfo : EIATTR_KPARAM_INFO
	.align		4
.L_1765:
        /*0038*/ 	.byte	0x04, 0x17
        /*003a*/ 	.short	(.L_1767 - .L_1766)
.L_1766:
        /*003c*/ 	.word	0x00000000
        /*0040*/ 	.short	0x0001
        /*0042*/ 	.short	0x0c48
        /*0044*/ 	.byte	0x00, 0xf0, 0x05, 0x00


	//----- nvinfo : EIATTR_KPARAM_INFO
	.align		4
.L_1767:
        /*0048*/ 	.byte	0x04, 0x17
        /*004a*/ 	.short	(.L_1769 - .L_1768)
.L_1768:
        /*004c*/ 	.word	0x00000000
        /*0050*/ 	.short	0x0000
        /*0052*/ 	.short	0x0000
        /*0054*/ 	.byte	0x00, 0xf0, 0x21, 0x31


	//----- nvinfo : EIATTR_SPARSE_MMA_MASK
	.align		4
.L_1769:
        /*0058*/ 	.byte	0x03, 0x50
        /*005a*/ 	.short	0x0000


	//----- nvinfo : EIATTR_MAXREG_COUNT
	.align		4
        /*005c*/ 	.byte	0x03, 0x1b
        /*005e*/ 	.short	0x0080


	//----- nvinfo : EIATTR_MERCURY_ISA_VERSION
	.align		4
        /*0060*/ 	.byte	0x03, 0x5f
        /*0062*/ 	.short	0x0101


	//----- nvinfo : EIATTR_EXIT_INSTR_OFFSETS
	.align		4
        /*0064*/ 	.byte	0x04, 0x1c
        /*0066*/ 	.short	(.L_1771 - .L_1770)


	//   ....[0]....
.L_1770:
        /*0068*/ 	.word	0x00000170


	//   ....[1]....
        /*006c*/ 	.word	0x00000610


	//   ....[2]....
        /*0070*/ 	.word	0x00000670


	//   ....[3]....
        /*0074*/ 	.word	0x000008a0


	//----- nvinfo : EIATTR_MAX_THREADS
	.align		4
.L_1771:
        /*0078*/ 	.byte	0x04, 0x05
        /*007a*/ 	.short	(.L_1773 - .L_1772)
.L_1772:
        /*007c*/ 	.word	0x00000200
        /*0080*/ 	.word	0x00000001
        /*0084*/ 	.word	0x00000001


	//----- nvinfo : EIATTR_CRS_STACK_SIZE
	.align		4
.L_1773:
        /*0088*/ 	.byte	0x04, 0x1e
        /*008a*/ 	.short	(.L_1775 - .L_1774)
.L_1774:
        /*008c*/ 	.word	0x00000000


	//----- nvinfo : EIATTR_CBANK_PARAM_SIZE
	.align		4
.L_1775:
        /*0090*/ 	.byte	0x03, 0x19
        /*0092*/ 	.short	0x0c59


	//----- nvinfo : EIATTR_PARAM_CBANK
	.align		4
        /*0094*/ 	.byte	0x04, 0x0a
        /*0096*/ 	.short	(.L_1777 - .L_1776)
	.align		4
.L_1776:
        /*0098*/ 	.word	index@(.nv.constant0._ZN2at6native63_GLOBAL__N__862fb238_30_ForeachBinaryOpScalarTensor_cu_64fe0ca525multi_tensor_apply_kernelINS1_18TensorListMetadataILi2EEENS1_27BinaryOpScalarTensorFunctorIaLi2ELi1ELi1EEEJSt4plusIaEPaaEEEvT_T0_DpT1_)
        /*009c*/ 	.short	0x0210
        /*009e*/ 	.short	0x0c59


	//----- nvinfo : EIATTR_SW_WAR
	.align		4
.L_1777:
        /*00a0*/ 	.byte	0x04, 0x36
        /*00a2*/ 	.short	(.L_1779 - .L_1778)
.L_1778:
        /*00a4*/ 	.word	0x00000008
.L_1779:


//--------------------- .nv.info._ZN2at6native63_GLOBAL__N__862fb238_30_ForeachBinaryOpScalarTensor_cu_64fe0ca525multi_tensor_apply_kernelINS1_18TensorListMetadataILi2EEENS1_27BinaryOpScalarTensorFunctorIhLi2ELi1ELi1EEEJSt4plusIhEPhhEEEvT_T0_DpT1_ --------------------------
	.section	.nv.info._ZN2at6native63_GLOBAL__N__862fb238_30_ForeachBinaryOpScalarTensor_cu_64fe0ca525multi_tensor_apply_kernelINS1_18TensorListMetadataILi2EEENS1_27BinaryOpScalarTensorFunctorIhLi2ELi1ELi1EEEJSt4plusIhEPhhEEEvT_T0_DpT1_,"",@"SHT_CUDA_INFO"
	.sectionflags	@""
	.align	4


	//----- nvinfo : EIATTR_CUDA_API_VERSION
	.align		4
        /*0000*/ 	.byte	0x04, 0x37
        /*0002*/ 	.short	(.L_1781 - .L_1780)
.L_1780:
        /*0004*/ 	.word	0x00000082


	//----- nvinfo : EIATTR_KPARAM_INFO
	.align		4
.L_1781:
        /*0008*/ 	.byte	0x04, 0x17
        /*000a*/ 	.short	(.L_1783 - .L_1782)
.L_1782:
        /*000c*/ 	.word	0x00000000
        /*0010*/ 	.short	0x0004
        /*0012*/ 	.short	0x0c58
        /*0014*/ 	.byte	0x00, 0xf0, 0x05, 0x00


	//----- nvinfo : EIATTR_KPARAM_INFO
	.align		4
.L_1783:
        /*0018*/ 	.byte	0x04, 0x17
        /*001a*/ 	.short	(.L_1785 - .L_1784)
.L_1784:
        /*001c*/ 	.word	0x00000000
        /*0020*/ 	.short	0x0003
        /*0022*/ 	.short	0x0c50
        /*0024*/ 	.byte	0x00, 0xf0, 0x21, 0x00


	//----- nvinfo : EIATTR_KPARAM_INFO
	.align		4
.L_1785:
        /*0028*/ 	.byte	0x04, 0x17
        /*002a*/ 	.short	(.L_1787 - .L_1786)
.L_1786:
        /*002c*/ 	.word	0x00000000
        /*0030*/ 	.short	0x0002
        /*0032*/ 	.short	0x0c49
        /*0034*/ 	.byte	0x00, 0xf0, 0x05, 0x00


	//----- nvinfo : EIATTR_KPARAM_INFO
	.align		4
.L_1787:
        /*0038*/ 	.byte	0x04, 0x17
        /*003a*/ 	.short	(.L_1789 - .L_1788)
.L_1788:
        /*003c*/ 	.word	0x00000000
        /*0040*/ 	.short	0x0001
        /*0042*/ 	.short	0x0c48
        /*0044*/ 	.byte	0x00, 0xf0, 0x05, 0x00


	//----- nvinfo : EIATTR_KPARAM_INFO
	.align		4
.L_1789:
        /*0048*/ 	.byte	0x04, 0x17
        /*004a*/ 	.short	(.L_1791 - .L_1790)
.L_1790:
        /*004c*/ 	.word	0x00000000
        /*0050*/ 	.short	0x0000
        /*0052*/ 	.short	0x0000
        /*0054*/ 	.byte	0x00, 0xf0, 0x21, 0x31


	//----- nvinfo : EIATTR_SPARSE_MMA_MASK
	.align		4
.L_1791:
        /*0058*/ 	.byte	0x03, 0x50
        /*005a*/ 	.short	0x0000


	//----- nvinfo : EIATTR_MAXREG_COUNT
	.align		4
        /*005c*/ 	.byte	0x03, 0x1b
        /*005e*/ 	.short	0x0080


	//----- nvinfo : EIATTR_MERCURY_ISA_VERSION
	.align		4
        /*0060*/ 	.byte	0x03, 0x5f
        /*0062*/ 	.short	0x0101


	//----- nvinfo : EIATTR_EXIT_INSTR_OFFSETS
	.align		4
        /*0064*/ 	.byte	0x04, 0x1c
        /*0066*/ 	.short	(.L_1793 - .L_1792)


	//   ....[0]....
.L_1792:
        /*0068*/ 	.word	0x00000180


	//   ....[1]....
        /*006c*/ 	.word	0x00000610


	//   ....[2]....
        /*0070*/ 	.word	0x00000670


	//   ....[3]....
        /*0074*/ 	.word	0x00000890


	//----- nvinfo : EIATTR_MAX_THREADS
	.align		4
.L_1793:
        /*0078*/ 	.byte	0x04, 0x05
        /*007a*/ 	.short	(.L_1795 - .L_1794)
.L_1794:
        /*007c*/ 	.word	0x00000200
        /*0080*/ 	.word	0x00000001
        /*0084*/ 	.word	0x00000001


	//----- nvinfo : EIATTR_CRS_STACK_SIZE
	.align		4
.L_1795:
        /*0088*/ 	.byte	0x04, 0x1e
        /*008a*/ 	.short	(.L_1797 - .L_1796)
.L_1796:
        /*008c*/ 	.word	0x00000000


	//----- nvinfo : EIATTR_CBANK_PARAM_SIZE
	.align		4
.L_1797:
        /*0090*/ 	.byte	0x03, 0x19
        /*0092*/ 	.short	0x0c59


	//----- nvinfo : EIATTR_PARAM_CBANK
	.align		4
        /*0094*/ 	.byte	0x04, 0x0a
        /*0096*/ 	.short	(.L_1799 - .L_1798)
	.align		4
.L_1798:
        /*0098*/ 	.word	index@(.nv.constant0._ZN2at6native63_GLOBAL__N__862fb238_30_ForeachBinaryOpScalarTensor_cu_64fe0ca525multi_tensor_apply_kernelINS1_18TensorListMetadataILi2EEENS1_27BinaryOpScalarTensorFunctorIhLi2ELi1ELi1EEEJSt4plusIhEPhhEEEvT_T0_DpT1_)
        /*009c*/ 	.short	0x0210
        /*009e*/ 	.short	0x0c59


	//----- nvinfo : EIATTR_SW_WAR
	.align		4
.L_1799:
        /*00a0*/ 	.byte	0x04, 0x36
        /*00a2*/ 	.short	(.L_1801 - .L_1800)
.L_1800:
        /*00a4*/ 	.word	0x00000008
.L_1801:


//--------------------- .nv.info._ZN2at6native63_GLOBAL__N__862fb238_30_ForeachBinaryOpScalarTensor_cu_64fe0ca525multi_tensor_apply_kernelINS1_18TensorListMetadataILi1EEENS1_27BinaryOpScalarTensorFunctorIN3c108BFloat16ELi1ELi1ELi0EEEJSt4plusIfEPS7_fEEEvT_T0_DpT1_ --------------------------
	.section	.nv.info._ZN2at6native63_GLOBAL__N__862fb238_30_ForeachBinaryOpScalarTensor_cu_64fe0ca525multi_tensor_apply_kernelINS1_18TensorListMetadataILi1EEENS1_27BinaryOpScalarTensorFunctorIN3c108BFloat16ELi1ELi1ELi0EEEJSt4plusIfEPS7_fEEEvT_T0_DpT1_,"",@"SHT_CUDA_INFO"
	.sectionflags	@""
	.align	4


	//----- nvinfo : EIATTR_CUDA_API_VERSION
	.align		4
        /*0000*/ 	.byte	0x04, 0x37
        /*0002*/ 	.short	(.L_1803 - .L_1802)
.L_1802:
        /*0004*/ 	.word	0x00000082


	//----- nvinfo : EIATTR_KPARAM_INFO
	.align		4
.L_1803:
        /*0008*/ 	.byte	0x04, 0x17
        /*000a*/ 	.short	(.L_1805 - .L_1804)
.L_1804:
        /*000c*/ 	.word	0x00000000
        /*0010*/ 	.short	0x0004
        /*0012*/ 	.short	0x0d38
        /*0014*/ 	.byte	0x00, 0xf0, 0x11, 0x00


	//----- nvinfo : EIATTR_KPARAM_INFO
	.align		4
.L_1805:
        /*0018*/ 	.byte	0x04, 0x17
        /*001a*/ 	.short	(.L_1807 - .L_1806)
.L_1806:
        /*001c*/ 	.word	0x00000000
        /*0020*/ 	.short	0x0003
        /*0022*/ 	.short	0x0d30
        /*0024*/ 	.byte	0x00, 0xf0, 0x21, 0x00


	//----- nvinfo : EIATTR_KPARAM_INFO
	.align		4
.L_1807:
        /*0028*/ 	.byte	0x04, 0x17
        /*002a*/ 	.short	(.L_1809 - .L_1808)
.L_1808:
        /*002c*/ 	.word	0x00000000
        /*0030*/ 	.short	0x0002
        /*0032*/ 	.short	0x0d29
        /*0034*/ 	.byte	0x00, 0xf0, 0x05, 0x00


	//----- nvinfo : EIATTR_KPARAM_INFO
	.align		4
.L_1809:
        /*0038*/ 	.byte	0x04, 0x17
        /*003a*/ 	.short	(.L_1811 - .L_1810)
.L_1810:
        /*003c*/ 	.word	0x00000000
        /*0040*/ 	.short	0x0001
        /*0042*/ 	.short	0x0d28
        /*0044*/ 	.byte	0x00, 0xf0, 0x05, 0x00


	//----- nvinfo : EIATTR_KPARAM_INFO
	.align		4
.L_1811:
        /*0048*/ 	.byte	0x04, 0x17
        /*004a*/ 	.short	(.L_1813 - .L_1812)
.L_1812:
        /*004c*/ 	.word	0x00000000
        /*0050*/ 	.short	0x0000
        /*0052*/ 	.short	0x0000
        /*0054*/ 	.byte	0x00, 0xf0, 0xa1, 0x34


	//----- nvinfo : EIATTR_SPARSE_MMA_MASK
	.align		4
.L_1813:
        /*0058*/ 	.byte	0x03, 0x50
        /*005a*/ 	.short	0x0000


	//----- nvinfo : EIATTR_MAXREG_COUNT
	.align		4
        /*005c*/ 	.byte	0x03, 0x1b
        /*005e*/ 	.short	0x0080


	//----- nvinfo : EIATTR_MERCURY_ISA_VERSION
	.align		4
        /*0060*/ 	.byte	0x03, 0x5f
        /*0062*/ 	.short	0x0101


	//----- nvinfo : EIATTR_EXIT_INSTR_OFFSETS
	.align		4
        /*0064*/ 	.byte	0x04, 0x1c
        /*0066*/ 	.short	(.L_1815 - .L_1814)


	//   ....[0]....
.L_1814:
        /*0068*/ 	.word	0x00000140


	//   ....[1]....
        /*006c*/ 	.word	0x000005b0


	//   ....[2]....
        /*0070*/ 	.word	0x00000610


	//   ....[3]....
        /*0074*/ 	.word	0x00000810


	//----- nvinfo : EIATTR_MAX_THREADS
	.align		4
.L_1815:
        /*0078*/ 	.byte	0x04, 0x05
        /*007a*/ 	.short	(.L_1817 - .L_1816)
.L_1816:
        /*007c*/ 	.word	0x00000200
        /*0080*/ 	.word	0x00000001
        /*0084*/ 	.word	0x00000001


	//----- nvinfo : EIATTR_CRS_STACK_SIZE
	.align		4
.L_1817:
        /*0088*/ 	.byte	0x04, 0x1e
        /*008a*/ 	.short	(.L_1819 - .L_1818)
.L_1818:
        /*008c*/ 	.word	0x00000000


	//----- nvinfo : EIATTR_CBANK_PARAM_SIZE
	.align		4
.L_1819:
        /*0090*/ 	.byte	0x03, 0x19
        /*0092*/ 	.short	0x0d3c


	//----- nvinfo : EIATTR_PARAM_CBANK
	.align		4
        /*0094*/ 	.byte	0x04, 0x0a
        /*0096*/ 	.short	(.L_1821 - .L_1820)
	.align		4
.L_1820:
        /*0098*/ 	.word	index@(.nv.constant0._ZN2at6native63_GLOBAL__N__862fb238_30_ForeachBinaryOpScalarTensor_cu_64fe0ca525multi_tensor_apply_kernelINS1_18TensorListMetadataILi1EEENS1_27BinaryOpScalarTensorFunctorIN3c108BFloat16ELi1ELi1ELi0EEEJSt4plusIfEPS7_fEEEvT_T0_DpT1_)
        /*009c*/ 	.short	0x0210
        /*009e*/ 	.short	0x0d3c


	//----- nvinfo : EIATTR_SW_WAR
	.align		4
.L_1821:
        /*00a0*/ 	.byte	0x04, 0x36
        /*00a2*/ 	.short	(.L_1823 - .L_1822)
.L_1822:
        /*00a4*/ 	.word	0x00000008
.L_1823:


//--------------------- .nv.info._ZN2at6native63_GLOBAL__N__862fb238_30_ForeachBinaryOpScalarTensor_cu_64fe0ca525multi_tensor_apply_kernelINS1_18TensorListMetadataILi1EEENS1_27BinaryOpScalarTensorFunctorIN3c104HalfELi1ELi1ELi0EEEJSt4plusIfEPS7_fEEEvT_T0_DpT1_ --------------------------
	.section	.nv.info._ZN2at6native63_GLOBAL__N__862fb238_30_ForeachBinaryOpScalarTensor_cu_64fe0ca525multi_tensor_apply_kernelINS1_18TensorListMetadataILi1EEENS1_27BinaryOpScalarTensorFunctorIN3c104HalfELi1ELi1ELi0EEEJSt4plusIfEPS7_fEEEvT_T0_DpT1_,"",@"SHT_CUDA_INFO"
	.sectionflags	@""
	.align	4


	//----- nvinfo : EIATTR_CUDA_API_VERSION
	.align		4
        /*0000*/ 	.byte	0x04, 0x37
        /*0002*/ 	.short	(.L_1825 - .L_1824)
.L_1824:
        /*0004*/ 	.word	0x00000082


	//----- nvinfo : EIATTR_KPARAM_INFO
	.align		4
.L_1825:
        /*0008*/ 	.byte	0x04, 0x17
        /*000a*/ 	.short	(.L_1827 - .L_1826)
.L_1826:
        /*000c*/ 	.word	0x00000000
        /*0010*/ 	.short	0x0004
        /*0012*/ 	.short	0x0d38
        /*0014*/ 	.byte	0x00, 0xf0, 0x11, 0x00


	//----- nvinfo : EIATTR_KPARAM_INFO
	.align		4
.L_1827:
        /*0018*/ 	.byte	0x04, 0x17
        /*001a*/ 	.short	(.L_1829 - .L_1828)
.L_1828:
        /*001c*/ 	.word	0x00000000
        /*0020*/ 	.short	0x0003
        /*0022*/ 	.short	0x0d30
        /*0024*/ 	.byte	0x00, 0xf0, 0x21, 0x00


	//----- nvinfo : EIATTR_KPARAM_INFO
	.align		4
.L_1829:
        /*0028*/ 	.byte	0x04, 0x17
        /*002a*/ 	.short	(.L_1831 - .L_1830)
.L_1830:
        /*002c*/ 	.word	0x00000000
        /*0030*/ 	.short	0x0002
        /*0032*/ 	.short	0x0d29
        /*0034*/ 	.byte	0x00, 0xf0, 0x05, 0x00


	//----- nvinfo : EIATTR_KPARAM_INFO
	.align		4
.L_1831:
        /*0038*/ 	.byte	0x04, 0x17
        /*003a*/ 	.short	(.L_1833 - .L_1832)
.L_1832:
        /*003c*/ 	.word	0x00000000
        /*0040*/ 	.short	0x0001
        /*0042*/ 	.short	0x0d28
        /*0044*/ 	.byte	0x00, 0xf0, 0x05, 0x00


	//----- nvinfo : EIATTR_KPARAM_INFO
	.align		4
.L_1833:
        /*0048*/ 	.byte	0x04, 0x17
        /*004a*/ 	.short	(.L_1835 - .L_1834)
.L_1834:
        /*004c*/ 	.word	0x00000000
        /*0050*/ 	.short	0x0000
        /*0052*/ 	.short	0x0000
        /*0054*/ 	.byte	0x00, 0xf0, 0xa1, 0x34


	//----- nvinfo : EIATTR_SPARSE_MMA_MASK
	.align		4
.L_1835:
        /*0058*/ 	.byte	0x03, 0x50
        /*005a*/ 	.short	0x0000


	//----- nvinfo : EIATTR_MAXREG_COUNT
	.align		4
        /*005c*/ 	.byte	0x03, 0x1b
        /*005e*/ 	.short	0x0080


	//----- nvinfo : EIATTR_MERCURY_ISA_VERSION
	.align		4
        /*0060*/ 	.byte	0x03, 0x5f
        /*0062*/ 	.short	0x0101


	//----- nvinfo : EIATTR_EXIT_INSTR_OFFSETS
	.align		4
        /*0064*/ 	.byte	0x04, 0x1c
        /*0066*/ 	.short	(.L_1837 - .L_1836)


	//   ....[0]....
.L_1836:
        /*0068*/ 	.word	0x00000140


	//   ....[1]....
        /*006c*/ 	.word	0x000005b0


	//   ....[2]....
        /*0070*/ 	.word	0x00000610


	//   ....[3]....
        /*0074*/ 	.word	0x000007f0


	//----- nvinfo : EIATTR_MAX_THREADS
	.align		4
.L_1837:
        /*0078*/ 	.byte	0x04, 0x05
        /*007a*/ 	.short	(.L_1839 - .L_1838)
.L_1838:
        /*007c*/ 	.word	0x00000200
        /*0080*/ 	.word	0x00000001
        /*0084*/ 	.word	0x00000001


	//----- nvinfo : EIATTR_CRS_STACK_SIZE
	.align		4
.L_1839:
        /*0088*/ 	.byte	0x04, 0x1e
        /*008a*/ 	.short	(.L_1841 - .L_1840)
.L_1840:
        /*008c*/ 	.word	0x00000000


	//----- nvinfo : EIATTR_CBANK_PARAM_SIZE
	.align		4
.L_1841:
        /*0090*/ 	.byte	0x03, 0x19
        /*0092*/ 	.short	0x0d3c


	//----- nvinfo : EIATTR_PARAM_CBANK
	.align		4
        /*0094*/ 	.byte	0x04, 0x0a
        /*0096*/ 	.short	(.L_1843 - .L_1842)
	.align		4
.L_1842:
        /*0098*/ 	.word	index@(.nv.constant0._ZN2at6native63_GLOBAL__N__862fb238_30_ForeachBinaryOpScalarTensor_cu_64fe0ca525multi_tensor_apply_kernelINS1_18TensorListMetadataILi1EEENS1_27BinaryOpScalarTensorFunctorIN3c104HalfELi1ELi1ELi0EEEJSt4plusIfEPS7_fEEEvT_T0_DpT1_)
        /*009c*/ 	.short	0x0210
        /*009e*/ 	.short	0x0d3c


	//----- nvinfo : EIATTR_SW_WAR
	.align		4
.L_1843:
        /*00a0*/ 	.byte	0x04, 0x36
        /*00a2*/ 	.short	(.L_1845 - .L_1844)
.L_1844:
        /*00a4*/ 	.word	0x00000008
.L_1845:


//--------------------- .nv.info._ZN2at6native63_GLOBAL__N__862fb238_30_ForeachBinaryOpScalarTensor_cu_64fe0ca525multi_tensor_apply_kernelINS1_18TensorListMetadataILi1EEENS1_27BinaryOpScalarTensorFunctorIbLi1ELi1ELi0EEEJSt4plusIbEPbbEEEvT_T0_DpT1_ --------------------------
	.section	.nv.info._ZN2at6native63_GLOBAL__N__862fb238_30_ForeachBinaryOpScalarTensor_cu_64fe0ca525multi_tensor_apply_kernelINS1_18TensorListMetadataILi1EEENS1_27BinaryOpScalarTensorFunctorIbLi1ELi1ELi0EEEJSt4plusIbEPbbEEEvT_T0_DpT1_,"",@"SHT_CUDA_INFO"
	.sectionflags	@""
	.align	4


	//----- nvinfo : EIATTR_CUDA_API_VERSION
	.align		4
        /*0000*/ 	.byte	0x04, 0x37
        /*0002*/ 	.short	(.L_1847 - .L_1846)
.L_1846:
        /*0004*/ 	.word	0x00000082


	//----- nvinfo : EIATTR_KPARAM_INFO
	.align		4
.L_1847:
        /*0008*/ 	.byte	0x04, 0x17
        /*000a*/ 	.short	(.L_1849 - .L_1848)
.L_1848:
        /*000c*/ 	.word	0x00000000
        /*0010*/ 	.short	0x0004
        /*0012*/ 	.short	0x0d38
        /*0014*/ 	.byte	0x00, 0xf0, 0x05, 0x00


	//----- nvinfo : EIATTR_KPARAM_INFO
	.align		4
.L_1849:
        /*0018*/ 	.byte	0x04, 0x17
        /*001a*/ 	.short	(.L_1851 - .L_1850)
.L_1850:
        /*001c*/ 	.word	0x00000000
        /*0020*/ 	.short	0x0003
        /*0022*/ 	.short	0x0d30
        /*0024*/ 	.byte	0x00, 0xf0, 0x21, 0x00


	//----- nvinfo : EIATTR_KPARAM_INFO
	.align		4
.L_1851:
        /*0028*/ 	.byte	0x04, 0x17
        /*002a*/ 	.short	(.L_1853 - .L_1852)
.L_1852:
        /*002c*/ 	.word	0x00000000
        /*0030*/ 	.short	0x0002
        /*0032*/ 	.short	0x0d29
        /*0034*/ 	.byte	0x00, 0xf0, 0x05, 0x00


	//----- nvinfo : EIATTR_KPARAM_INFO
	.align		4
.L_1853:
        /*0038*/ 	.byte	0x04, 0x17
        /*003a*/ 	.short	(.L_1855 - .L_1854)
.L_1854:
        /*003c*/ 	.word	0x00000000
        /*0040*/ 	.short	0x0001
        /*0042*/ 	.short	0x0d28
        /*0044*/ 	.byte	0x00, 0xf0, 0x05, 0x00


	//----- nvinfo : EIATTR_KPARAM_INFO
	.align		4
.L_1855:
        /*0048*/ 	.byte	0x04, 0x17
        /*004a*/ 	.short	(.L_1857 - .L_1856)
.L_1856:
        /*004c*/ 	.word	0x00000000
        /*0050*/ 	.short	0x0000
        /*0052*/ 	.short	0x0000
        /*0054*/ 	.byte	0x00, 0xf0, 0xa1, 0x34


	//----- nvinfo : EIATTR_SPARSE_MMA_MASK
	.align		4
.L_1857:
        /*0058*/ 	.byte	0x03, 0x50
        /*005a*/ 	.short	0x0000


	//----- nvinfo : EIATTR_MAXREG_COUNT
	.align		4
        /*005c*/ 	.byte	0x03, 0x1b
        /*005e*/ 	.short	0x0080


	//----- nvinfo : EIATTR_MERCURY_ISA_VERSION
	.align		4
        /*0060*/ 	.byte	0x03, 0x5f
        /*0062*/ 	.short	0x0101


	//----- nvinfo : EIATTR_EXIT_INSTR_OFFSETS
	.align		4
        /*0064*/ 	.byte	0x04, 0x1c
        /*0066*/ 	.short	(.L_1859 - .L_1858)


	//   ....[0]....
.L_1858:
        /*0068*/ 	.word	0x00000130


	//   ....[1]....
        /*006c*/ 	.word	0x00000620


	//   ....[2]....
        /*0070*/ 	.word	0x00000680


	//   ....[3]....
        /*0074*/ 	.word	0x00000960


	//----- nvinfo : EIATTR_MAX_THREADS
	.align		4
.L_1859:
        /*0078*/ 	.byte	0x04, 0x05
        /*007a*/ 	.short	(.L_1861 - .L_1860)
.L_1860:
        /*007c*/ 	.word	0x00000200
        /*0080*/ 	.word	0x00000001
        /*0084*/ 	.word	0x00000001


	//----- nvinfo : EIATTR_CRS_STACK_SIZE
	.align		4
.L_1861:
        /*0088*/ 	.byte	0x04, 0x1e
        /*008a*/ 	.short	(.L_1863 - .L_1862)
.L_1862:
        /*008c*/ 	.word	0x00000000


	//----- nvinfo : EIATTR_CBANK_PARAM_SIZE
	.align		4
.L_1863:
        /*0090*/ 	.byte	0x03, 0x19
        /*0092*/ 	.short	0x0d39


	//----- nvinfo : EIATTR_PARAM_CBANK
	.align		4
        /*0094*/ 	.byte	0x04, 0x0a
        /*0096*/ 	.short	(.L_1865 - .L_1864)
	.align		4
.L_1864:
        /*0098*/ 	.word	index@(.nv.constant0._ZN2at6native63_GLOBAL__N__862fb238_30_ForeachBinaryOpScalarTensor_cu_64fe0ca525multi_tensor_apply_kernelINS1_18TensorListMetadataILi1EEENS1_27BinaryOpScalarTensorFunctorIbLi1ELi1ELi0EEEJSt4plusIbEPbbEEEvT_T0_DpT1_)
        /*009c*/ 	.short	0x0210
        /*009e*/ 	.short	0x0d39


	//----- nvinfo : EIATTR_SW_WAR
	.align		4
.L_1865:
        /*00a0*/ 	.byte	0x04, 0x36
        /*00a2*/ 	.short	(.L_1867 - .L_1866)
.L_1866:
        /*00a4*/ 	.word	0x00000008
.L_1867:


//--------------------- .nv.info._ZN2at6native63_GLOBAL__N__862fb238_30_ForeachBinaryOpScalarTensor_cu_64fe0ca525multi_tensor_apply_kernelINS1_18TensorListMetadataILi1EEENS1_27BinaryOpScalarTensorFunctorIN3c107complexIfEELi1ELi1ELi0EEEJSt4plusIS8_EPS8_S8_EEEvT_T0_DpT1_ --------------------------
	.section	.nv.info._ZN2at6native63_GLOBAL__N__862fb238_30_ForeachBinaryOpScalarTensor_cu_64fe0ca525multi_tensor_apply_kernelINS1_18TensorListMetadataILi1EEENS1_27BinaryOpScalarTensorFunctorIN3c107complexIfEELi1ELi1ELi0EEEJSt4plusIS8_EPS8_S8_EEEvT_T0_DpT1_,"",@"SHT_CUDA_INFO"
	.sectionflags	@""
	.align	4


	//----- nvinfo : EIATTR_CUDA_API_VERSION
	.align		4
        /*0000*/ 	.byte	0x04, 0x37
        /*0002*/ 	.short	(.L_1869 - .L_1868)
.L_1868:
        /*0004*/ 	.word	0x00000082


	//----- nvinfo : EIATTR_KPARAM_INFO
	.align		4
.L_1869:
        /*0008*/ 	.byte	0x04, 0x17
        /*000a*/ 	.short	(.L_1871 - .L_1870)
.L_1870:
        /*000c*/ 	.word	0x00000000
        /*0010*/ 	.short	0x0004
        /*0012*/ 	.short	0x0d38
        /*0014*/ 	.byte	0x00, 0xf0, 0x21, 0x00


	//----- nvinfo : EIATTR_KPARAM_INFO
	.align		4
.L_1871:
        /*0018*/ 	.byte	0x04, 0x17
        /*001a*/ 	.short	(.L_1873 - .L_1872)
.L_1872:
        /*001c*/ 	.word	0x00000000
        /*0020*/ 	.short	0x0003
        /*0022*/ 	.short	0x0d30
        /*0024*/ 	.byte	0x00, 0xf0, 0x21, 0x00


	//----- nvinfo : EIATTR_KPARAM_INFO
	.align		4
.L_1873:
        /*0028*/ 	.byte	0x04, 0x17
        /*002a*/ 	.short	(.L_1875 - .L_1874)
.L_1874:
        /*002c*/ 	.word	0x00000000
        /*0030*/ 	.short	0x0002
        /*0032*/ 	.short	0x0d29
        /*0034*/ 	.byte	0x00, 0xf0, 0x05, 0x00


	//----- nvinfo : EIATTR_KPARAM_INFO
	.align		4
.L_1875:
        /*0038*/ 	.byte	0x04, 0x17
        /*003a*/ 	.short	(.L_1877 - .L_1876)
.L_1876:
        /*003c*/ 	.word	0x00000000
        /*0040*/ 	.short	0x0001
        /*0042*/ 	.short	0x0d28
        /*0044*/ 	.byte	0x00, 0xf0, 0x05, 0x00


	//----- nvinfo : EIATTR_KPARAM_INFO
	.align		4
.L_1877:
        /*0048*/ 	.byte	0x04, 0x17
        /*004a*/ 	.short	(.L_1879 - .L_1878)
.L_1878:
        /*004c*/ 	.word	0x00000000
        /*0050*/ 	.short	0x0000
        /*0052*/ 	.short	0x0000
        /*0054*/ 	.byte	0x00, 0xf0, 0xa1, 0x34


	//----- nvinfo : EIATTR_SPARSE_MMA_MASK
	.align		4
.L_1879:
        /*0058*/ 	.byte	0x03, 0x50
        /*005a*/ 	.short	0x0000


	//----- nvinfo : EIATTR_MAXREG_COUNT
	.align		4
        /*005c*/ 	.byte	0x03, 0x1b
        /*005e*/ 	.short	0x0080


	//----- nvinfo : EIATTR_MERCURY_ISA_VERSION
	.align		4
        /*0060*/ 	.byte	0x03, 0x5f
        /*0062*/ 	.short	0x0101


	//----- nvinfo : EIATTR_EXIT_INSTR_OFFSETS
	.align		4
        /*0064*/ 	.byte	0x04, 0x1c
        /*0066*/ 	.short	(.L_1881 - .L_1880)


	//   ....[0]....
.L_1880:
        /*0068*/ 	.word	0x00000140


	//   ....[1]....
        /*006c*/ 	.word	0x000005a0


	//   ....[2]....
        /*0070*/ 	.word	0x00000600


	//   ....[3]....
        /*0074*/ 	.word	0x00000810


	//----- nvinfo : EIATTR_MAX_THREADS
	.align		4
.L_1881:
        /*0078*/ 	.byte	0x04, 0x05
        /*007a*/ 	.short	(.L_1883 - .L_1882)
.L_1882:
        /*007c*/ 	.word	0x00000200
        /*0080*/ 	.word	0x00000001
        /*0084*/ 	.word	0x00000001


	//----- nvinfo : EIATTR_CRS_STACK_SIZE
	.align		4
.L_1883:
        /*0088*/ 	.byte	0x04, 0x1e
        /*008a*/ 	.short	(.L_1885 - .L_1884)
.L_1884:
        /*008c*/ 	.word	0x00000000


	//----- nvinfo : EIATTR_CBANK_PARAM_SIZE
	.align		4
.L_1885:
        /*0090*/ 	.byte	0x03, 0x19
        /*0092*/ 	.short	0x0d40


	//----- nvinfo : EIATTR_PARAM_CBANK
	.align		4
        /*0094*/ 	.byte	0x04, 0x0a
        /*0096*/ 	.short	(.L_1887 - .L_1886)
	.align		4
.L_1886:
        /*0098*/ 	.word	index@(.nv.constant0._ZN2at6native63_GLOBAL__N__862fb238_30_ForeachBinaryOpScalarTensor_cu_64fe0ca525multi_tensor_apply_kernelINS1_18TensorListMetadataILi1EEENS1_27BinaryOpScalarTensorFunctorIN3c107complexIfEELi1ELi1ELi0EEEJSt4plusIS8_EPS8_S8_EEEvT_T0_DpT1_)
        /*009c*/ 	.short	0x0210
        /*009e*/ 	.short	0x0d40


	//----- nvinfo : EIATTR_SW_WAR
	.align		4
.L_1887:
        /*00a0*/ 	.byte	0x04, 0x36
        /*00a2*/ 	.short	(.L_1889 - .L_1888)
.L_1888:
        /*00a4*/ 	.word	0x00000008
.L_1889:


//--------------------- .nv.info._ZN2at6native63_GLOBAL__N__862fb238_30_ForeachBinaryOpScalarTensor_cu_64fe0ca525multi_tensor_apply_kernelINS1_18TensorListMetadataILi1EEENS1_27BinaryOpScalarTensorFunctorIN3c107complexIdEELi1ELi1ELi0EEEJSt4plusIS8_EPS8_S8_EEEvT_T0_DpT1_ --------------------------
	.section	.nv.info._ZN2at6native63_GLOBAL__N__862fb238_30_ForeachBinaryOpScalarTensor_cu_64fe0ca525multi_tensor_apply_kernelINS1_18TensorListMetadataILi1EEENS1_27BinaryOpScalarTensorFunctorIN3c107complexIdEELi1ELi1ELi0EEEJSt4plusIS8_EPS8_S8_EEEvT_T0_DpT1_,"",@"SHT_CUDA_INFO"
	.sectionflags	@""
	.align	4


	//----- nvinfo : EIATTR_CUDA_API_VERSION
	.align		4
        /*0000*/ 	.byte	0x04, 0x37
        /*0002*/ 	.short	(.L_1891 - .L_1890)
.L_1890:
        /*0004*/ 	.word	0x00000082


	//----- nvinfo : EIATTR_KPARAM_INFO
	.align		4
.L_1891:
        /*0008*/ 	.byte	0x04, 0x17
        /*000a*/ 	.short	(.L_1893 - .L_1892)
.L_1892:
        /*000c*/ 	.word	0x00000000
        /*0010*/ 	.short	0x0004
        /*0012*/ 	.short	0x0d40
        /*0014*/ 	.byte	0x00, 0xf0, 0x41, 0x00


	//----- nvinfo : EIATTR_KPARAM_INFO
	.align		4
.L_1893:
        /*0018*/ 	.byte	0x04, 0x17
        /*001a*/ 	.short	(.L_1895 - .L_1894)
.L_1894:
        /*001c*/ 	.word	0x00000000
        /*0020*/ 	.short	0x0003
        /*0022*/ 	.short	0x0d30
        /*0024*/ 	.byte	0x00, 0xf0, 0x21, 0x00


	//----- nvinfo : EIATTR_KPARAM_INFO
	.align		4
.L_1895:
        /*0028*/ 	.byte	0x04, 0x17
        /*002a*/ 	.short	(.L_1897 - .L_1896)
.L_1896:
        /*002c*/ 	.word	0x00000000
        /*0030*/ 	.short	0x0002
        /*0032*/ 	.short	0x0d29
        /*0034*/ 	.byte	0x00, 0xf0, 0x05, 0x00


	//----- nvinfo : EIATTR_KPARAM_INFO
	.align		4
.L_1897:
        /*0038*/ 	.byte	0x04, 0x17
        /*003a*/ 	.short	(.L_1899 - .L_1898)
.L_1898:
        /*003c*/ 	.word	0x00000000
        /*0040*/ 	.short	0x0001
        /*0042*/ 	.short	0x0d28
        /*0044*/ 	.byte	0x00, 0xf0, 0x05, 0x00


	//----- nvinfo : EIATTR_KPARAM_INFO
	.align		4
.L_1899:
        /*0048*/ 	.byte	0x04, 0x17
        /*004a*/ 	.short	(.L_1901 - .L_1900)
.L_1900:
        /*004c*/ 	.word	0x00000000
        /*0050*/ 	.short	0x0000
        /*0052*/ 	.short	0x0000
        /*0054*/ 	.byte	0x00, 0xf0, 0xa1, 0x34


	//----- nvinfo : EIATTR_SPARSE_MMA_MASK
	.align		4
.L_1901:
        /*0058*/ 	.byte	0x03, 0x50
        /*005a*/ 	.short	0x0000


	//----- nvinfo : EIATTR_MAXREG_COUNT
	.align		4
        /*005c*/ 	.byte	0x03, 0x1b
        /*005e*/ 	.short	0x0080


	//----- nvinfo : EIATTR_MERCURY_ISA_VERSION
	.align		4
        /*0060*/ 	.byte	0x03, 0x5f
        /*0062*/ 	.short	0x0101


	//----- nvinfo : EIATTR_EXIT_INSTR_OFFSETS
	.align		4
        /*0064*/ 	.byte	0x04, 0x1c
        /*0066*/ 	.short	(.L_1903 - .L_1902)


	//   ....[0]....
.L_1902:
        /*0068*/ 	.word	0x00000160


	//   ....[1]....
        /*006c*/ 	.word	0x00000680


	//   ....[2]....
        /*0070*/ 	.word	0x000006e0


	//   ....[3]....
        /*0074*/ 	.word	0x00000940


	//----- nvinfo : EIATTR_MAX_THREADS
	.align		4
.L_1903:
        /*0078*/ 	.byte	0x04, 0x05
        /*007a*/ 	.short	(.L_1905 - .L_1904)
.L_1904:
        /*007c*/ 	.word	0x00000200
        /*0080*/ 	.word	0x00000001
        /*0084*/ 	.word	0x00000001


	//----- nvinfo : EIATTR_CRS_STACK_SIZE
	.align		4
.L_1905:
        /*0088*/ 	.byte	0x04, 0x1e
        /*008a*/ 	.short	(.L_1907 - .L_1906)
.L_1906:
        /*008c*/ 	.word	0x00000000


	//----- nvinfo : EIATTR_CBANK_PARAM_SIZE
	.align		4
.L_1907:
        /*0090*/ 	.byte	0x03, 0x19
        /*0092*/ 	.short	0x0d50


	//----- nvinfo : EIATTR_PARAM_CBANK
	.align		4
        /*0094*/ 	.byte	0x04, 0x0a
        /*0096*/ 	.short	(.L_1909 - .L_1908)
	.align		4
.L_1908:
        /*0098*/ 	.word	index@(.nv.constant0._ZN2at6native63_GLOBAL__N__862fb238_30_ForeachBinaryOpScalarTensor_cu_64fe0ca525multi_tensor_apply_kernelINS1_18TensorListMetadataILi1EEENS1_27BinaryOpScalarTensorFunctorIN3c107complexIdEELi1ELi1ELi0EEEJSt4plusIS8_EPS8_S8_EEEvT_T0_DpT1_)
        /*009c*/ 	.short	0x0210
        /*009e*/ 	.short	0x0d50


	//----- nvinfo : EIATTR_SW_WAR
	.align		4
.L_1909:
        /*00a0*/ 	.byte	0x04, 0x36
        /*00a2*/ 	.short	(.L_1911 - .L_1910)
.L_1910:
        /*00a4*/ 	.word	0x00000008
.L_1911:


//--------------------- .nv.info._ZN2at6native63_GLOBAL__N__862fb238_30_ForeachBinaryOpScalarTensor_cu_64fe0ca525multi_tensor_apply_kernelINS1_18TensorListMetadataILi1EEENS1_27BinaryOpScalarTensorFunctorIfLi1ELi1ELi0EEEJSt4plusIfEPffEEEvT_T0_DpT1_ --------------------------
	.section	.nv.info._ZN2at6native63_GLOBAL__N__862fb238_30_ForeachBinaryOpScalarTensor_cu_64fe0ca525multi_tensor_apply_kernelINS1_18TensorListMetadataILi1EEENS1_27BinaryOpScalarTensorFunctorIfLi1ELi1ELi0EEEJSt4plusIfEPffEEEvT_T0_DpT1_,"",@"SHT_CUDA_INFO"
	.sectionflags	@""
	.align	4


	//----- nvinfo : EIATTR_CUDA_API_VERSION
	.align		4
        /*0000*/ 	.byte	0x04, 0x37
        /*0002*/ 	.short	(.L_1913 - .L_1912)
.L_1912:
        /*0004*/ 	.word	0x00000082


	//----- nvinfo : EIATTR_KPARAM_INFO
	.align		4
.L_1913:
        /*0008*/ 	.byte	0x04, 0x17
        /*000a*/ 	.short	(.L_1915 - .L_1914)
.L_1914:
        /*000c*/ 	.word	0x00000000
        /*0010*/ 	.short	0x0004
        /*0012*/ 	.short	0x0d38
        /*0014*/ 	.byte	0x00, 0xf0, 0x11, 0x00


	//----- nvinfo : EIATTR_KPARAM_INFO
	.align		4
.L_1915:
        /*0018*/ 	.byte	0x04, 0x17
        /*001a*/ 	.short	(.L_1917 - .L_1916)
.L_1916:
        /*001c*/ 	.word	0x00000000
        /*0020*/ 	.short	0x0003
        /*0022*/ 	.short	0x0d30
        /*0024*/ 	.byte	0x00, 0xf0, 0x21, 0x00


	//----- nvinfo : EIATTR_KPARAM_INFO
	.align		4
.L_1917:
        /*0028*/ 	.byte	0x04, 0x17
        /*002a*/ 	.short	(.L_1919 - .L_1918)
.L_1918:
        /*002c*/ 	.word	0x00000000
        /*0030*/ 	.short	0x0002
        /*0032*/ 	.short	0x0d29
        /*0034*/ 	.byte	0x00, 0xf0, 0x05, 0x00


	//----- nvinfo : EIATTR_KPARAM_INFO
	.align		4
.L_1919:
        /*0038*/ 	.byte	0x04, 0x17
        /*003a*/ 	.short	(.L_1921 - .L_1920)
.L_1920:
        /*003c*/ 	.word	0x00000000
        /*0040*/ 	.short	0x0001
        /*0042*/ 	.short	0x0d28
        /*0044*/ 	.byte	0x00, 0xf0, 0x05, 0x00


	//----- nvinfo : EIATTR_KPARAM_INFO
	.align		4
.L_1921:
        /*0048*/ 	.byte	0x04, 0x17
        /*004a*/ 	.short	(.L_1923 - .L_1922)
.L_1922:
        /*004c*/ 	.word	0x00000000
        /*0050*/ 	.short	0x0000
        /*0052*/ 	.short	0x0000
        /*0054*/ 	.byte	0x00, 0xf0, 0xa1, 0x34


	//----- nvinfo : EIATTR_SPARSE_MMA_MASK
	.align		4
.L_1923:
        /*0058*/ 	.byte	0x03, 0x50
        /*005a*/ 	.short	0x0000


	//----- nvinfo : EIATTR_MAXREG_COUNT
	.align		4
        /*005c*/ 	.byte	0x03, 0x1b
        /*005e*/ 	.short	0x0080


	//----- nvinfo : EIATTR_MERCURY_ISA_VERSION
	.align		4
        /*0060*/ 	.byte	0x03, 0x5f
        /*0062*/ 	.short	0x0101


	//----- nvinfo : EIATTR_EXIT_INSTR_OFFSETS
	.align		4
        /*0064*/ 	.byte	0x04, 0x1c
        /*0066*/ 	.short	(.L_1925 - .L_1924)


	//   ....[0]....
.L_1924:
        /*0068*/ 	.word	0x00000140


	//   ....[1]....
        /*006c*/ 	.word	0x00000510


	//   ....[2]....
        /*0070*/ 	.word	0x00000570


	//   ....[3]....
        /*0074*/ 	.word	0x000006e0


	//----- nvinfo : EIATTR_MAX_THREADS
	.align		4
.L_1925:
        /*0078*/ 	.byte	0x04, 0x05
        /*007a*/ 	.short	(.L_1927 - .L_1926)
.L_1926:
        /*007c*/ 	.word	0x00000200
        /*0080*/ 	.word	0x00000001
        /*0084*/ 	.word	0x00000001


	//----- nvinfo : EIATTR_CRS_STACK_SIZE
	.align		4
.L_1927:
        /*0088*/ 	.byte	0x04, 0x1e
        /*008a*/ 	.short	(.L_1929 - .L_1928)
.L_1928:
        /*008c*/ 	.word	0x00000000


	//----- nvinfo : EIATTR_CBANK_PARAM_SIZE
	.align		4
.L_1929:
        /*0090*/ 	.byte	0x03, 0x19
        /*0092*/ 	.short	0x0d3c


	//----- nvinfo : EIATTR_PARAM_CBANK
	.align		4
        /*0094*/ 	.byte	0x04, 0x0a
        /*0096*/ 	.short	(.L_1931 - .L_1930)
	.align		4
.L_1930:
        /*0098*/ 	.word	index@(.nv.constant0._ZN2at6native63_GLOBAL__N__862fb238_30_ForeachBinaryOpScalarTensor_cu_64fe0ca525multi_tensor_apply_kernelINS1_18TensorListMetadataILi1EEENS1_27BinaryOpScalarTensorFunctorIfLi1ELi1ELi0EEEJSt4plusIfEPffEEEvT_T0_DpT1_)
        /*009c*/ 	.short	0x0210
        /*009e*/ 	.short	0x0d3c


	//----- nvinfo : EIATTR_SW_WAR
	.align		4
.L_1931:
        /*00a0*/ 	.byte	0x04, 0x36
        /*00a2*/ 	.short	(.L_1933 - .L_1932)
.L_1932:
        /*00a4*/ 	.word	0x00000008
.L_1933:


//--------------------- .nv.info._ZN2at6native63_GLOBAL__N__862fb238_30_ForeachBinaryOpScalarTensor_cu_64fe0ca525multi_tensor_apply_kernelINS1_18TensorListMetadataILi1EEENS1_27BinaryOpScalarTensorFunctorIdLi1ELi1ELi0EEEJSt4plusIdEPddEEEvT_T0_DpT1_ --------------------------
	.section	.nv.info._ZN2at6native63_GLOBAL__N__862fb238_30_ForeachBinaryOpScalarTensor_cu_64fe0ca525multi_tensor_apply_kernelINS1_18TensorListMetadataILi1EEENS1_27BinaryOpScalarTensorFunctorIdLi1ELi1ELi0EEEJSt4plusIdEPddEEEvT_T0_DpT1_,"",@"SHT_CUDA_INFO"
	.sectionflags	@""
	.align	4


	//----- nvinfo : EIATTR_CUDA_API_VERSION
	.align		4
        /*0000*/ 	.byte	0x04, 0x37
        /*0002*/ 	.short	(.L_1935 - .L_1934)
.L_1934:
        /*0004*/ 	.word	0x00000082


	//----- nvinfo : EIATTR_KPARAM_INFO
	.align		4
.L_1935:
        /*0008*/ 	.byte	0x04, 0x17
        /*000a*/ 	.short	(.L_1937 - .L_1936)
.L_1936:
        /*000c*/ 	.word	0x00000000
        /*0010*/ 	.short	0x0004
        /*0012*/ 	.short	0x0d38
        /*0014*/ 	.byte	0x00, 0xf0, 0x21, 0x00


	//----- nvinfo : EIATTR_KPARAM_INFO
	.align		4
.L_1937:
        /*0018*/ 	.byte	0x04, 0x17
        /*001a*/ 	.short	(.L_1939 - .L_1938)
.L_1938:
        /*001c*/ 	.word	0x00000000
        /*0020*/ 	.short	0x0003
        /*0022*/ 	.short	0x0d30
        /*0024*/ 	.byte	0x00, 0xf0, 0x21, 0x00


	//----- nvinfo : EIATTR_KPARAM_INFO
	.align		4
.L_1939:
        /*0028*/ 	.byte	0x04, 0x17
        /*002a*/ 	.short	(.L_1941 - .L_1940)
.L_1940:
        /*002c*/ 	.word	0x00000000
        /*0030*/ 	.short	0x0002
        /*0032*/ 	.short	0x0d29
        /*0034*/ 	.byte	0x00, 0xf0, 0x05, 0x00


	//----- nvinfo : EIATTR_KPARAM_INFO
	.align		4
.L_1941:
        /*0038*/ 	.byte	0x04, 0x17
        /*003a*/ 	.short	(.L_1943 - .L_1942)
.L_1942:
        /*003c*/ 	.word	0x00000000
        /*0040*/ 	.short	0x0001
        /*0042*/ 	.short	0x0d28
        /*0044*/ 	.byte	0x00, 0xf0, 0x05, 0x00


	//----- nvinfo : EIATTR_KPARAM_INFO
	.align		4
.L_1943:
        /*0048*/ 	.byte	0x04, 0x17
        /*004a*/ 	.short	(.L_1945 - .L_1944)
.L_1944:
        /*004c*/ 	.word	0x00000000
        /*0050*/ 	.short	0x0000
        /*0052*/ 	.short	0x0000
        /*0054*/ 	.byte	0x00, 0xf0, 0xa1, 0x34


	//----- nvinfo : EIATTR_SPARSE_MMA_MASK
	.align		4
.L_1945:
        /*0058*/ 	.byte	0x03, 0x50
        /*005a*/ 	.short	0x0000


	//----- nvinfo : EIATTR_MAXREG_COUNT
	.align		4
        /*005c*/ 	.byte	0x03, 0x1b
        /*005e*/ 	.short	0x0080


	//----- nvinfo : EIATTR_MERCURY_ISA_VERSION
	.align		4
        /*0060*/ 	.byte	0x03, 0x5f
        /*0062*/ 	.short	0x0101


	//----- nvinfo : EIATTR_EXIT_INSTR_OFFSETS
	.align		4
        /*0064*/ 	.byte	0x04, 0x1c
        /*0066*/ 	.short	(.L_1947 - .L_1946)


	//   ....[0]....
.L_1946:
        /*0068*/ 	.word	0x00000140


	//   ....[1]....
        /*006c*/ 	.word	0x00000520


	//   ....[2]....
        /*0070*/ 	.word	0x00000580


	//   ....[3]....
        /*0074*/ 	.word	0x00000710


	//----- nvinfo : EIATTR_MAX_THREADS
	.align		4
.L_1947:
        /*0078*/ 	.byte	0x04, 0x05
        /*007a*/ 	.short	(.L_1949 - .L_1948)
.L_1948:
        /*007c*/ 	.word	0x00000200
        /*0080*/ 	.word	0x00000001
        /*0084*/ 	.word	0x00000001


	//----- nvinfo : EIATTR_CRS_STACK_SIZE
	.align		4
.L_1949:
        /*0088*/ 	.byte	0x04, 0x1e
        /*008a*/ 	.short	(.L_1951 - .L_1950)
.L_1950:
        /*008c*/ 	.word	0x00000000


	//----- nvinfo : EIATTR_CBANK_PARAM_SIZE
	.align		4
.L_1951:
        /*0090*/ 	.byte	0x03, 0x19
        /*0092*/ 	.short	0x0d40


	//----- nvinfo : EIATTR_PARAM_CBANK
	.align		4
        /*0094*/ 	.byte	0x04, 0x0a
        /*0096*/ 	.short	(.L_1953 - .L_1952)
	.align		4
.L_1952:
        /*0098*/ 	.word	index@(.nv.constant0._ZN2at6native63_GLOBAL__N__862fb238_30_ForeachBinaryOpScalarTensor_cu_64fe0ca525multi_tensor_apply_kernelINS1_18TensorListMetadataILi1EEENS1_27BinaryOpScalarTensorFunctorIdLi1ELi1ELi0EEEJSt4plusIdEPddEEEvT_T0_DpT1_)
        /*009c*/ 	.short	0x0210
        /*009e*/ 	.short	0x0d40


	//----- nvinfo : EIATTR_SW_WAR
	.align		4
.L_1953:
        /*00a0*/ 	.byte	0x04, 0x36
        /*00a2*/ 	.short	(.L_1955 - .L_1954)
.L_1954:
        /*00a4*/ 	.word	0x00000008
.L_1955:


//--------------------- .nv.info._ZN2at6native63_GLOBAL__N__862fb238_30_ForeachBinaryOpScalarTensor_cu_64fe0ca525multi_tensor_apply_kernelINS1_18TensorListMetadataILi1EEENS1_27BinaryOpScalarTensorFunctorIsLi1ELi1ELi0EEEJSt4plusIsEPssEEEvT_T0_DpT1_ --------------------------
	.section	.nv.info._ZN2at6native63_GLOBAL__N__862fb238_30_ForeachBinaryOpScalarTensor_cu_64fe0ca525multi_tensor_apply_kernelINS1_18TensorListMetadataILi1EEENS1_27BinaryOpScalarTensorFunctorIsLi1ELi1ELi0EEEJSt4plusIsEPssEEEvT_T0_DpT1_,"",@"SHT_CUDA_INFO"
	.sectionflags	@""
	.align	4


	//----- nvinfo : EIATTR_CUDA_API_VERSION
	.align		4
        /*0000*/ 	.byte	0x04, 0x37
        /*0002*/ 	.short	(.L_1957 - .L_1956)
.L_1956:
        /*0004*/ 	.word	0x00000082


	//----- nvinfo : EIATTR_KPARAM_INFO
	.align		4
.L_1957:
        /*0008*/ 	.byte	0x04, 0x17
        /*000a*/ 	.short	(.L_1959 - .L_1958)
.L_1958:
        /*000c*/ 	.word	0x00000000
        /*0010*/ 	.short	0x0004
        /*0012*/ 	.short	0x0d38
        /*0014*/ 	.byte	0x00, 0xf0, 0x09, 0x00


	//----- nvinfo : EIATTR_KPARAM_INFO
	.align		4
.L_1959:
        /*0018*/ 	.byte	0x04, 0x17
        /*001a*/ 	.short	(.L_1961 - .L_1960)
.L_1960:
        /*001c*/ 	.word	0x00000000
        /*0020*/ 	.short	0x0003
        /*0022*/ 	.short	0x0d30
        /*0024*/ 	.byte	0x00, 0xf0, 0x21, 0x00


	//----- nvinfo : EIATTR_KPARAM_INFO
	.align		4
.L_1961:
        /*0028*/ 	.byte	0x04, 0x17
        /*002a*/ 	.short	(.L_1963 - .L_1962)
.L_1962:
        /*002c*/ 	.word	0x00000000
        /*0030*/ 	.short	0x0002
        /*0032*/ 	.short	0x0d29
        /*0034*/ 	.byte	0x00, 0xf0, 0x05, 0x00


	//----- nvinfo : EIATTR_KPARAM_INFO
	.align		4
.L_1963:
        /*0038*/ 	.byte	0x04, 0x17
        /*003a*/ 	.short	(.L_1965 - .L_1964)
.L_1964:
        /*003c*/ 	.word	0x00000000
        /*0040*/ 	.short	0x0001
        /*0042*/ 	.short	0x0d28
        /*0044*/ 	.byte	0x00, 0xf0, 0x05, 0x00


	//----- nvinfo : EIATTR_KPARAM_INFO
	.align		4
.L_1965:
        /*0048*/ 	.byte	0x04, 0x17
        /*004a*/ 	.short	(.L_1967 - .L_1966)
.L_1966:
        /*004c*/ 	.word	0x00000000
        /*0050*/ 	.short	0x0000
        /*0052*/ 	.short	0x0000
        /*0054*/ 	.byte	0x00, 0xf0, 0xa1, 0x34


	//----- nvinfo : EIATTR_SPARSE_MMA_MASK
	.align		4
.L_1967:
        /*0058*/ 	.byte	0x03, 0x50
        /*005a*/ 	.short	0x0000


	//----- nvinfo : EIATTR_MAXREG_COUNT
	.align		4
        /*005c*/ 	.byte	0x03, 0x1b
        /*005e*/ 	.short	0x0080


	//----- nvinfo : EIATTR_MERCURY_ISA_VERSION
	.align		4
        /*0060*/ 	.byte	0x03, 0x5f
        /*0062*/ 	.short	0x0101


	//----- nvinfo : EIATTR_EXIT_INSTR_OFFSETS
	.align		4
        /*0064*/ 	.byte	0x04, 0x1c
        /*0066*/ 	.short	(.L_1969 - .L_1968)


	//   ....[0]....
.L_1968:
        /*0068*/ 	.word	0x00000140


	//   ....[1]....
        /*006c*/ 	.word	0x00000540


	//   ....[2]....
        /*0070*/ 	.word	0x000005a0


	//   ....[3]....
        /*0074*/ 	.word	0x00000770


	//----- nvinfo : EIATTR_MAX_THREADS
	.align		4
.L_1969:
        /*0078*/ 	.byte	0x04, 0x05
        /*007a*/ 	.short	(.L_1971 - .L_1970)
.L_1970:
        /*007c*/ 	.word	0x00000200
        /*0080*/ 	.word	0x00000001
        /*0084*/ 	.word	0x00000001


	//----- nvinfo : EIATTR_CRS_STACK_SIZE
	.align		4
.L_1971:
        /*0088*/ 	.byte	0x04, 0x1e
        /*008a*/ 	.short	(.L_1973 - .L_1972)
.L_1972:
        /*008c*/ 	.word	0x00000000


	//----- nvinfo : EIATTR_CBANK_PARAM_SIZE
	.align		4
.L_1973:
        /*0090*/ 	.byte	0x03, 0x19
        /*0092*/ 	.short	0x0d3a


	//----- nvinfo : EIATTR_PARAM_CBANK
	.align		4
        /*0094*/ 	.byte	0x04, 0x0a
        /*0096*/ 	.short	(.L_1975 - .L_1974)
	.align		4
.L_1974:
        /*0098*/ 	.word	index@(.nv.constant0._ZN2at6native63_GLOBAL__N__862fb238_30_ForeachBinaryOpScalarTensor_cu_64fe0ca525multi_tensor_apply_kernelINS1_18TensorListMetadataILi1EEENS1_27BinaryOpScalarTensorFunctorIsLi1ELi1ELi0EEEJSt4plusIsEPssEEEvT_T0_DpT1_)
        /*009c*/ 	.short	0x0210
        /*009e*/ 	.short	0x0d3a


	//----- nvinfo : EIATTR_SW_WAR
	.align		4
.L_1975:
        /*00a0*/ 	.byte	0x04, 0x36
        /*00a2*/ 	.short	(.L_1977 - .L_1976)
.L_1976:
        /*00a4*/ 	.word	0x00000008
.L_1977:


//--------------------- .nv.info._ZN2at6native63_GLOBAL__N__862fb238_30_ForeachBinaryOpScalarTensor_cu_64fe0ca525multi_tensor_apply_kernelINS1_18TensorListMetadataILi1EEENS1_27BinaryOpScalarTensorFunctorIlLi1ELi1ELi0EEEJSt4plusIlEPllEEEvT_T0_DpT1_ --------------------------
	.section	.nv.info._ZN2at6native63_GLOBAL__N__862fb238_30_ForeachBinaryOpScalarTensor_cu_64fe0ca525multi_tensor_apply_kernelINS1_18TensorListMetadataILi1EEENS1_27BinaryOpScalarTensorFunctorIlLi1ELi1ELi0EEEJSt4plusIlEPllEEEvT_T0_DpT1_,"",@"SHT_CUDA_INFO"
	.sectionflags	@""
	.align	4


	//----- nvinfo : EIATTR_CUDA_API_VERSION
	.align		4
        /*0000*/ 	.byte	0x04, 0x37
        /*0002*/ 	.short	(.L_1979 - .L_1978)
.L_1978:
        /*0004*/ 	.word	0x00000082


	//----- nvinfo : EIATTR_KPARAM_INFO
	.align		4
.L_1979:
        /*0008*/ 	.byte	0x04, 0x17
        /*000a*/ 	.short	(.L_1981 - .L_1980)
.L_1980:
        /*000c*/ 	.word	0x00000000
        /*0010*/ 	.short	0x0004
        /*0012*/ 	.short	0x0d38
        /*0014*/ 	.byte	0x00, 0xf0, 0x21, 0x00


	//----- nvinfo : EIATTR_KPARAM_INFO
	.align		4
.L_1981:
        /*0018*/ 	.byte	0x04, 0x17
        /*001a*/ 	.short	(.L_1983 - .L_1982)
.L_1982:
        /*001c*/ 	.word	0x00000000
        /*0020*/ 	.short	0x0003
        /*0022*/ 	.short	0x0d30
        /*0024*/ 	.byte	0x00, 0xf0, 0x21, 0x00


	//----- nvinfo : EIATTR_KPARAM_INFO
	.align		4
.L_1983:
        /*0028*/ 	.byte	0x04, 0x17
        /*002a*/ 	.short	(.L_1985 - .L_1984)
.L_1984:
        /*002c*/ 	.word	0x00000000
        /*0030*/ 	.short	0x0002
        /*0032*/ 	.short	0x0d29
        /*0034*/ 	.byte	0x00, 0xf0, 0x05, 0x00


	//----- nvinfo : EIATTR_KPARAM_INFO
	.align		4
.L_1985:
        /*0038*/ 	.byte	0x04, 0x17
        /*003a*/ 	.short	(.L_1987 - .L_1986)
.L_1986:
        /*003c*/ 	.word	0x00000000
        /*0040*/ 	.short	0x0001
        /*0042*/ 	.short	0x0d28
        /*0044*/ 	.byte	0x00, 0xf0, 0x05, 0x00


	//----- nvinfo : EIATTR_KPARAM_INFO
	.align		4
.L_1987:
        /*0048*/ 	.byte	0x04, 0x17
        /*004a*/ 	.short	(.L_1989 - .L_1988)
.L_1988:
        /*004c*/ 	.word	0x00000000
        /*0050*/ 	.short	0x0000
        /*0052*/ 	.short	0x0000
        /*0054*/ 	.byte	0x00, 0xf0, 0xa1, 0x34


	//----- nvinfo : EIATTR_SPARSE_MMA_MASK
	.align		4
.L_1989:
        /*0058*/ 	.byte	0x03, 0x50
        /*005a*/ 	.short	0x0000


	//----- nvinfo : EIATTR_MAXREG_COUNT
	.align		4
        /*005c*/ 	.byte	0x03, 0x1b
        /*005e*/ 	.short	0x0080


	//----- nvinfo : EIATTR_MERCURY_ISA_VERSION
	.align		4
        /*0060*/ 	.byte	0x03, 0x5f
        /*0062*/ 	.short	0x0101


	//----- nvinfo : EIATTR_EXIT_INSTR_OFFSETS
	.align		4
        /*0064*/ 	.byte	0x04, 0x1c
        /*0066*/ 	.short	(.L_1991 - .L_1990)


	//   ....[0]....
.L_1990:
        /*0068*/ 	.word	0x00000140


	//   ....[1]....
        /*006c*/ 	.word	0x00000580


	//   ....[2]....
        /*0070*/ 	.word	0x000005e0


	//   ....[3]....
        /*0074*/ 	.word	0x00000810


	//----- nvinfo : EIATTR_MAX_THREADS
	.align		4
.L_1991:
        /*0078*/ 	.byte	0x04, 0x05
        /*007a*/ 	.short	(.L_1993 - .L_1992)
.L_1992:
        /*007c*/ 	.word	0x00000200
        /*0080*/ 	.word	0x00000001
        /*0084*/ 	.word	0x00000001


	//----- nvinfo : EIATTR_CRS_STACK_SIZE
	.align		4
.L_1993:
        /*0088*/ 	.byte	0x04, 0x1e
        /*008a*/ 	.short	(.L_1995 - .L_1994)
.L_1994:
        /*008c*/ 	.word	0x00000000


	//----- nvinfo : EIATTR_CBANK_PARAM_SIZE
	.align		4
.L_1995:
        /*0090*/ 	.byte	0x03, 0x19
        /*0092*/ 	.short	0x0d40


	//----- nvinfo : EIATTR_PARAM_CBANK
	.align		4
        /*0094*/ 	.byte	0x04, 0x0a
        /*0096*/ 	.short	(.L_1997 - .L_1996)
	.align		4
.L_1996:
        /*0098*/ 	.word	index@(.nv.constant0._ZN2at6native63_GLOBAL__N__862fb238_30_ForeachBinaryOpScalarTensor_cu_64fe0ca525multi_tensor_apply_kernelINS1_18TensorListMetadataILi1EEENS1_27BinaryOpScalarTensorFunctorIlLi1ELi1ELi0EEEJSt4plusIlEPllEEEvT_T0_DpT1_)
        /*009c*/ 	.short	0x0210
        /*009e*/ 	.short	0x0d40


	//----- nvinfo : EIATTR_SW_WAR
	.align		4
.L_1997:
        /*00a0*/ 	.byte	0x04, 0x36
        /*00a2*/ 	.short	(.L_1999 - .L_1998)
.L_1998:
        /*00a4*/ 	.word	0x00000008
.L_1999:


//--------------------- .nv.info._ZN2at6native63_GLOBAL__N__862fb238_30_ForeachBinaryOpScalarTensor_cu_64fe0ca525multi_tensor_apply_kernelINS1_18TensorListMetadataILi1EEENS1_27BinaryOpScalarTensorFunctorIiLi1ELi1ELi0EEEJSt4plusIiEPiiEEEvT_T0_DpT1_ --------------------------
	.section	.nv.info._ZN2at6native63_GLOBAL__N__862fb238_30_ForeachBinaryOpScalarTensor_cu_64fe0ca525multi_tensor_apply_kernelINS1_18TensorListMetadataILi1EEENS1_27BinaryOpScalarTensorFunctorIiLi1ELi1ELi0EEEJSt4plusIiEPiiEEEvT_T0_DpT1_,"",@"SHT_CUDA_INFO"
	.sectionflags	@""
	.align	4


	//----- nvinfo : EIATTR_CUDA_API_VERSION
	.align		4
        /*0000*/ 	.byte	0x04, 0x37
        /*0002*/ 	.short	(.L_2001 - .L_2000)
.L_2000:
        /*0004*/ 	.word	0x00000082


	//----- nvinfo : EIATTR_KPARAM_INFO
	.align		4
.L_2001:
        /*0008*/ 	.byte	0x04, 0x17
        /*000a*/ 	.short	(.L_2003 - .L_2002)
.L_2002:
        /*000c*/ 	.word	0x00000000
        /*0010*/ 	.short	0x0004
        /*0012*/ 	.short	0x0d38
        /*0014*/ 	.byte	0x00, 0xf0, 0x11, 0x00


	//----- nvinfo : EIATTR_KPARAM_INFO
	.align		4
.L_2003:
        /*0018*/ 	.byte	0x04, 0x17
        /*001a*/ 	.short	(.L_2005 - .L_2004)
.L_2004:
        /*001c*/ 	.word	0x00000000
        /*0020*/ 	.short	0x0003
        /*0022*/ 	.short	0x0d30
        /*0024*/ 	.byte	0x00, 0xf0, 0x21, 0x00


	//----- nvinfo : EIATTR_KPARAM_INFO
	.align		4
.L_2005:
        /*0028*/ 	.byte	0x04, 0x17
        /*002a*/ 	.short	(.L_2007 - .L_2006)
.L_2006:
        /*002c*/ 	.word	0x00000000
        /*0030*/ 	.short	0x0002
        /*0032*/ 	.short	0x0d29
        /*0034*/ 	.byte	0x00, 0xf0, 0x05, 0x00


	//----- nvinfo : EIATTR_KPARAM_INFO
	.align		4
.L_2007:
        /*0038*/ 	.byte	0x04, 0x17
        /*003a*/ 	.short	(.L_2009 - .L_2008)
.L_2008:
        /*003c*/ 	.word	0x00000000
        /*0040*/ 	.short	0x0001
        /*0042*/ 	.short	0x0d28
        /*0044*/ 	.byte	0x00, 0xf0, 0x05, 0x00


	//----- nvinfo : EIATTR_KPARAM_INFO
	.align		4
.L_2009:
        /*0048*/ 	.byte	0x04, 0x17
        /*004a*/ 	.short	(.L_2011 - .L_2010)
.L_2010:
        /*004c*/ 	.word	0x00000000
        /*0050*/ 	.short	0x0000
        /*0052*/ 	.short	0x0000
        /*0054*/ 	.byte	0x00, 0xf0, 0xa1, 0x34


	//----- nvinfo : EIATTR_SPARSE_MMA_MASK
	.align		4
.L_2011:
        /*0058*/ 	.byte	0x03, 0x50
        /*005a*/ 	.short	0x0000


	//----- nvinfo : EIATTR_MAXREG_COUNT
	.align		4
        /*005c*/ 	.byte	0x03, 0x1b
        /*005e*/ 	.short	0x0080


	//----- nvinfo : EIATTR_MERCURY_ISA_VERSION
	.align		4
        /*0060*/ 	.byte	0x03, 0x5f
        /*0062*/ 	.short	0x0101


	//----- nvinfo : EIATTR_EXIT_INSTR_OFFSETS
	.align		4
        /*0064*/ 	.byte	0x04, 0x1c
        /*0066*/ 	.short	(.L_2013 - .L_2012)


	//   ....[0]....
.L_2012:
        /*0068*/ 	.word	0x00000140


	//   ....[1]....
        /*006c*/ 	.word	0x00000510


	//   ....[2]....
        /*0070*/ 	.word	0x00000570


	//   ....[3]....
        /*0074*/ 	.word	0x000006e0


	//----- nvinfo : EIATTR_MAX_THREADS
	.align		4
.L_2013:
        /*0078*/ 	.byte	0x04, 0x05
        /*007a*/ 	.short	(.L_2015 - .L_2014)
.L_2014:
        /*007c*/ 	.word	0x00000200
        /*0080*/ 	.word	0x00000001
        /*0084*/ 	.word	0x00000001


	//----- nvinfo : EIATTR_CRS_STACK_SIZE
	.align		4
.L_2015:
        /*0088*/ 	.byte	0x04, 0x1e
        /*008a*/ 	.short	(.L_2017 - .L_2016)
.L_2016:
        /*008c*/ 	.word	0x00000000


	//----- nvinfo : EIATTR_CBANK_PARAM_SIZE
	.align		4
.L_2017:
        /*0090*/ 	.byte	0x03, 0x19
        /*0092*/ 	.short	0x0d3c


	//----- nvinfo : EIATTR_PARAM_CBANK
	.align		4
        /*0094*/ 	.byte	0x04, 0x0a
        /*0096*/ 	.short	(.L_2019 - .L_2018)
	.align		4
.L_2018:
        /*0098*/ 	.word	index@(.nv.constant0._ZN2at6native63_GLOBAL__N__862fb238_30_ForeachBinaryOpScalarTensor_cu_64fe0ca525multi_tensor_apply_kernelINS1_18TensorListMetadataILi1EEENS1_27BinaryOpScalarTensorFunctorIiLi1ELi1ELi0EEEJSt4plusIiEPiiEEEvT_T0_DpT1_)
        /*009c*/ 	.short	0x0210
        /*009e*/ 	.short	0x0d3c


	//----- nvinfo : EIATTR_SW_WAR
	.align		4
.L_2019:
        /*00a0*/ 	.byte	0x04, 0x36
        /*00a2*/ 	.short	(.L_2021 - .L_2020)
.L_2020:
        /*00a4*/ 	.word	0x00000008
.L_2021:


//--------------------- .nv.info._ZN2at6native63_GLOBAL__N__862fb238_30_ForeachBinaryOpScalarTensor_cu_64fe0ca525multi_tensor_apply_kernelINS1_18TensorListMetadataILi1EEENS1_27BinaryOpScalarTensorFunctorIaLi1ELi1ELi0EEEJSt4plusIaEPaaEEEvT_T0_DpT1_ --------------------------
	.section	.nv.info._ZN2at6native63_GLOBAL__N__862fb238_30_ForeachBinaryOpScalarTensor_cu_64fe0ca525multi_tensor_apply_kernelINS1_18TensorListMetadataILi1EEENS1_27BinaryOpScalarTensorFunctorIaLi1ELi1ELi0EEEJSt4plusIaEPaaEEEvT_T0_DpT1_,"",@"SHT_CUDA_INFO"
	.sectionflags	@""
	.align	4


	//----- nvinfo : EIATTR_CUDA_API_VERSION
	.align		4
        /*0000*/ 	.byte	0x04, 0x37
        /*0002*/ 	.short	(.L_2023 - .L_2022)
.L_2022:
        /*0004*/ 	.word	0x00000082


	//----- nvinfo : EIATTR_KPARAM_INFO
	.align		4
.L_2023:
        /*0008*/ 	.byte	0x04, 0x17
        /*000a*/ 	.short	(.L_2025 - .L_2024)
.L_2024:
        /*000c*/ 	.word	0x00000000
        /*0010*/ 	.short	0x0004
        /*0012*/ 	.short	0x0d38
        /*0014*/ 	.byte	0x00, 0xf0, 0x05, 0x00


	//----- nvinfo : EIATTR_KPARAM_INFO
	.align		4
.L_2025:
        /*0018*/ 	.byte	0x04, 0x17
        /*001a*/ 	.short	(.L_2027 - .L_2026)
.L_2026:
        /*001c*/ 	.word	0x00000000
        /*0020*/ 	.short	0x0003
        /*0022*/ 	.short	0x0d30
        /*0024*/ 	.byte	0x00, 0xf0, 0x21, 0x00


	//----- nvinfo : EIATTR_KPARAM_INFO
	.align		4
.L_2027:
        /*0028*/ 	.byte	0x04, 0x17
        /*002a*/ 	.short	(.L_2029 - .L_2028)
.L_2028:
        /*002c*/ 	.word	0x00000000
        /*0030*/ 	.short	0x0002
        /*0032*/ 	.short	0x0d29
        /*0034*/ 	.byte	0x00, 0xf0, 0x05, 0x00


	//----- nvinfo : EIATTR_KPARAM_INFO
	.align		4
.L_2029:
        /*0038*/ 	.byte	0x04, 0x17
        /*003a*/ 	.short	(.L_2031 - .L_2030)
.L_2030:
        /*003c*/ 	.word	0x00000000
        /*0040*/ 	.short	0x0001
        /*0042*/ 	.short	0x0d28
        /*0044*/ 	.byte	0x00, 0xf0, 0x05, 0x00


	//----- nvinfo : EIATTR_KPARAM_INFO
	.align		4
.L_2031:
        /*0048*/ 	.byte	0x04, 0x17
        /*004a*/ 	.short	(.L_2033 - .L_2032)
.L_2032:
        /*004c*/ 	.word	0x00000000
        /*0050*/ 	.short	0x0000
        /*0052*/ 	.short	0x0000
        /*0054*/ 	.byte	0x00, 0xf0, 0xa1, 0x34


	//----- nvinfo : EIATTR_SPARSE_MMA_MASK
	.align		4
.L_2033:
        /*0058*/ 	.byte	0x03, 0x50
        /*005a*/ 	.short	0x0000


	//----- nvinfo : EIATTR_MAXREG_COUNT
	.align		4
        /*005c*/ 	.byte	0x03, 0x1b
        /*005e*/ 	.short	0x0080


	//----- nvinfo : EIATTR_MERCURY_ISA_VERSION
	.align		4
        /*0060*/ 	.byte	0x03, 0x5f
        /*0062*/ 	.short	0x0101


	//----- nvinfo : EIATTR_EXIT_INSTR_OFFSETS
	.align		4
        /*0064*/ 	.byte	0x04, 0x1c
        /*0066*/ 	.short	(.L_2035 - .L_2034)


	//   ....[0]....
.L_2034:
        /*0068*/ 	.word	0x00000130


	//   ....[1]....
        /*006c*/ 	.word	0x00000520


	//   ....[2]....
        /*0070*/ 	.word	0x00000580


	//   ....[3]....
        /*0074*/ 	.word	0x00000770


	//----- nvinfo : EIATTR_MAX_THREADS
	.align		4
.L_2035:
        /*0078*/ 	.byte	0x04, 0x05
        /*007a*/ 	.short	(.L_2037 - .L_2036)
.L_2036:
        /*007c*/ 	.word	0x00000200
        /*0080*/ 	.word	0x00000001
        /*0084*/ 	.word	0x00000001


	//----- nvinfo : EIATTR_CRS_STACK_SIZE
	.align		4
.L_2037:
        /*0088*/ 	.byte	0x04, 0x1e
        /*008a*/ 	.short	(.L_2039 - .L_2038)
.L_2038:
        /*008c*/ 	.word	0x00000000


	//----- nvinfo : EIATTR_CBANK_PARAM_SIZE
	.align		4
.L_2039:
        /*0090*/ 	.byte	0x03, 0x19
        /*0092*/ 	.short	0x0d39


	//----- nvinfo : EIATTR_PARAM_CBANK
	.align		4
        /*0094*/ 	.byte	0x04, 0x0a
        /*0096*/ 	.short	(.L_2041 - .L_2040)
	.align		4
.L_2040:
        /*0098*/ 	.word	index@(.nv.constant0._ZN2at6native63_GLOBAL__N__862fb238_30_ForeachBinaryOpScalarTensor_cu_64fe0ca525multi_tensor_apply_kernelINS1_18TensorListMetadataILi1EEENS1_27BinaryOpScalarTensorFunctorIaLi1ELi1ELi0EEEJSt4plusIaEPaaEEEvT_T0_DpT1_)
        /*009c*/ 	.short	0x0210
        /*009e*/ 	.short	0x0d39


	//----- nvinfo : EIATTR_SW_WAR
	.align		4
.L_2041:
        /*00a0*/ 	.byte	0x04, 0x36
        /*00a2*/ 	.short	(.L_2043 - .L_2042)
.L_2042:
        /*00a4*/ 	.word	0x00000008
.L_2043:


//--------------------- .nv.info._ZN2at6native63_GLOBAL__N__862fb238_30_ForeachBinaryOpScalarTensor_cu_64fe0ca525multi_tensor_apply_kernelINS1_18TensorListMetadataILi1EEENS1_27BinaryOpScalarTensorFunctorIhLi1ELi1ELi0EEEJSt4plusIhEPhhEEEvT_T0_DpT1_ --------------------------
	.section	.nv.info._ZN2at6native63_GLOBAL__N__862fb238_30_ForeachBinaryOpScalarTensor_cu_64fe0ca525multi_tensor_apply_kernelINS1_18TensorListMetadataILi1EEENS1_27BinaryOpScalarTensorFunctorIhLi1ELi1ELi0EEEJSt4plusIhEPhhEEEvT_T0_DpT1_,"",@"SHT_CUDA_INFO"
	.sectionflags	@""
	.align	4


	//----- nvinfo : EIATTR_CUDA_API_VERSION
	.align		4
        /*0000*/ 	.byte	0x04, 0x37
        /*0002*/ 	.short	(.L_2045 - .L_2044)
.L_2044:
        /*0004*/ 	.word	0x00000082


	//----- nvinfo : EIATTR_KPARAM_INFO
	.align		4
.L_2045:
        /*0008*/ 	.byte	0x04, 0x17
        /*000a*/ 	.short	(.L_2047 - .L_2046)
.L_2046:
        /*000c*/ 	.word	0x00000000
        /*0010*/ 	.short	0x0004
        /*0012*/ 	.short	0x0d38
        /*0014*/ 	.byte	0x00, 0xf0, 0x05, 0x00


	//----- nvinfo : EIATTR_KPARAM_INFO
	.align		4
.L_2047:
        /*0018*/ 	.byte	0x04, 0x17
        /*001a*/ 	.short	(.L_2049 - .L_2048)
.L_2048:
        /*001c*/ 	.word	0x00000000
        /*0020*/ 	.short	0x0003
        /*0022*/ 	.short	0x0d30
        /*0024*/ 	.byte	0x00, 0xf0, 0x21, 0x00


	//----- nvinfo : EIATTR_KPARAM_INFO
	.align		4
.L_2049:
        /*0028*/ 	.byte	0x04, 0x17
        /*002a*/ 	.short	(.L_2051 - .L_2050)
.L_2050:
        /*002c*/ 	.word	0x00000000
        /*0030*/ 	.short	0x0002
        /*0032*/ 	.short	0x0d29
        /*0034*/ 	.byte	0x00, 0xf0, 0x05, 0x00


	//----- nvinfo : EIATTR_KPARAM_INFO
	.align		4
.L_2051:
        /*0038*/ 	.byte	0x04, 0x17
        /*003a*/ 	.short	(.L_2053 - .L_2052)
.L_2052:
        /*003c*/ 	.word	0x00000000
        /*0040*/ 	.short	0x0001
        /*0042*/ 	.short	0x0d28
        /*0044*/ 	.byte	0x00, 0xf0, 0x05, 0x00


	//----- nvinfo : EIATTR_KPARAM_INFO
	.align		4
.L_2053:
        /*0048*/ 	.byte	0x04, 0x17
        /*004a*/ 	.short	(.L_2055 - .L_2054)
.L_2054:
        /*004c*/ 	.word	0x00000000
        /*0050*/ 	.short	0x0000
        /*0052*/ 	.short	0x0000
        /*0054*/ 	.byte	0x00, 0xf0, 0xa1, 0x34


	//----- nvinfo : EIATTR_SPARSE_MMA_MASK
	.align		4
.L_2055:
        /*0058*/ 	.byte	0x03, 0x50
        /*005a*/ 	.short	0x0000


	//----- nvinfo : EIATTR_MAXREG_COUNT
	.align		4
        /*005c*/ 	.byte	0x03, 0x1b
        /*005e*/ 	.short	0x0080


	//----- nvinfo : EIATTR_MERCURY_ISA_VERSION
	.align		4
        /*0060*/ 	.byte	0x03, 0x5f
        /*0062*/ 	.short	0x0101


	//----- nvinfo : EIATTR_EXIT_INSTR_OFFSETS
	.align		4
        /*0064*/ 	.byte	0x04, 0x1c
        /*0066*/ 	.short	(.L_2057 - .L_2056)


	//   ....[0]....
.L_2056:
        /*0068*/ 	.word	0x00000140


	//   ....[1]....
        /*006c*/ 	.word	0x00000520


	//   ....[2]....
        /*0070*/ 	.word	0x00000580


	//   ....[3]....
        /*0074*/ 	.word	0x00000760


	//----- nvinfo : EIATTR_MAX_THREADS
	.align		4
.L_2057:
        /*0078*/ 	.byte	0x04, 0x05
        /*007a*/ 	.short	(.L_2059 - .L_2058)
.L_2058:
        /*007c*/ 	.word	0x00000200
        /*0080*/ 	.word	0x00000001
        /*0084*/ 	.word	0x00000001


	//----- nvinfo : EIATTR_CRS_STACK_SIZE
	.align		4
.L_2059:
        /*0088*/ 	.byte	0x04, 0x1e
        /*008a*/ 	.short	(.L_2061 - .L_2060)
.L_2060:
        /*008c*/ 	.word	0x00000000


	//----- nvinfo : EIATTR_CBANK_PARAM_SIZE
	.align		4
.L_2061:
        /*0090*/ 	.byte	0x03, 0x19
        /*0092*/ 	.short	0x0d39


	//----- nvinfo : EIATTR_PARAM_CBANK
	.align		4
        /*0094*/ 	.byte	0x04, 0x0a
        /*0096*/ 	.short	(.L_2063 - .L_2062)
	.align		4
.L_2062:
        /*0098*/ 	.word	index@(.nv.constant0._ZN2at6native63_GLOBAL__N__862fb238_30_ForeachBinaryOpScalarTensor_cu_64fe0ca525multi_tensor_apply_kernelINS1_18TensorListMetadataILi1EEENS1_27BinaryOpScalarTensorFunctorIhLi1ELi1ELi0EEEJSt4plusIhEPhhEEEvT_T0_DpT1_)
        /*009c*/ 	.short	0x0210
        /*009e*/ 	.short	0x0d39


	//----- nvinfo : EIATTR_SW_WAR
	.align		4
.L_2063:
        /*00a0*/ 	.byte	0x04, 0x36
        /*00a2*/ 	.short	(.L_2065 - .L_2064)
.L_2064:
        /*00a4*/ 	.word	0x00000008
.L_2065:


//--------------------- .nv.callgraph             --------------------------
	.section	.nv.callgraph,"",@"SHT_CUDA_CALLGRAPH"
	.align	4
	.sectionentsize	8
	.align		4
        /*0000*/ 	.word	0x00000000
	.align		4
        /*0004*/ 	.word	0xffffffff
	.align		4
        /*0008*/ 	.word	0x00000000
	.align		4
        /*000c*/ 	.word	0xfffffffe
	.align		4
        /*0010*/ 	.word	0x00000000
	.align		4
        /*0014*/ 	.word	0xfffffffd
	.align		4
        /*0018*/ 	.word	0x00000000
	.align		4
        /*001c*/ 	.word	0xfffffffc


//--------------------- .nv.constant4             --------------------------
	.section	.nv.constant4,"a",@progbits
	.align	8
	.align		8
.nv.constant4:
        /*0000*/ 	.dword	_ZN61_INTERNAL_862fb238_30_ForeachBinaryOpScalarTensor_cu_64fe0ca54cuda3std3__45__cpo5beginE
	.align		8
        /*0008*/ 	.dword	_ZN61_INTERNAL_862fb238_30_ForeachBinaryOpScalarTensor_cu_64fe0ca54cuda3std3__45__cpo3endE
	.align		8
        /*0010*/ 	.dword	_ZN61_INTERNAL_862fb238_30_ForeachBinaryOpScalarTensor_cu_64fe0ca54cuda3std3__45__cpo6cbeginE
	.align		8
        /*0018*/ 	.dword	_ZN61_INTERNAL_862fb238_30_ForeachBinaryOpScalarTensor_cu_64fe0ca54cuda3std3__45__cpo4cendE
	.align		8
        /*0020*/ 	.dword	_ZN61_INTERNAL_862fb238_30_ForeachBinaryOpScalarTensor_cu_64fe0ca54cuda3std3__45__cpo6rbeginE
	.align		8
        /*0028*/ 	.dword	_ZN61_INTERNAL_862fb238_30_ForeachBinaryOpScalarTensor_cu_64fe0ca54cuda3std3__45__cpo4rendE
	.align		8
        /*0030*/ 	.dword	_ZN61_INTERNAL_862fb238_30_ForeachBinaryOpScalarTensor_cu_64fe0ca54cuda3std3__45__cpo7crbeginE
	.align		8
        /*0038*/ 	.dword	_ZN61_INTERNAL_862fb238_30_ForeachBinaryOpScalarTensor_cu_64fe0ca54cuda3std3__45__cpo5crendE
	.align		8
        /*0040*/ 	.dword	_ZN61_INTERNAL_862fb238_30_ForeachBinaryOpScalarTensor_cu_64fe0ca54cuda3std3__463_GLOBAL__N__862fb238_30_ForeachBinaryOpScalarTensor_cu_64fe0ca56ignoreE
	.align		8
        /*0048*/ 	.dword	_ZN61_INTERNAL_862fb238_30_ForeachBinaryOpScalarTensor_cu_64fe0ca54cuda3std3__419piecewise_constructE
	.align		8
        /*0050*/ 	.dword	_ZN61_INTERNAL_862fb238_30_ForeachBinaryOpScalarTensor_cu_64fe0ca54cuda3std3__48in_placeE
	.align		8
        /*0058*/ 	.dword	_ZN61_INTERNAL_862fb238_30_ForeachBinaryOpScalarTensor_cu_64fe0ca54cuda3std3__420unreachable_sentinelE
	.align		8
        /*0060*/ 	.dword	_ZN61_INTERNAL_862fb238_30_ForeachBinaryOpScalarTensor_cu_64fe0ca54cuda3std6ranges3__45__cpo4swapE
	.align		8
        /*0068*/ 	.dword	_ZN61_INTERNAL_862fb238_30_ForeachBinaryOpScalarTensor_cu_64fe0ca54cuda3std6ranges3__45__cpo9iter_moveE
	.align		8
        /*0070*/ 	.dword	_ZN61_INTERNAL_862fb238_30_ForeachBinaryOpScalarTensor_cu_64fe0ca54cuda3std6ranges3__45__cpo5beginE
	.align		8
        /*0078*/ 	.dword	_ZN61_INTERNAL_862fb238_30_ForeachBinaryOpScalarTensor_cu_64fe0ca54cuda3std6ranges3__45__cpo3endE
	.align		8
        /*0080*/ 	.dword	_ZN61_INTERNAL_862fb238_30_ForeachBinaryOpScalarTensor_cu_64fe0ca54cuda3std6ranges3__45__cpo6cbeginE
	.align		8
        /*0088*/ 	.dword	_ZN61_INTERNAL_862fb238_30_ForeachBinaryOpScalarTensor_cu_64fe0ca54cuda3std6ranges3__45__cpo4cendE
	.align		8
        /*0090*/ 	.dword	_ZN61_INTERNAL_862fb238_30_ForeachBinaryOpScalarTensor_cu_64fe0ca54cuda3std6ranges3__45__cpo7advanceE
	.align		8
        /*0098*/ 	.dword	_ZN61_INTERNAL_862fb238_30_ForeachBinaryOpScalarTensor_cu_64fe0ca54cuda3std6ranges3__45__cpo9iter_swapE
	.align		8
        /*00a0*/ 	.dword	_ZN61_INTERNAL_862fb238_30_ForeachBinaryOpScalarTensor_cu_64fe0ca54cuda3std6ranges3__45__cpo4nextE
	.align		8
        /*00a8*/ 	.dword	_ZN61_INTERNAL_862fb238_30_ForeachBinaryOpScalarTensor_cu_64fe0ca54cuda3std6ranges3__45__cpo4prevE
	.align		8
        /*00b0*/ 	.dword	_ZN61_INTERNAL_862fb238_30_ForeachBinaryOpScalarTensor_cu_64fe0ca54cuda3std6ranges3__45__cpo4dataE
	.align		8
        /*00b8*/ 	.dword	_ZN61_INTERNAL_862fb238_30_ForeachBinaryOpScalarTensor_cu_64fe0ca54cuda3std6ranges3__45__cpo5cdataE
	.align		8
        /*00c0*/ 	.dword	_ZN61_INTERNAL_862fb238_30_ForeachBinaryOpScalarTensor_cu_64fe0ca54cuda3std6ranges3__45__cpo4sizeE
	.align		8
        /*00c8*/ 	.dword	_ZN61_INTERNAL_862fb238_30_ForeachBinaryOpScalarTensor_cu_64fe0ca54cuda3std6ranges3__45__cpo5ssizeE
	.align		8
        /*00d0*/ 	.dword	_ZN61_INTERNAL_862fb238_30_ForeachBinaryOpScalarTensor_cu_64fe0ca54cuda3std6ranges3__45__cpo8distanceE
	.align		8
        /*00d8*/ 	.dword	_ZN61_INTERNAL_862fb238_30_ForeachBinaryOpScalarTensor_cu_64fe0ca56thrust23THRUST_300001_SM_900_NS6system6detail10sequential3seqE


//--------------------- .text._ZN2at6native63_GLOBAL__N__862fb238_30_ForeachBinaryOpScalarTensor_cu_64fe0ca525multi_tensor_apply_kernelINS1_18TensorListMetadataILi2EEENS1_27BinaryOpScalarTensorFunctorIN3c108BFloat16ELi2ELi1ELi1EEEJSt7dividesIfEPS7_fEEEvT_T0_DpT1_ --------------------------
	.section	.text._ZN2at6native63_GLOBAL__N__862fb238_30_ForeachBinaryOpScalarTensor_cu_64fe0ca525multi_tensor_apply_kernelINS1_18TensorListMetadataILi2EEENS1_27BinaryOpScalarTensorFunctorIN3c108BFloat16ELi2ELi1ELi1EEEJSt7dividesIfEPS7_fEEEvT_T0_DpT1_,"ax",@progbits
	.align	128
.text._ZN2at6native63_GLOBAL__N__862fb238_30_ForeachBinaryOpScalarTensor_cu_64fe0ca525multi_tensor_apply_kernelINS1_18TensorListMetadataILi2EEENS1_27BinaryOpScalarTensorFunctorIN3c108BFloat16ELi2ELi1ELi1EEEJSt7dividesIfEPS7_fEEEvT_T0_DpT1_:
        .type           _ZN2at6native63_GLOBAL__N__862fb238_30_ForeachBinaryOpScalarTensor_cu_64fe0ca525multi_tensor_apply_kernelINS1_18TensorListMetadataILi2EEENS1_27BinaryOpScalarTensorFunctorIN3c108BFloat16ELi2ELi1ELi1EEEJSt7dividesIfEPS7_fEEEvT_T0_DpT1_,@function
        .size           _ZN2at6native63_GLOBAL__N__862fb238_30_ForeachBinaryOpScalarTensor_cu_64fe0ca525multi_tensor_apply_kernelINS1_18TensorListMetadataILi2EEENS1_27BinaryOpScalarTensorFunctorIN3c108BFloat16ELi2ELi1ELi1EEEJSt7dividesIfEPS7_fEEEvT_T0_DpT1_,(.L_x_508 - _ZN2at6native63_GLOBAL__N__862fb238_30_ForeachBinaryOpScalarTensor_cu_64fe0ca525multi_tensor_apply_kernelINS1_18TensorListMetadataILi2EEENS1_27BinaryOpScalarTensorFunctorIN3c108BFloat16ELi2ELi1ELi1EEEJSt7dividesIfEPS7_fEEEvT_T0_DpT1_)
        .other          _ZN2at6native63_GLOBAL__N__862fb238_30_ForeachBinaryOpScalarTensor_cu_64fe0ca525multi_tensor_apply_kernelINS1_18TensorListMetadataILi2EEENS1_27BinaryOpScalarTensorFunctorIN3c108BFloat16ELi2ELi1ELi1EEEJSt7dividesIfEPS7_fEEEvT_T0_DpT1_,@"STO_CUDA_ENTRY STV_DEFAULT"
_ZN2at6native63_GLOBAL__N__862fb238_30_ForeachBinaryOpScalarTensor_cu_64fe0ca525multi_tensor_apply_kernelINS1_18TensorListMetadataILi2EEENS1_27BinaryOpScalarTensorFunctorIN3c108BFloat16ELi2ELi1ELi1EEEJSt7dividesIfEPS7_fEEEvT_T0_DpT1_:
[----:B------:R-:W-:Y:S01]  /*0000*/  LDC R1, c[0x0][0x28] ;  /* 0x00000a00ff017b82 */ /* 0x000fe20000000800 */
[----:B------:R-:W0:Y:S01]  /*0010*/  S2R R8, SR_CTAID.X ;  /* 0x0000000000087919 */ /* 0x000e220000002500 */
[----:B------:R-:W-:Y:S01]  /*0020*/  IMAD.MOV.U32 R7, RZ, RZ, 0x740 ;  /* 0x00000740ff077424 */ /* 0x000fe200078e00ff */
[----:B------:R-:W-:-:S05]  /*0030*/  ULDC.64 UR4, c[0x0][0x208] ;  /* 0x0000820000047ab9 */ /* 0x000fca0000000a00 */
[----:B0-----:R-:W0:Y:S01]  /*0040*/  LDC.U8 R0, c[0x0][R8+0x810] ;  /* 0x0002040008007b82 */ /* 0x001e220000000000 */
[----:B------:R-:W-:-:S07]  /*0050*/  IMAD R7, R8, 0x4, R7 ;  /* 0x0000000408077824 */ /* 0x000fce00078e0207 */
[----:B------:R-:W1:Y:S01]  /*0060*/  LDC R7, c[0x0][R7+0x210] ;  /* 0x0000840007077b82 */ /* 0x000e620000000800 */
[----:B0-----:R-:W-:-:S07]  /*0070*/  IMAD.SHL.U32 R6, R0, 0x8, RZ ;  /* 0x0000000800067824 */ /* 0x001fce00078e00ff */
[----:B------:R-:W0:Y:S01]  /*0080*/  LDC.64 R12, c[0x0][R6+0x210] ;  /* 0x00008400060c7b82 */ /* 0x000e220000000a00 */
[----:B-1----:R-:W-:-:S07]  /*0090*/  IMAD.WIDE R2, R7, 0x10000, RZ ;  /* 0x0001000007027825 */ /* 0x002fce00078e02ff */
[----:B------:R-:W1:Y:S08]  /*00a0*/  LDC.64 R14, c[0x0][R6+0x410] ;  /* 0x00010400060e7b82 */ /* 0x000e700000000a00 */
[----:B------:R-:W2:Y:S01]  /*00b0*/  LDC.64 R4, c[0x0][R6+0x610] ;  /* 0x0001840006047b82 */ /* 0x000ea20000000a00 */
[----:B0-----:R-:W-:-:S04]  /*00c0*/  IMAD.WIDE R12, R7, 0x20000, R12 ;  /* 0x00020000070c7825 */ /* 0x001fc800078e020c */
[----:B-1----:R-:W-:-:S03]  /*00d0*/  IMAD.WIDE R14, R7, 0x20000, R14 ;  /* 0x00020000070e7825 */ /* 0x002fc600078e020e */
[----:B------:R-:W-:Y:S02]  /*00e0*/  LOP3.LUT R9, R14, 0x7, R12, 0xc8, !PT ;  /* 0x000000070e097812 */ /* 0x000fe400078ec80c */
[----:B--2---:R-:W-:-:S04]  /*00f0*/  IADD3 R0, P1, -R2, R4, RZ ;  /* 0x0000000402007210 */ /* 0x004fc80007f3e1ff */
[----:B------:R-:W-:Y:S01]  /*0100*/  LOP3.LUT P0, RZ, R9, 0x3, R0, 0xf8, !PT ;  /* 0x0000000309ff7812 */ /* 0x000fe2000780f800 */
[----:B------:R-:W-:-:S03]  /*0110*/  IMAD.X R2, R5, 0x1, ~R3, P1 ;  /* 0x0000000105027824 */ /* 0x000fc600008e0e03 */
[----:B------:R-:W-:-:S13]  /*0120*/  LOP3.LUT P0, RZ, RZ, RZ, RZ, 0xfc, P0 ;  /* 0x000000ffffff7212 */ /* 0x000fda000000fcff */
[----:B------:R-:W-:Y:S05]  /*0130*/  @!P0 BRA `(.L_x_0) ;  /* 0x00000004005c8947 */ /* 0x000fea0003800000 */
[----:B------:R-:W-:-:S04]  /*0140*/  ISETP.GE.U32.AND P0, PT, R0, 0x1, PT ;  /* 0x000000010000780c */ /* 0x000fc80003f06070 */
[----:B------:R-:W-:-:S13]  /*0150*/  ISETP.GE.AND.EX P0, PT, R2, RZ, PT, P0 ;  /* 0x000000ff0200720c */ /* 0x000fda0003f06300 */
[----:B------:R-:W-:Y:S05]  /*0160*/  @!P0 EXIT ;  /* 0x000000000000894d */ /* 0x000fea0003800000 */
[----:B------:R-:W0:Y:S01]  /*0170*/  S2R R3, SR_TID.X ;  /* 0x0000000000037919 */ /* 0x000e220000002100 */
[----:B------:R-:W1:Y:S01]  /*0180*/  LDC R4, c[0x0][RZ] ;  /* 0x00000000ff047b82 */ /* 0x000e620000000800 */
[----:B------:R-:W-:Y:S01]  /*0190*/  IMAD.MOV.U32 R6, RZ, RZ, RZ ;  /* 0x000000ffff067224 */ /* 0x000fe200078e00ff */
[----:B------:R-:W-:Y:S01]  /*01a0*/  ULDC UR6, c[0x0][0xe68] ;  /* 0x00039a0000067ab9 */ /* 0x000fe20000000800 */
[----:B------:R-:W-:-:S07]  /*01b0*/  IMAD.MOV.U32 R9, RZ, RZ, RZ ;  /* 0x000000ffff097224 */ /* 0x000fce00078e00ff */
.L_x_1:
[----:B------:R-:W2:Y:S01]  /*01c0*/  LDC.64 R18, c[0x0][0xe60] ;  /* 0x00039800ff127b82 */ /* 0x000ea20000000a00 */
[----:B0-----:R-:W-:Y:S01]  /*01d0*/  IADD3 R11, P0, R3, R6, RZ ;  /* 0x00000006030b7210 */ /* 0x001fe20007f1e0ff */
[----:B-1----:R-:W-:-:S03]  /*01e0*/  IMAD R8, R4, 0x3, RZ ;  /* 0x0000000304087824 */ /* 0x002fc600078e02ff */
[C---:B------:R-:W-:Y:S01]  /*01f0*/  ISETP.GE.U32.AND P1, PT, R11.reuse, 0x10000, PT ;  /* 0x000100000b00780c */ /* 0x040fe20003f26070 */
[----:B------:R-:W-:Y:S01]  /*0200*/  IMAD.X R5, RZ, RZ, R9, P0 ;  /* 0x000000ffff057224 */ /* 0x000fe200000e0609 */
[CC--:B------:R-:W-:Y:S02]  /*0210*/  IADD3 R21, P3, R4.reuse, R11.reuse, RZ ;  /* 0x0000000b04157210 */ /* 0x0c0fe40007f7e0ff */
[----:B------:R-:W-:Y:S02]  /*0220*/  ISETP.LT.U32.AND P0, PT, R11, R0, PT ;  /* 0x000000000b00720c */ /* 0x000fe40003f01070 */
[C---:B------:R-:W-:Y:S01]  /*0230*/  ISETP.GE.U32.AND.EX P1, PT, R5.reuse, RZ, PT, P1 ;  /* 0x000000ff0500720c */ /* 0x040fe20003f26110 */
[----:B------:R-:W-:Y:S01]  /*0240*/  IMAD.X R7, RZ, RZ, R5, P3 ;  /* 0x000000ffff077224 */ /* 0x000fe200018e0605 */
[----:B------:R-:W-:Y:S02]  /*0250*/  LEA R29, P4, R4, R11, 0x1 ;  /* 0x0000000b041d7211 */ /* 0x000fe400078808ff */
[----:B------:R-:W-:-:S02]  /*0260*/  ISETP.LT.AND.EX P1, PT, R5, R2, !P1, P0 ;  /* 0x000000020500720c */ /* 0x000fc40004f21300 */
[----:B------:R-:W-:Y:S01]  /*0270*/  ISETP.GE.U32.AND P2, PT, R21, 0x10000, PT ;  /* 0x000100001500780c */ /* 0x000fe20003f46070 */
[----:B------:R-:W-:Y:S01]  /*0280*/  IMAD.X R27, RZ, RZ, R5, P4 ;  /* 0x000000ffff1b7224 */ /* 0x000fe200020e0605 */
[----:B------:R-:W-:Y:S02]  /*0290*/  ISETP.GE.U32.AND P3, PT, R29, 0x10000, PT ;  /* 0x000100001d00780c */ /* 0x000fe40003f66070 */
[-C--:B------:R-:W-:Y:S02]  /*02a0*/  ISETP.LT.U32.AND P0, PT, R21, R0.reuse, PT ;  /* 0x000000001500720c */ /* 0x080fe40003f01070 */
[----:B------:R-:W-:Y:S01]  /*02b0*/  ISETP.GE.U32.AND.EX P2, PT, R7, RZ, PT, P2 ;  /* 0x000000ff0700720c */ /* 0x000fe20003f46120 */
[----:B--2---:R0:W2:Y:S01]  /*02c0*/  LDG.E.U16 R10, desc[UR4][R18.64] ;  /* 0x00000004120a7981 */ /* 0x0040a2000c1e1500 */
[----:B------:R-:W-:Y:S02]  /*02d0*/  IADD3 R25, P5, R8, R11, RZ ;  /* 0x0000000b08197210 */ /* 0x000fe40007fbe0ff */
[----:B------:R-:W-:-:S02]  /*02e0*/  ISETP.LT.U32.AND P4, PT, R29, R0, PT ;  /* 0x000000001d00720c */ /* 0x000fc40003f81070 */
[----:B------:R-:W-:Y:S01]  /*02f0*/  ISETP.GE.U32.AND.EX P3, PT, R27, RZ, PT, P3 ;  /* 0x000000ff1b00720c */ /* 0x000fe20003f66130 */
[----:B------:R-:W-:Y:S01]  /*0300*/  IMAD.X R23, RZ, RZ, R5, P5 ;  /* 0x000000ffff177224 */ /* 0x000fe200028e0605 */
[-C--:B------:R-:W-:Y:S02]  /*0310*/  ISETP.LT.AND.EX P0, PT, R7, R2.reuse, !P2, P0 ;  /* 0x000000020700720c */ /* 0x080fe40005701300 */
[----:B------:R-:W-:Y:S02]  /*0320*/  ISETP.LT.AND.EX P4, PT, R27, R2, !P3, P4 ;  /* 0x000000021b00720c */ /* 0x000fe40005f81340 */
[----:B------:R-:W-:Y:S02]  /*0330*/  ISETP.GE.U32.AND P2, PT, R25, 0x10000, PT ;  /* 0x000100001900780c */ /* 0x000fe40003f46070 */
[----:B------:R-:W-:Y:S02]  /*0340*/  @P1 LEA R16, P5, R11, R12, 0x1 ;  /* 0x0000000c0b101211 */ /* 0x000fe400078a08ff */
[----:B------:R-:W-:-:S02]  /*0350*/  ISETP.LT.U32.AND P3, PT, R25, R0, PT ;  /* 0x000000001900720c */ /* 0x000fc40003f61070 */
[----:B------:R-:W-:Y:S02]  /*0360*/  ISETP.GE.U32.AND.EX P2, PT, R23, RZ, PT, P2 ;  /* 0x000000ff1700720c */ /* 0x000fe40003f46120 */
[----:B------:R-:W-:Y:S02]  /*0370*/  PRMT R8, RZ, 0x7610, R8 ;  /* 0x00007610ff087816 */ /* 0x000fe40000000008 */
[----:B------:R-:W-:Y:S02]  /*0380*/  @P1 LEA.HI.X R17, R11, R13, R5, 0x1, P5 ;  /* 0x0000000d0b111211 */ /* 0x000fe400028f0c05 */
[----:B------:R-:W-:Y:S02]  /*0390*/  ISETP.LT.AND.EX P2, PT, R23, R2, !P2, P3 ;  /* 0x000000021700720c */ /* 0x000fe40005741330 */
[----:B0-----:R-:W-:Y:S01]  /*03a0*/  @P0 LEA R18, P5, R21, R12, 0x1 ;  /* 0x0000000c15120211 */ /* 0x001fe200078a08ff */
[----:B------:R0:W3:Y:S01]  /*03b0*/  @P1 LDG.E.U16 R8, desc[UR4][R16.64] ;  /* 0x0000000410081981 */ /* 0x0000e2000c1e1500 */
[----:B------:R-:W-:-:S02]  /*03c0*/  PRMT R24, RZ, 0x7610, R24 ;  /* 0x00007610ff187816 */ /* 0x000fc40000000018 */
[----:B------:R-:W-:Y:S02]  /*03d0*/  @P0 LEA.HI.X R19, R21, R13, R7, 0x1, P5 ;  /* 0x0000000d15130211 */ /* 0x000fe400028f0c07 */
[----:B------:R-:W-:-:S03]  /*03e0*/  PRMT R22, RZ, 0x7610, R22 ;  /* 0x00007610ff167816 */ /* 0x000fc60000000016 */
[----:B------:R1:W4:Y:S01]  /*03f0*/  @P0 LDG.E.U16 R24, desc[UR4][R18.64] ;  /* 0x0000000412180981 */ /* 0x000322000c1e1500 */
[----:B0-----:R-:W-:-:S04]  /*0400*/  @P4 LEA R16, P3, R29, R12, 0x1 ;  /* 0x0000000c1d104211 */ /* 0x001fc800078608ff */
[----:B------:R-:W-:Y:S02]  /*0410*/  @P4 LEA.HI.X R17, R29, R13, R27, 0x1, P3 ;  /* 0x0000000d1d114211 */ /* 0x000fe400018f0c1b */
[----:B-1----:R-:W-:-:S03]  /*0420*/  @P2 LEA R18, P3, R25, R12, 0x1 ;  /* 0x0000000c19122211 */ /* 0x002fc600078608ff */
[----:B------:R-:W5:Y:S01]  /*0430*/  @P4 LDG.E.U16 R22, desc[UR4][R16.64] ;  /* 0x0000000410164981 */ /* 0x000f62000c1e1500 */
[----:B------:R-:W-:Y:S02]  /*0440*/  PRMT R26, RZ, 0x7610, R26 ;  /* 0x00007610ff1a7816 */ /* 0x000fe4000000001a */
[----:B------:R-:W-:-:S05]  /*0450*/  @P2 LEA.HI.X R19, R25, R13, R23, 0x1, P3 ;  /* 0x0000000d19132211 */ /* 0x000fca00018f0c17 */
[----:B------:R0:W5:Y:S01]  /*0460*/  @P2 LDG.E.U16 R26, desc[UR4][R18.64] ;  /* 0x00000004121a2981 */ /* 0x000162000c1e1500 */
[----:B------:R-:W-:-:S04]  /*0470*/  @P0 LEA R20, P3, R21, R14, 0x1 ;  /* 0x0000000e15140211 */ /* 0x000fc800078608ff */
[----:B------:R-:W-:Y:S02]  /*0480*/  @P0 LEA.HI.X R21, R21, R15, R7, 0x1, P3 ;  /* 0x0000000f15150211 */ /* 0x000fe400018f0c07 */
[----:B0-----:R-:W-:-:S04]  /*0490*/  @P2 LEA R18, P3, R25, R14, 0x1 ;  /* 0x0000000e19122211 */ /* 0x001fc800078608ff */
[----:B------:R-:W-:Y:S01]  /*04a0*/  @P2 LEA.HI.X R19, R25, R15, R23, 0x1, P3 ;  /* 0x0000000f19132211 */ /* 0x000fe200018f0c17 */
[----:B--2---:R-:W-:-:S04]  /*04b0*/  IMAD.U32 R10, R10, 0x10000, RZ ;  /* 0x000100000a0a7824 */ /* 0x004fc800078e00ff */
[----:B------:R-:W-:-:S06]  /*04c0*/  FMUL.FTZ R28, R10, UR6 ;  /* 0x000000060a1c7c20 */ /* 0x000fcc0008410000 */
[----:B------:R-:W0:Y:S01]  /*04d0*/  MUFU.RCP R28, R28 ;  /* 0x0000001c001c7308 */ /* 0x000e220000001000 */
[----:B------:R-:W-:-:S04]  /*04e0*/  @P1 LEA R10, P5, R11, R14, 0x1 ;  /* 0x0000000e0b0a1211 */ /* 0x000fc800078a08ff */
[----:B------:R-:W-:Y:S02]  /*04f0*/  @P1 LEA.HI.X R11, R11, R15, R5, 0x1, P5 ;  /* 0x0000000f0b0b1211 */ /* 0x000fe400028f0c05 */
[----:B------:R-:W-:Y:S01]  /*0500*/  @P4 LEA R16, P5, R29, R14, 0x1 ;  /* 0x0000000e1d104211 */ /* 0x000fe200078a08ff */
[----:B---3--:R-:W-:-:S04]  /*0510*/  IMAD.U32 R8, R8, 0x10000, RZ ;  /* 0x0001000008087824 */ /* 0x008fc800078e00ff */
[----:B0-----:R-:W-:Y:S01]  /*0520*/  FMUL.FTZ R8, R8, R28 ;  /* 0x0000001c08087220 */ /* 0x001fe20000410000 */
[----:B----4-:R-:W-:-:S04]  /*0530*/  IMAD.U32 R5, R24, 0x10000, RZ ;  /* 0x0001000018057824 */ /* 0x010fc800078e00ff */
[----:B------:R-:W-:Y:S01]  /*0540*/  FMUL.FTZ R5, R5, R28 ;  /* 0x0000001c05057220 */ /* 0x000fe20000410000 */
[----:B-----5:R-:W-:Y:S01]  /*0550*/  IMAD.U32 R7, R22, 0x10000, RZ ;  /* 0x0001000016077824 */ /* 0x020fe200078e00ff */
[----:B------:R-:W-:-:S03]  /*0560*/  F2FP.BF16.F32.PACK_AB R8, RZ, R8 ;  /* 0x00000008ff08723e */ /* 0x000fc600000010ff */
[-C--:B------:R-:W-:Y:S01]  /*0570*/  FMUL.FTZ R7, R7, R28.reuse ;  /* 0x0000001c07077220 */ /* 0x080fe20000410000 */
[----:B------:R-:W-:Y:S02]  /*0580*/  @P4 LEA.HI.X R17, R29, R15, R27, 0x1, P5 ;  /* 0x0000000f1d114211 */ /* 0x000fe400028f0c1b */
[----:B------:R-:W-:Y:S01]  /*0590*/  F2FP.BF16.F32.PACK_AB R5, RZ, R5 ;  /* 0x00000005ff05723e */ /* 0x000fe200000010ff */
[----:B------:R-:W-:Y:S01]  /*05a0*/  IMAD.U32 R27, R26, 0x10000, RZ ;  /* 0x000100001a1b7824 */ /* 0x000fe200078e00ff */
[----:B------:R-:W-:Y:S01]  /*05b0*/  F2FP.BF16.F32.PACK_AB R7, RZ, R7 ;  /* 0x00000007ff07723e */ /* 0x000fe200000010ff */
[----:B------:R-:W-:Y:S02]  /*05c0*/  @P1 STG.E.U16 desc[UR4][R10.64], R8 ;  /* 0x000000080a001986 */ /* 0x000fe4000c101504 */
[----:B------:R-:W-:Y:S02]  /*05d0*/  FMUL.FTZ R27, R27, R28 ;  /* 0x0000001c1b1b7220 */ /* 0x000fe40000410000 */
[----:B------:R-:W-:Y:S04]  /*05e0*/  @P0 STG.E.U16 desc[UR4][R20.64], R5 ;  /* 0x0000000514000986 */ /* 0x000fe8000c101504 */
[----:B------:R0:W-:Y:S01]  /*05f0*/  @P4 STG.E.U16 desc[UR4][R16.64], R7 ;  /* 0x0000000710004986 */ /* 0x0001e2000c101504 */
[----:B------:R-:W-:Y:S01]  /*0600*/  F2FP.BF16.F32.PACK_AB R27, RZ, R27 ;  /* 0x0000001bff1b723e */ /* 0x000fe200000010ff */
[----:B0-----:R-:W-:-:S02]  /*0610*/  IMAD.MOV.U32 R7, RZ, RZ, R9 ;  /* 0x000000ffff077224 */ /* 0x001fc400078e0009 */
[----:B------:R-:W-:Y:S02]  /*0620*/  IMAD.WIDE.U32 R6, R4, 0x4, R6 ;  /* 0x0000000404067825 */ /* 0x000fe400078e0006 */
[----:B------:R2:W-:Y:S01]  /*0630*/  @P2 STG.E.U16 desc[UR4][R18.64], R27 ;  /* 0x0000001b12002986 */ /* 0x0005e2000c101504 */
[C---:B------:R-:W-:Y:S02]  /*0640*/  ISETP.GE.U32.AND P0, PT, R6.reuse, 0x10000, PT ;  /* 0x000100000600780c */ /* 0x040fe40003f06070 */
[----:B------:R-:W-:Y:S02]  /*0650*/  ISETP.LT.U32.AND P1, PT, R6, R0, PT ;  /* 0x000000000600720c */ /* 0x000fe40003f21070 */
[C---:B------:R-:W-:Y:S02]  /*0660*/  ISETP.GE.U32.AND.EX P0, PT, R7.reuse, RZ, PT, P0 ;  /* 0x000000ff0700720c */ /* 0x040fe40003f06100 */
[----:B------:R-:W-:Y:S01]  /*0670*/  ISETP.LT.AND.EX P1, PT, R7, R2, PT, P1 ;  /* 0x000000020700720c */ /* 0x000fe20003f21310 */
[----:B------:R-:W-:-:S12]  /*0680*/  IMAD.MOV.U32 R9, RZ, RZ, R7 ;  /* 0x000000ffff097224 */ /* 0x000fd800078e0007 */
[----:B--2---:R-:W-:Y:S05]  /*0690*/  @!P0 BRA P1, `(.L_x_1) ;  /* 0xfffffff800c88947 */ /* 0x004fea000083ffff */
[----:B------:R-:W-:Y:S05]  /*06a0*/  EXIT ;  /* 0x000000000000794d */ /* 0x000fea0003800000 */
.L_x_0:
[----:B------:R-:W0:Y:S02]  /*06b0*/  S2R R8, SR_TID.X ;  /* 0x0000000000087919 */ /* 0x000e240000002100 */
[----:B0-----:R-:W-:-:S03]  /*06c0*/  IMAD.WIDE.U32 R4, R8, 0x4, RZ ;  /* 0x0000000408047825 */ /* 0x001fc600078e00ff */
[----:B------:R-:W-:-:S04]  /*06d0*/  ISETP.GE.U32.AND P0, PT, R4, R0, PT ;  /* 0x000000000400720c */ /* 0x000fc80003f06070 */
[----:B------:R-:W-:-:S04]  /*06e0*/  ISETP.GE.AND.EX P0, PT, R5, R2, PT, P0 ;  /* 0x000000020500720c */ /* 0x000fc80003f06300 */
[----:B------:R-:W-:-:S13]  /*06f0*/  ISETP.GT.U32.OR P0, PT, R8, 0x3fff, P0 ;  /* 0x00003fff0800780c */ /* 0x000fda0000704470 */
[----:B------:R-:W-:Y:S05]  /*0700*/  @P0 EXIT ;  /* 0x000000000000094d */ /* 0x000fea0003800000 */
[----:B------:R-:W0:Y:S01]  /*0710*/  LDC.64 R4, c[0x0][0xe60] ;  /* 0x00039800ff047b82 */ /* 0x000e220000000a00 */
[----:B------:R-:W-:Y:S01]  /*0720*/  IMAD.MOV.U32 R3, RZ, RZ, RZ ;  /* 0x000000ffff037224 */ /* 0x000fe200078e00ff */
[----:B------:R-:W-:Y:S01]  /*0730*/  ULDC UR6, c[0x0][0x0] ;  /* 0x0000000000067ab9 */ /* 0x000fe20000000800 */
[----:B------:R-:W-:-:S05]  /*0740*/  ULDC UR7, c[0x0][0xe68] ;  /* 0x00039a0000077ab9 */ /* 0x000fca0000000800 */
.L_x_2:
[----:B0-----:R-:W2:Y:S01]  /*0750*/  LDG.E.U16 R10, desc[UR4][R4.64] ;  /* 0x00000004040a7981 */ /* 0x001ea2000c1e1500 */
[C---:B------:R-:W-:Y:S01]  /*0760*/  IMAD.SHL.U32 R11, R8.reuse, 0x8, RZ ;  /* 0x00000008080b7824 */ /* 0x040fe200078e00ff */
[----:B------:R-:W-:-:S04]  /*0770*/  SHF.L.U64.HI R9, R8, 0x3, R3 ;  /* 0x0000000308097819 */ /* 0x000fc80000010203 */
[----:B------:R-:W-:-:S05]  /*0780*/  IADD3 R6, P0, R12, R11, RZ ;  /* 0x0000000b0c067210 */ /* 0x000fca0007f1e0ff */
[----:B------:R-:W-:-:S06]  /*0790*/  IMAD.X R7, R13, 0x1, R9, P0 ;  /* 0x000000010d077824 */ /* 0x000fcc00000e0609 */
[----:B------:R-:W3:Y:S01]  /*07a0*/  LDG.E.64 R6, desc[UR4][R6.64] ;  /* 0x0000000406067981 */ /* 0x000ee2000c1e1b00 */
[----:B--2---:R-:W-:-:S04]  /*07b0*/  IMAD.U32 R10, R10, 0x10000, RZ ;  /* 0x000100000a0a7824 */ /* 0x004fc800078e00ff */
[----:B------:R-:W-:-:S06]  /*07c0*/  FMUL.FTZ R18, R10, UR7 ;  /* 0x000000070a127c20 */ /* 0x000fcc0008410000 */
[----:B------:R-:W0:Y:S01]  /*07d0*/  MUFU.RCP R18, R18 ;  /* 0x0000001200127308 */ /* 0x000e220000001000 */
[C---:B---3--:R-:W-:Y:S01]  /*07e0*/  PRMT R10, R6.reuse, 0x7632, R10 ;  /* 0x00007632060a7816 */ /* 0x048fe2000000000a */
[----:B------:R-:W-:Y:S01]  /*07f0*/  IMAD.U32 R17, R6, 0x10000, RZ ;  /* 0x0001000006117824 */ /* 0x000fe200078e00ff */
[C---:B------:R-:W-:Y:S01]  /*0800*/  PRMT R16, R7.reuse, 0x7632, R16 ;  /* 0x0000763207107816 */ /* 0x040fe20000000010 */
[----:B------:R-:W-:Y:S01]  /*0810*/  IMAD.U32 R19, R7, 0x10000, RZ ;  /* 0x0001000007137824 */ /* 0x000fe200078e00ff */
[----:B------:R-:W-:Y:S01]  /*0820*/  IADD3 R6, P0, R14, R11, RZ ;  /* 0x0000000b0e067210 */ /* 0x000fe20007f1e0ff */
[----:B------:R-:W-:Y:S02]  /*0830*/  IMAD.U32 R10, R10, 0x10000, RZ ;  /* 0x000100000a0a7824 */ /* 0x000fe400078e00ff */
[----:B------:R-:W-:Y:S02]  /*0840*/  IMAD.U32 R16, R16, 0x10000, RZ ;  /* 0x0001000010107824 */ /* 0x000fe400078e00ff */
[----:B------:R-:W-:-:S02]  /*0850*/  IMAD.X R7, R15, 0x1, R9, P0 ;  /* 0x000000010f077824 */ /* 0x000fc400000e0609 */
[-C--:B0-----:R-:W-:Y:S01]  /*0860*/  FMUL.FTZ R17, R17, R18.reuse ;  /* 0x0000001211117220 */ /* 0x081fe20000410000 */
[-C--:B------:R-:W-:Y:S01]  /*0870*/  FMUL.FTZ R19, R19, R18.reuse ;  /* 0x0000001213137220 */ /* 0x080fe20000410000 */
[-C--:B------:R-:W-:Y:S01]  /*0880*/  FMUL.FTZ R10, R10, R18.reuse ;  /* 0x000000120a0a7220 */ /* 0x080fe20000410000 */
[----:B------:R-:W-:Y:S01]  /*0890*/  FMUL.FTZ R16, R16, R18 ;  /* 0x0000001210107220 */ /* 0x000fe20000410000 */
[----:B------:R-:W-:-:S03]  /*08a0*/  IADD3 R8, P0, R8, UR6, RZ ;  /* 0x0000000608087c10 */ /* 0x000fc6000ff1e0ff */
[----:B------:R-:W-:Y:S02]  /*08b0*/  F2FP.BF16.F32.PACK_AB R10, R10, R17 ;  /* 0x000000110a0a723e */ /* 0x000fe400000010ff */
[----:B------:R-:W-:Y:S01]  /*08c0*/  F2FP.BF16.F32.PACK_AB R11, R16, R19 ;  /* 0x00000013100b723e */ /* 0x000fe200000010ff */
[C---:B------:R-:W-:Y:S01]  /*08d0*/  IMAD.SHL.U32 R9, R8.reuse, 0x4, RZ ;  /* 0x0000000408097824 */ /* 0x040fe200078e00ff */
[C---:B------:R-:W-:Y:S01]  /*08e0*/  ISETP.LT.U32.AND P1, PT, R8.reuse, 0x4000, PT ;  /* 0x000040000800780c */ /* 0x040fe20003f21070 */
[----:B------:R-:W-:Y:S02]  /*08f0*/  IMAD.X R3, RZ, RZ, R3, P0 ;  /* 0x000000ffff037224 */ /* 0x000fe400000e0603 */
[----:B------:R1:W-:Y:S01]  /*0900*/  STG.E.64 desc[UR4][R6.64], R10 ;  /* 0x0000000a06007986 */ /* 0x0003e2000c101b04 */
[----:B------:R-:W-:Y:S02]  /*0910*/  ISETP.GE.U32.AND P0, PT, R9, R0, PT ;  /* 0x000000000900720c */ /* 0x000fe40003f06070 */
[----:B------:R-:W-:-:S02]  /*0920*/  SHF.L.U64.HI R9, R8, 0x2, R3 ;  /* 0x0000000208097819 */ /* 0x000fc40000010203 */
[----:B------:R-:W-:Y:S02]  /*0930*/  ISETP.LT.U32.AND.EX P1, PT, R3, RZ, PT, P1 ;  /* 0x000000ff0300720c */ /* 0x000fe40003f21110 */
[----:B------:R-:W-:-:S13]  /*0940*/  ISETP.GE.AND.EX P0, PT, R9, R2, PT, P0 ;  /* 0x000000020900720c */ /* 0x000fda0003f06300 */
[----:B-1----:R-:W-:Y:S05]  /*0950*/  @!P0 BRA P1, `(.L_x_2) ;  /* 0xfffffffc007c8947 */ /* 0x002fea000083ffff */
[----:B------:R-:W-:Y:S05]  /*0960*/  EXIT ;  /* 0x000000000000794d */ /* 0x000fea0003800000 */
.L_x_3:
[----:B------:R-:W-:-:S00]  /*0970*/  BRA `(.L_x_3) ;  /* 0xfffffffc00fc7947 */ /* 0x000fc0000383ffff */
[----:B------:R-:W-:-:S00]  /*0980*/  NOP ;  /* 0x0000000000007918 */ /* 0x000fc00000000000 */
[----:B------:R-:W-:-:S00]  /*0990*/  NOP ;  /* 0x0000000000007918 */ /* 0x000fc00000000000 */
[----:B------:R-:W-:-:S00]  /*09a0*/  NOP ;  /* 0x0000000000007918 */ /* 0x000fc00000000000 */
[----:B------:R-:W-:-:S00]  /*09b0*/  NOP ;  /* 0x0000000000007918 */ /* 0x000fc00000000000 */
[----:B------:R-:W-:-:S00]  /*09c0*/  NOP ;  /* 0x0000000000007918 */ /* 0x000fc00000000000 */
[----:B------:R-:W-:-:S00]  /*09d0*/  NOP ;  /* 0x0000000000007918 */ /* 0x000fc00000000000 */
[----:B------:R-:W-:-:S00]  /*09e0*/  NOP ;  /* 0x0000000000007918 */ /* 0x000fc00000000000 */
[----:B------:R-:W-:-:S00]  /*09f0*/  NOP ;  /* 0x0000000000007918 */ /* 0x000fc00000000000 */
.L_x_508:


//--------------------- .text._ZN2at6native63_GLOBAL__N__862fb238_30_ForeachBinaryOpScalarTensor_cu_64fe0ca525multi_tensor_apply_kernelINS1_18TensorListMetadataILi2EEENS1_27BinaryOpScalarTensorFunctorIN3c104HalfELi2ELi1ELi1EEEJSt7dividesIfEPS7_fEEEvT_T0_DpT1_ --------------------------
	.section	.text._ZN2at6native63_GLOBAL__N__862fb238_30_ForeachBinaryOpScalarTensor_cu_64fe0ca525multi_tensor_apply_kernelINS1_18TensorListMetadataILi2EEENS1_27BinaryOpScalarTensorFunctorIN3c104HalfELi2ELi1ELi1EEEJSt7dividesIfEPS7_fEEEvT_T0_DpT1_,"ax",@progbits
	.align	128
.text._ZN2at6native63_GLOBAL__N__862fb238_30_ForeachBinaryOpScalarTensor_cu_64fe0ca525multi_tensor_apply_kernelINS1_18TensorListMetadataILi2EEENS1_27BinaryOpScalarTensorFunctorIN3c104HalfELi2ELi1ELi1EEEJSt7dividesIfEPS7_fEEEvT_T0_DpT1_:
        .type           _ZN2at6native63_GLOBAL__N__862fb238_30_ForeachBinaryOpScalarTensor_cu_64fe0ca525multi_tensor_apply_kernelINS1_18TensorListMetadataILi2EEENS1_27BinaryOpScalarTensorFunctorIN3c104HalfELi2ELi1ELi1EEEJSt7dividesIfEPS7_fEEEvT_T0_DpT1_,@function
        .size           _ZN2at6native63_GLOBAL__N__862fb238_30_ForeachBinaryOpScalarTensor_cu_64fe0ca525multi_tensor_apply_kernelINS1_18TensorListMetadataILi2EEENS1_27BinaryOpScalarTensorFunctorIN3c104HalfELi2ELi1ELi1EEEJSt7dividesIfEPS7_fEEEvT_T0_DpT1_,(.L_x_509 - _ZN2at6native63_GLOBAL__N__862fb238_30_ForeachBinaryOpScalarTensor_cu_64fe0ca525multi_tensor_apply_kernelINS1_18TensorListMetadataILi2EEENS1_27BinaryOpScalarTensorFunctorIN3c104HalfELi2ELi1ELi1EEEJSt7dividesIfEPS7_fEEEvT_T0_DpT1_)
        .other          _ZN2at6native63_GLOBAL__N__862fb238_30_ForeachBinaryOpScalarTensor_cu_64fe0ca525multi_tensor_apply_kernelINS1_18TensorListMetadataILi2EEENS1_27BinaryOpScalarTensorFunctorIN3c104HalfELi2ELi1ELi1EEEJSt7dividesIfEPS7_fEEEvT_T0_DpT1_,@"STO_CUDA_ENTRY STV_DEFAULT"
_ZN2at6native63_GLOBAL__N__862fb238_30_ForeachBinaryOpScalarTensor_cu_64fe0ca525multi_tensor_apply_kernelINS1_18TensorListMetadataILi2EEENS1_27BinaryOpScalarTensorFunctorIN3c104HalfELi2ELi1ELi1EEEJSt7dividesIfEPS7_fEEEvT_T0_DpT1_:
        /* <DEDUP_REMOVED lines=28> */
.L_x_5:
        /* <DEDUP_REMOVED lines=47> */
[----:B--2---:R-:W-:-:S05]  /*04b0*/  HADD2.F32 R10, -RZ, R10.H0_H0 ;  /* 0x2000000aff0a7230 */ /* 0x004fca0000004100 */
[----:B------:R-:W-:-:S06]  /*04c0*/  FMUL.FTZ R28, R10, UR6 ;  /* 0x000000060a1c7c20 */ /* 0x000fcc0008410000 */
[----:B------:R-:W0:Y:S01]  /*04d0*/  MUFU.RCP R28, R28 ;  /* 0x0000001c001c7308 */ /* 0x000e220000001000 */
[----:B------:R-:W-:-:S04]  /*04e0*/  @P1 LEA R10, P5, R11, R14, 0x1 ;  /* 0x0000000e0b0a1211 */ /* 0x000fc800078a08ff */
[----:B------:R-:W-:Y:S02]  /*04f0*/  @P1 LEA.HI.X R11, R11, R15, R5, 0x1, P5 ;  /* 0x0000000f0b0b1211 */ /* 0x000fe400028f0c05 */
[----:B------:R-:W-:Y:S01]  /*0500*/  @P4 LEA R16, P5, R29, R14, 0x1 ;  /* 0x0000000e1d104211 */ /* 0x000fe200078a08ff */
[----:B---3--:R-:W-:Y:S02]  /*0510*/  HADD2.F32 R8, -RZ, R8.H0_H0 ;  /* 0x20000008ff087230 */ /* 0x008fe40000004100 */
[----:B----4-:R-:W-:-:S03]  /*0520*/  HADD2.F32 R5, -RZ, R24.H0_H0 ;  /* 0x20000018ff057230 */ /* 0x010fc60000004100 */
[-C--:B0-----:R-:W-:Y:S02]  /*0530*/  FMUL.FTZ R8, R8, R28.reuse ;  /* 0x0000001c08087220 */ /* 0x081fe40000410000 */
[----:B------:R-:W-:Y:S01]  /*0540*/  FMUL.FTZ R5, R5, R28 ;  /* 0x0000001c05057220 */ /* 0x000fe20000410000 */
[----:B-----5:R-:W-:Y:S01]  /*0550*/  HADD2.F32 R7, -RZ, R22.H0_H0 ;  /* 0x20000016ff077230 */ /* 0x020fe20000004100 */
[----:B------:R-:W-:-:S04]  /*0560*/  @P4 LEA.HI.X R17, R29, R15, R27, 0x1, P5 ;  /* 0x0000000f1d114211 */ /* 0x000fc800028f0c1b */
[----:B------:R-:W-:Y:S01]  /*0570*/  FMUL.FTZ R7, R7, R28 ;  /* 0x0000001c07077220 */ /* 0x000fe20000410000 */
[----:B------:R-:W-:Y:S01]  /*0580*/  F2FP.F16.F32.PACK_AB R8, RZ, R8 ;  /* 0x00000008ff08723e */ /* 0x000fe200000000ff */
[----:B------:R-:W-:Y:S01]  /*0590*/  HADD2.F32 R27, -RZ, R26.H0_H0 ;  /* 0x2000001aff1b7230 */ /* 0x000fe20000004100 */
[----:B------:R-:W-:Y:S02]  /*05a0*/  F2FP.F16.F32.PACK_AB R5, RZ, R5 ;  /* 0x00000005ff05723e */ /* 0x000fe400000000ff */
[----:B------:R-:W-:Y:S01]  /*05b0*/  F2FP.F16.F32.PACK_AB R7, RZ, R7 ;  /* 0x00000007ff07723e */ /* 0x000fe200000000ff */
[----:B------:R-:W-:Y:S01]  /*05c0*/  @P1 STG.E.U16 desc[UR4][R10.64], R8 ;  /* 0x000000080a001986 */ /* 0x000fe2000c101504 */
[----:B------:R-:W-:-:S03]  /*05d0*/  FMUL.FTZ R27, R27, R28 ;  /* 0x0000001c1b1b7220 */ /* 0x000fc60000410000 */
[----:B------:R-:W-:Y:S04]  /*05e0*/  @P0 STG.E.U16 desc[UR4][R20.64], R5 ;  /* 0x0000000514000986 */ /* 0x000fe8000c101504 */
[----:B------:R0:W-:Y:S01]  /*05f0*/  @P4 STG.E.U16 desc[UR4][R16.64], R7 ;  /* 0x0000000710004986 */ /* 0x0001e2000c101504 */
[----:B------:R-:W-:Y:S01]  /*0600*/  F2FP.F16.F32.PACK_AB R27, RZ, R27 ;  /* 0x0000001bff1b723e */ /* 0x000fe200000000ff */
[----:B0-----:R-:W-:Y:S02]  /*0610*/  IMAD.MOV.U32 R7, RZ, RZ, R9 ;  /* 0x000000ffff077224 */ /* 0x001fe400078e0009 */
[----:B------:R-:W-:Y:S02]  /*0620*/  IMAD.WIDE.U32 R6, R4, 0x4, R6 ;  /* 0x0000000404067825 */ /* 0x000fe400078e0006 */
[----:B------:R2:W-:Y:S01]  /*0630*/  @P2 STG.E.U16 desc[UR4][R18.64], R27 ;  /* 0x0000001b12002986 */ /* 0x0005e2000c101504 */
[----:B------:R-:W-:-:S02]  /*0640*/  ISETP.GE.U32.AND P0, PT, R6, 0x10000, PT ;  /* 0x000100000600780c */ /* 0x000fc40003f06070 */
[----:B------:R-:W-:Y:S02]  /*0650*/  ISETP.LT.U32.AND P1, PT, R6, R0, PT ;  /* 0x000000000600720c */ /* 0x000fe40003f21070 */
[C---:B------:R-:W-:Y:S02]  /*0660*/  ISETP.GE.U32.AND.EX P0, PT, R7.reuse, RZ, PT, P0 ;  /* 0x000000ff0700720c */ /* 0x040fe40003f06100 */
[----:B------:R-:W-:Y:S01]  /*0670*/  ISETP.LT.AND.EX P1, PT, R7, R2, PT, P1 ;  /* 0x000000020700720c */ /* 0x000fe20003f21310 */
[----:B------:R-:W-:-:S12]  /*0680*/  IMAD.MOV.U32 R9, RZ, RZ, R7 ;  /* 0x000000ffff097224 */ /* 0x000fd800078e0007 */
[----:B--2---:R-:W-:Y:S05]  /*0690*/  @!P0 BRA P1, `(.L_x_5) ;  /* 0xfffffff800c88947 */ /* 0x004fea000083ffff */
[----:B------:R-:W-:Y:S05]  /*06a0*/  EXIT ;  /* 0x000000000000794d */ /* 0x000fea0003800000 */
.L_x_4:
        /* <DEDUP_REMOVED lines=10> */
.L_x_6:
[----:B0-----:R-:W2:Y:S01]  /*0750*/  LDG.E.U16 R10, desc[UR4][R4.64] ;  /* 0x00000004040a7981 */ /* 0x001ea2000c1e1500 */
[C---:B------:R-:W-:Y:S01]  /*0760*/  IMAD.SHL.U32 R21, R3.reuse, 0x8, RZ ;  /* 0x0000000803157824 */ /* 0x040fe200078e00ff */
[----:B------:R-:W-:-:S04]  /*0770*/  SHF.L.U64.HI R9, R3, 0x3, R8 ;  /* 0x0000000303097819 */ /* 0x000fc80000010208 */
[----:B------:R-:W-:-:S05]  /*0780*/  IADD3 R6, P0, R12, R21, RZ ;  /* 0x000000150c067210 */ /* 0x000fca0007f1e0ff */
[----:B------:R-:W-:-:S06]  /*0790*/  IMAD.X R7, R13, 0x1, R9, P0 ;  /* 0x000000010d077824 */ /* 0x000fcc00000e0609 */
[----:B------:R-:W3:Y:S01]  /*07a0*/  LDG.E.64 R6, desc[UR4][R6.64] ;  /* 0x0000000406067981 */ /* 0x000ee2000c1e1b00 */
[----:B--2---:R-:W-:-:S05]  /*07b0*/  HADD2.F32 R10, -RZ, R10.H0_H0 ;  /* 0x2000000aff0a7230 */ /* 0x004fca0000004100 */
[----:B------:R-:W-:-:S06]  /*07c0*/  FMUL.FTZ R11, R10, UR7 ;  /* 0x000000070a0b7c20 */ /* 0x000fcc0008410000 */
[----:B------:R-:W0:Y:S01]  /*07d0*/  MUFU.RCP R11, R11 ;  /* 0x0000000b000b7308 */ /* 0x000e220000001000 */
[--C-:B---3--:R-:W-:Y:S02]  /*07e0*/  HADD2.F32 R10, -RZ, R6.reuse.H0_H0 ;  /* 0x20000006ff0a7230 */ /* 0x108fe40000004100 */
[----:B------:R-:W-:Y:S01]  /*07f0*/  HADD2.F32 R16, -RZ, R6.H1_H1 ;  /* 0x30000006ff107230 */ /* 0x000fe20000004100 */
[----:B------:R-:W-:Y:S01]  /*0800*/  IADD3 R6, P0, R14, R21, RZ ;  /* 0x000000150e067210 */ /* 0x000fe20007f1e0ff */
[--C-:B------:R-:W-:Y:S02]  /*0810*/  HADD2.F32 R18, -RZ, R7.reuse.H0_H0 ;  /* 0x20000007ff127230 */ /* 0x100fe40000004100 */
[----:B------:R-:W-:Y:S02]  /*0820*/  HADD2.F32 R19, -RZ, R7.H1_H1 ;  /* 0x30000007ff137230 */ /* 0x000fe40000004100 */
[----:B------:R-:W-:Y:S01]  /*0830*/  IMAD.X R7, R15, 0x1, R9, P0 ;  /* 0x000000010f077824 */ /* 0x000fe200000e0609 */
[----:B------:R-:W-:Y:S01]  /*0840*/  IADD3 R3, P0, R3, UR6, RZ ;  /* 0x0000000603037c10 */ /* 0x000fe2000ff1e0ff */
[-C--:B0-----:R-:W-:Y:S01]  /*0850*/  FMUL.FTZ R10, R10, R11.reuse ;  /* 0x0000000b0a0a7220 */ /* 0x081fe20000410000 */
[-C--:B------:R-:W-:Y:S01]  /*0860*/  FMUL.FTZ R17, R16, R11.reuse ;  /* 0x0000000b10117220 */ /* 0x080fe20000410000 */
[-C--:B------:R-:W-:Y:S01]  /*0870*/  FMUL.FTZ R18, R18, R11.reuse ;  /* 0x0000000b12127220 */ /* 0x080fe20000410000 */
[----:B------:R-:W-:Y:S01]  /*0880*/  FMUL.FTZ R19, R19, R11 ;  /* 0x0000000b13137220 */ /* 0x000fe20000410000 */
[C---:B------:R-:W-:Y:S01]  /*0890*/  IMAD.SHL.U32 R9, R3.reuse, 0x4, RZ ;  /* 0x0000000403097824 */ /* 0x040fe200078e00ff */
[----:B------:R-:W-:Y:S01]  /*08a0*/  ISETP.LT.U32.AND P1, PT, R3, 0x4000, PT ;  /* 0x000040000300780c */ /* 0x000fe20003f21070 */
[----:B------:R-:W-:Y:S01]  /*08b0*/  IMAD.X R8, RZ, RZ, R8, P0 ;  /* 0x000000ffff087224 */ /* 0x000fe200000e0608 */
[----:B------:R-:W-:-:S02]  /*08c0*/  F2FP.F16.F32.PACK_AB R10, R17, R10 ;  /* 0x0000000a110a723e */ /* 0x000fc400000000ff */
[----:B------:R-:W-:Y:S02]  /*08d0*/  F2FP.F16.F32.PACK_AB R11, R19, R18 ;  /* 0x00000012130b723e */ /* 0x000fe400000000ff */
[----:B------:R-:W-:Y:S02]  /*08e0*/  ISETP.GE.U32.AND P0, PT, R9, R0, PT ;  /* 0x000000000900720c */ /* 0x000fe40003f06070 */
[----:B------:R-:W-:Y:S01]  /*08f0*/  SHF.L.U64.HI R9, R3, 0x2, R8 ;  /* 0x0000000203097819 */ /* 0x000fe20000010208 */
[----:B------:R1:W-:Y:S01]  /*0900*/  STG.E.64 desc[UR4][R6.64], R10 ;  /* 0x0000000a06007986 */ /* 0x0003e2000c101b04 */
[----:B------:R-:W-:Y:S02]  /*0910*/  ISETP.LT.U32.AND.EX P1, PT, R8, RZ, PT, P1 ;  /* 0x000000ff0800720c */ /* 0x000fe40003f21110 */
[----:B------:R-:W-:-:S13]  /*0920*/  ISETP.GE.AND.EX P0, PT, R9, R2, PT, P0 ;  /* 0x000000020900720c */ /* 0x000fda0003f06300 */
[----:B-1----:R-:W-:Y:S05]  /*0930*/  @!P0 BRA P1, `(.L_x_6) ;  /* 0xfffffffc00848947 */ /* 0x002fea000083ffff */
[----:B------:R-:W-:Y:S05]  /*0940*/  EXIT ;  /* 0x000000000000794d */ /* 0x000fea0003800000 */
.L_x_7:
        /* <DEDUP_REMOVED lines=11> */
.L_x_509:


//--------------------- .text._ZN2at6native63_GLOBAL__N__862fb238_30_ForeachBinaryOpScalarTensor_cu_64fe0ca525multi_tensor_apply_kernelINS1_18TensorListMetadataILi2EEENS1_27BinaryOpScalarTensorFunctorIbLi2ELi1ELi1EEEJSt7dividesIbEPbbEEEvT_T0_DpT1_ --------------------------
	.section	.text._ZN2at6native63_GLOBAL__N__862fb238_30_ForeachBinaryOpScalarTensor_cu_64fe0ca525multi_tensor_apply_kernelINS1_18TensorListMetadataILi2EEENS1_27BinaryOpScalarTensorFunctorIbLi2ELi1ELi1EEEJSt7dividesIbEPbbEEEvT_T0_DpT1_,"ax",@progbits
	.align	128
.text._ZN2at6native63_GLOBAL__N__862fb238_30_ForeachBinaryOpScalarTensor_cu_64fe0ca525multi_tensor_apply_kernelINS1_18TensorListMetadataILi2EEENS1_27BinaryOpScalarTensorFunctorIbLi2ELi1ELi1EEEJSt7dividesIbEPbbEEEvT_T0_DpT1_:
        .type           _ZN2at6native63_GLOBAL__N__862fb238_30_ForeachBinaryOpScalarTensor_cu_64fe0ca525multi_tensor_apply_kernelINS1_18TensorListMetadataILi2EEENS1_27BinaryOpScalarTensorFunctorIbLi2ELi1ELi1EEEJSt7dividesIbEPbbEEEvT_T0_DpT1_,@function
        .size           _ZN2at6native63_GLOBAL__N__862fb238_30_ForeachBinaryOpScalarTensor_cu_64fe0ca525multi_tensor_apply_kernelINS1_18TensorListMetadataILi2EEENS1_27BinaryOpScalarTensorFunctorIbLi2ELi1ELi1EEEJSt7dividesIbEPbbEEEvT_T0_DpT1_,(.L_x_510 - _ZN2at6native63_GLOBAL__N__862fb238_30_ForeachBinaryOpScalarTensor_cu_64fe0ca525multi_tensor_apply_kernelINS1_18TensorListMetadataILi2EEENS1_27BinaryOpScalarTensorFunctorIbLi2ELi1ELi1EEEJSt7dividesIbEPbbEEEvT_T0_DpT1_)
        .other          _ZN2at6native63_GLOBAL__N__862fb238_30_ForeachBinaryOpScalarTensor_cu_64fe0ca525multi_tensor_apply_kernelINS1_18TensorListMetadataILi2EEENS1_27BinaryOpScalarTensorFunctorIbLi2ELi1ELi1EEEJSt7dividesIbEPbbEEEvT_T0_DpT1_,@"STO_CUDA_ENTRY STV_DEFAULT"
_ZN2at6native63_GLOBAL__N__862fb238_30_ForeachBinaryOpScalarTensor_cu_64fe0ca525multi_tensor_apply_kernelINS1_18TensorListMetadataILi2EEENS1_27BinaryOpScalarTensorFunctorIbLi2ELi1ELi1EEEJSt7dividesIbEPbbEEEvT_T0_DpT1_:
        /* <DEDUP_REMOVED lines=12> */
[C---:B0-----:R-:W-:Y:S02]  /*00c0*/  IADD3 R0, P1, R6.reuse, R4, RZ ;  /* 0x0000000406007210 */ /* 0x041fe40007f3e0ff */
[----:B-1----:R-:W-:-:S02]  /*00d0*/  IADD3 R3, P2, R6, R8, RZ ;  /* 0x0000000806037210 */ /* 0x002fc40007f5e0ff */
[----:B--2---:R-:W-:-:S04]  /*00e0*/  IADD3 R2, P3, -R6, R10, RZ ;  /* 0x0000000a06027210 */ /* 0x004fc80007f7e1ff */
[----:B------:R-:W-:Y:S01]  /*00f0*/  LOP3.LUT R4, R2, R3, R0, 0xfe, !PT ;  /* 0x0000000302047212 */ /* 0x000fe200078efe00 */
[----:B------:R-:W-:-:S03]  /*0100*/  IMAD.X R6, R11, 0x1, ~R7, P3 ;  /* 0x000000010b067824 */ /* 0x000fc600018e0e07 */
[----:B------:R-:W-:Y:S01]  /*0110*/  LOP3.LUT P0, RZ, R4, 0x3, RZ, 0xc0, !PT ;  /* 0x0000000304ff7812 */ /* 0x000fe2000780c0ff */
[C---:B------:R-:W-:Y:S02]  /*0120*/  IMAD.X R4, R7.reuse, 0x1, R5, P1 ;  /* 0x0000000107047824 */ /* 0x040fe400008e0605 */
[----:B------:R-:W-:-:S10]  /*0130*/  IMAD.X R5, R7, 0x1, R9, P2 ;  /* 0x0000000107057824 */ /* 0x000fd400010e0609 */
[----:B------:R-:W-:Y:S05]  /*0140*/  @!P0 BRA `(.L_x_8) ;  /* 0x0000000400288947 */ /* 0x000fea0003800000 */
[----:B------:R-:W-:-:S04]  /*0150*/  ISETP.GE.U32.AND P0, PT, R2, 0x1, PT ;  /* 0x000000010200780c */ /* 0x000fc80003f06070 */
[----:B------:R-:W-:-:S13]  /*0160*/  ISETP.GE.AND.EX P0, PT, R6, RZ, PT, P0 ;  /* 0x000000ff0600720c */ /* 0x000fda0003f06300 */
[----:B------:R-:W-:Y:S05]  /*0170*/  @!P0 EXIT ;  /* 0x000000000000894d */ /* 0x000fea0003800000 */
[----:B------:R-:W0:Y:S01]  /*0180*/  S2R R7, SR_TID.X ;  /* 0x0000000000077919 */ /* 0x000e220000002100 */
[----:B------:R-:W1:Y:S01]  /*0190*/  LDC R8, c[0x0][RZ] ;  /* 0x00000000ff087b82 */ /* 0x000e620000000800 */
[----:B------:R-:W-:-:S07]  /*01a0*/  CS2R R10, SRZ ;  /* 0x00000000000a7805 */ /* 0x000fce000001ff00 */
.L_x_9:
[----:B0-2---:R-:W-:Y:S01]  /*01b0*/  IADD3 R22, P1, R7, R10, RZ ;  /* 0x0000000a07167210 */ /* 0x005fe20007f3e0ff */
[----:B-1----:R-:W-:Y:S01]  /*01c0*/  IMAD R25, R8, 0x3, RZ ;  /* 0x0000000308197824 */ /* 0x002fe200078e02ff */
[----:B------:R-:W-:Y:S02]  /*01d0*/  PRMT R12, RZ, 0x7610, R12 ;  /* 0x00007610ff0c7816 */ /* 0x000fe4000000000c */
[----:B------:R-:W-:Y:S01]  /*01e0*/  ISETP.GE.U32.AND P0, PT, R22, 0x10000, PT ;  /* 0x000100001600780c */ /* 0x000fe20003f06070 */
[----:B------:R-:W-:Y:S01]  /*01f0*/  IMAD.X R23, RZ, RZ, R11, P1 ;  /* 0x000000ffff177224 */ /* 0x000fe200008e060b */
[CC--:B------:R-:W-:Y:S02]  /*0200*/  IADD3 R20, P1, R8.reuse, R22.reuse, RZ ;  /* 0x0000001608147210 */ /* 0x0c0fe40007f3e0ff */
[----:B------:R-:W-:Y:S02]  /*0210*/  LEA R27, P4, R8, R22, 0x1 ;  /* 0x00000016081b7211 */ /* 0x000fe400078808ff */
[----:B------:R-:W-:Y:S01]  /*0220*/  ISETP.LT.U32.AND P2, PT, R22, R2, PT ;  /* 0x000000021600720c */ /* 0x000fe20003f41070 */
[--C-:B------:R-:W-:Y:S01]  /*0230*/  IMAD.X R21, RZ, RZ, R23.reuse, P1 ;  /* 0x000000ffff157224 */ /* 0x100fe200008e0617 */
[----:B------:R-:W-:Y:S01]  /*0240*/  ISETP.GE.U32.AND.EX P0, PT, R23, RZ, PT, P0 ;  /* 0x000000ff1700720c */ /* 0x000fe20003f06100 */
[----:B------:R-:W-:Y:S01]  /*0250*/  IMAD.X R9, RZ, RZ, R23, P4 ;  /* 0x000000ffff097224 */ /* 0x000fe200020e0617 */
[----:B------:R-:W-:-:S02]  /*0260*/  ISETP.GE.U32.AND P3, PT, R20, 0x10000, PT ;  /* 0x000100001400780c */ /* 0x000fc40003f66070 */
[----:B------:R-:W-:Y:S02]  /*0270*/  ISETP.LT.AND.EX P0, PT, R23, R6, !P0, P2 ;  /* 0x000000061700720c */ /* 0x000fe40004701320 */
[----:B------:R-:W-:Y:S02]  /*0280*/  ISETP.GE.U32.AND P2, PT, R27, 0x10000, PT ;  /* 0x000100001b00780c */ /* 0x000fe40003f46070 */
[----:B------:R-:W-:Y:S02]  /*0290*/  IADD3 R25, P5, R25, R22, RZ ;  /* 0x0000001619197210 */ /* 0x000fe40007fbe0ff */
[-C--:B------:R-:W-:Y:S02]  /*02a0*/  ISETP.LT.U32.AND P1, PT, R20, R2.reuse, PT ;  /* 0x000000021400720c */ /* 0x080fe40003f21070 */
[----:B------:R-:W-:Y:S01]  /*02b0*/  ISETP.GE.U32.AND.EX P3, PT, R21, RZ, PT, P3 ;  /* 0x000000ff1500720c */ /* 0x000fe20003f66130 */
[----:B------:R-:W-:Y:S01]  /*02c0*/  IMAD.X R13, RZ, RZ, R23, P5 ;  /* 0x000000ffff0d7224 */ /* 0x000fe200028e0617 */
[----:B------:R-:W-:-:S02]  /*02d0*/  ISETP.LT.U32.AND P4, PT, R27, R2, PT ;  /* 0x000000021b00720c */ /* 0x000fc40003f81070 */
[----:B------:R-:W-:Y:S02]  /*02e0*/  ISETP.GE.U32.AND.EX P2, PT, R9, RZ, PT, P2 ;  /* 0x000000ff0900720c */ /* 0x000fe40003f46120 */
[-C--:B------:R-:W-:Y:S02]  /*02f0*/  ISETP.LT.AND.EX P1, PT, R21, R6.reuse, !P3, P1 ;  /* 0x000000061500720c */ /* 0x080fe40005f21310 */
[----:B------:R-:W-:Y:S02]  /*0300*/  ISETP.GE.U32.AND P3, PT, R25, 0x10000, PT ;  /* 0x000100001900780c */ /* 0x000fe40003f66070 */
[----:B------:R-:W-:Y:S02]  /*0310*/  ISETP.LT.AND.EX P2, PT, R9, R6, !P2, P4 ;  /* 0x000000060900720c */ /* 0x000fe40005741340 */
[----:B------:R-:W-:Y:S02]  /*0320*/  ISETP.LT.U32.AND P4, PT, R25, R2, PT ;  /* 0x000000021900720c */ /* 0x000fe40003f81070 */
[----:B------:R-:W-:-:S02]  /*0330*/  ISETP.GE.U32.AND.EX P3, PT, R13, RZ, PT, P3 ;  /* 0x000000ff0d00720c */ /* 0x000fc40003f66130 */
[----:B------:R-:W-:Y:S02]  /*0340*/  @P0 IADD3 R28, P5, R22, R0, RZ ;  /* 0x00000000161c0210 */ /* 0x000fe40007fbe0ff */
[----:B------:R-:W-:Y:S02]  /*0350*/  ISETP.LT.AND.EX P3, PT, R13, R6, !P3, P4 ;  /* 0x000000060d00720c */ /* 0x000fe40005f61340 */
[----:B------:R-:W-:Y:S01]  /*0360*/  PRMT R24, RZ, 0x7610, R24 ;  /* 0x00007610ff187816 */ /* 0x000fe20000000018 */
[----:B------:R-:W-:Y:S01]  /*0370*/  @P0 IMAD.X R29, R23, 0x1, R4, P5 ;  /* 0x00000001171d0824 */ /* 0x000fe200028e0604 */
[-C--:B------:R-:W-:Y:S02]  /*0380*/  @P1 IADD3 R16, P5, R20, R0.reuse, RZ ;  /* 0x0000000014101210 */ /* 0x080fe40007fbe0ff */
[----:B------:R-:W-:Y:S02]  /*0390*/  @P2 IADD3 R14, P4, R27, R0, RZ ;  /* 0x000000001b0e2210 */ /* 0x000fe40007f9e0ff */
[----:B------:R-:W-:Y:S01]  /*03a0*/  PRMT R26, RZ, 0x7610, R26 ;  /* 0x00007610ff1a7816 */ /* 0x000fe2000000001a */
[--C-:B------:R-:W-:Y:S01]  /*03b0*/  @P1 IMAD.X R17, R21, 0x1, R4.reuse, P5 ;  /* 0x0000000115111824 */ /* 0x100fe200028e0604 */
[----:B------:R-:W2:Y:S01]  /*03c0*/  @P0 LDG.E.U8 R12, desc[UR4][R28.64] ;  /* 0x000000041c0c0981 */ /* 0x000ea2000c1e1100 */
[----:B------:R-:W-:-:S02]  /*03d0*/  @P2 IMAD.X R15, R9, 0x1, R4, P4 ;  /* 0x00000001090f2824 */ /* 0x000fc400020e0604 */
[----:B------:R-:W-:Y:S01]  /*03e0*/  @P3 IADD3 R18, P4, R25, R0, RZ ;  /* 0x0000000019123210 */ /* 0x000fe20007f9e0ff */
[----:B------:R-:W3:Y:S04]  /*03f0*/  @P1 LDG.E.U8 R24, desc[UR4][R16.64] ;  /* 0x0000000410181981 */ /* 0x000ee8000c1e1100 */
[----:B------:R0:W4:Y:S01]  /*0400*/  @P2 LDG.E.U8 R26, desc[UR4][R14.64] ;  /* 0x000000040e1a2981 */ /* 0x000122000c1e1100 */
[----:B------:R-:W-:Y:S01]  /*0410*/  @P3 IMAD.X R19, R13, 0x1, R4, P4 ;  /* 0x000000010d133824 */ /* 0x000fe200020e0604 */
[----:B0-----:R-:W-:-:S06]  /*0420*/  PRMT R14, RZ, 0x7610, R14 ;  /* 0x00007610ff0e7816 */ /* 0x001fcc000000000e */
[----:B------:R-:W5:Y:S01]  /*0430*/  @P3 LDG.E.U8 R14, desc[UR4][R18.64] ;  /* 0x00000004120e3981 */ /* 0x000f62000c1e1100 */
[-C--:B------:R-:W-:Y:S01]  /*0440*/  @P1 IADD3 R20, P4, R20, R3.reuse, RZ ;  /* 0x0000000314141210 */ /* 0x080fe20007f9e0ff */
[----:B------:R-:W-:Y:S01]  /*0450*/  IMAD.WIDE.U32 R10, R8, 0x4, R10 ;  /* 0x00000004080a7825 */ /* 0x000fe200078e000a */
[----:B------:R-:W-:-:S03]  /*0460*/  @P0 IADD3 R22, P5, R22, R3, RZ ;  /* 0x0000000316160210 */ /* 0x000fc60007fbe0ff */
[--C-:B------:R-:W-:Y:S02]  /*0470*/  @P1 IMAD.X R21, R21, 0x1, R5.reuse, P4 ;  /* 0x0000000115151824 */ /* 0x100fe400020e0605 */
[----:B------:R-:W-:Y:S01]  /*0480*/  @P0 IMAD.X R23, R23, 0x1, R5, P5 ;  /* 0x0000000117170824 */ /* 0x000fe200028e0605 */
[----:B--2---:R-:W-:Y:S02]  /*0490*/  @P0 LOP3.LUT P6, RZ, R12, 0xff, RZ, 0xc0, !PT ;  /* 0x000000ff0cff0812 */ /* 0x004fe400078cc0ff */
[----:B---3--:R-:W-:Y:S02]  /*04a0*/  @P1 LOP3.LUT P4, RZ, R24, 0xff, RZ, 0xc0, !PT ;  /* 0x000000ff18ff1812 */ /* 0x008fe4000788c0ff */
[----:B------:R-:W-:Y:S02]  /*04b0*/  @P0 SEL R17, RZ, 0x1, !P6 ;  /* 0x00000001ff110807 */ /* 0x000fe40007000000 */
[----:B------:R-:W-:Y:S02]  /*04c0*/  @P1 SEL R29, RZ, 0x1, !P4 ;  /* 0x00000001ff1d1807 */ /* 0x000fe40006000000 */
[----:B----4-:R-:W-:Y:S01]  /*04d0*/  @P2 LOP3.LUT P5, RZ, R26, 0xff, RZ, 0xc0, !PT ;  /* 0x000000ff1aff2812 */ /* 0x010fe200078ac0ff */
[----:B------:R2:W-:Y:S01]  /*04e0*/  @P0 STG.E.U8 desc[UR4][R22.64], R17 ;  /* 0x0000001116000986 */ /* 0x0005e2000c101104 */
[----:B------:R-:W-:-:S03]  /*04f0*/  @P3 IADD3 R12, P0, R25, R3, RZ ;  /* 0x00000003190c3210 */ /* 0x000fc60007f1e0ff */
[----:B------:R2:W-:Y:S01]  /*0500*/  @P1 STG.E.U8 desc[UR4][R20.64], R29 ;  /* 0x0000001d14001986 */ /* 0x0005e2000c101104 */
[C---:B------:R-:W-:Y:S01]  /*0510*/  ISETP.LT.U32.AND P1, PT, R10.reuse, R2, PT ;  /* 0x000000020a00720c */ /* 0x040fe20003f21070 */
[----:B------:R-:W-:Y:S01]  /*0520*/  @P3 IMAD.X R13, R13, 0x1, R5, P0 ;  /* 0x000000010d0d3824 */ /* 0x000fe200000e0605 */
[----:B------:R-:W-:Y:S02]  /*0530*/  ISETP.GE.U32.AND P0, PT, R10, 0x10000, PT ;  /* 0x000100000a00780c */ /* 0x000fe40003f06070 */
[C---:B------:R-:W-:Y:S02]  /*0540*/  ISETP.LT.AND.EX P1, PT, R11.reuse, R6, PT, P1 ;  /* 0x000000060b00720c */ /* 0x040fe40003f21310 */
[----:B------:R-:W-:Y:S02]  /*0550*/  ISETP.GE.U32.AND.EX P0, PT, R11, RZ, PT, P0 ;  /* 0x000000ff0b00720c */ /* 0x000fe40003f06100 */
[----:B-----5:R-:W-:Y:S02]  /*0560*/  @P3 LOP3.LUT P4, RZ, R14, 0xff, RZ, 0xc0, !PT ;  /* 0x000000ff0eff3812 */ /* 0x020fe4000788c0ff */
[----:B------:R-:W-:-:S02]  /*0570*/  @P2 IADD3 R14, P6, R27, R3, RZ ;  /* 0x000000031b0e2210 */ /* 0x000fc40007fde0ff */
[----:B------:R-:W-:-:S03]  /*0580*/  @P3 SEL R19, RZ, 0x1, !P4 ;  /* 0x00000001ff133807 */ /* 0x000fc60006000000 */
[----:B------:R-:W-:Y:S01]  /*0590*/  @P2 IMAD.X R15, R9, 0x1, R5, P6 ;  /* 0x00000001090f2824 */ /* 0x000fe200030e0605 */
[----:B------:R-:W-:-:S05]  /*05a0*/  @P2 SEL R9, RZ, 0x1, !P5 ;  /* 0x00000001ff092807 */ /* 0x000fca0006800000 */
[----:B------:R2:W-:Y:S04]  /*05b0*/  @P2 STG.E.U8 desc[UR4][R14.64], R9 ;  /* 0x000000090e002986 */ /* 0x0005e8000c101104 */
[----:B------:R2:W-:Y:S01]  /*05c0*/  @P3 STG.E.U8 desc[UR4][R12.64], R19 ;  /* 0x000000130c003986 */ /* 0x0005e2000c101104 */
[----:B------:R-:W-:Y:S05]  /*05d0*/  @!P0 BRA P1, `(.L_x_9) ;  /* 0xfffffff800f48947 */ /* 0x000fea000083ffff */
[----:B------:R-:W-:Y:S05]  /*05e0*/  EXIT ;  /* 0x000000000000794d */ /* 0x000fea0003800000 */
.L_x_8:
[----:B------:R-:W0:Y:S02]  /*05f0*/  S2R R15, SR_TID.X ;  /* 0x00000000000f7919 */ /* 0x000e240000002100 */
[----:B0-----:R-:W-:-:S03]  /*0600*/  IMAD.WIDE.U32 R8, R15, 0x4, RZ ;  /* 0x000000040f087825 */ /* 0x001fc600078e00ff */
[----:B------:R-:W-:-:S04]  /*0610*/  ISETP.GE.U32.AND P0, PT, R8, R2, PT ;  /* 0x000000020800720c */ /* 0x000fc80003f06070 */
[----:B------:R-:W-:-:S04]  /*0620*/  ISETP.GE.AND.EX P0, PT, R9, R6, PT, P0 ;  /* 0x000000060900720c */ /* 0x000fc80003f06300 */
[----:B------:R-:W-:-:S13]  /*0630*/  ISETP.GT.U32.OR P0, PT, R15, 0x3fff, P0 ;  /* 0x00003fff0f00780c */ /* 0x000fda0000704470 */
[----:B------:R-:W-:Y:S05]  /*0640*/  @P0 EXIT ;  /* 0x000000000000094d */ /* 0x000fea0003800000 */
[----:B------:R-:W-:Y:S01]  /*0650*/  IMAD.MOV.U32 R16, RZ, RZ, RZ ;  /* 0x000000ffff107224 */ /* 0x000fe200078e00ff */
[----:B------:R-:W-:-:S06]  /*0660*/  ULDC UR6, c[0x0][0x0] ;  /* 0x0000000000067ab9 */ /* 0x000fcc0000000800 */
.L_x_10:
[C---:B------:R-:W-:Y:S01]  /*0670*/  IMAD.SHL.U32 R13, R15.reuse, 0x4, RZ ;  /* 0x000000040f0d7824 */ /* 0x040fe200078e00ff */
[----:B------:R-:W-:-:S04]  /*0680*/  SHF.L.U64.HI R14, R15, 0x2, R16 ;  /* 0x000000020f0e7819 */ /* 0x000fc80000010210 */
[----:B------:R-:W-:-:S05]  /*0690*/  IADD3 R8, P0, R13, R0, RZ ;  /* 0x000000000d087210 */ /* 0x000fca0007f1e0ff */
[----:B------:R-:W-:-:S05]  /*06a0*/  IMAD.X R9, R14, 0x1, R4, P0 ;  /* 0x000000010e097824 */ /* 0x000fca00000e0604 */
[----:B------:R-:W2:Y:S02]  /*06b0*/  LDG.E R8, desc[UR4][R8.64] ;  /* 0x0000000408087981 */ /* 0x000ea4000c1e1900 */
[C---:B--2---:R-:W-:Y:S02]  /*06c0*/  PRMT R7, R8.reuse, 0x7770, RZ ;  /* 0x0000777008077816 */ /* 0x044fe400000000ff */
[C---:B------:R-:W-:Y:S02]  /*06d0*/  PRMT R10, R8.reuse, 0x7771, RZ ;  /* 0x00007771080a7816 */ /* 0x040fe400000000ff */
[----:B------:R-:W-:Y:S02]  /*06e0*/  PRMT R11, R8, 0x7772, RZ ;  /* 0x00007772080b7816 */ /* 0x000fe400000000ff */
[----:B------:R-:W-:Y:S02]  /*06f0*/  ISETP.NE.AND P0, PT, R7, RZ, PT ;  /* 0x000000ff0700720c */ /* 0x000fe40003f05270 */
[----:B------:R-:W-:-:S02]  /*0700*/  ISETP.NE.AND P1, PT, R10, RZ, PT ;  /* 0x000000ff0a00720c */ /* 0x000fc40003f25270 */
[----:B------:R-:W-:Y:S02]  /*0710*/  PRMT R7, R8, 0x7773, RZ ;  /* 0x0000777308077816 */ /* 0x000fe400000000ff */
[----:B------:R-:W-:Y:S02]  /*0720*/  ISETP.NE.AND P2, PT, R11, RZ, PT ;  /* 0x000000ff0b00720c */ /* 0x000fe40003f45270 */
[----:B------:R-:W-:Y:S02]  /*0730*/  SEL R10, RZ, 0x1, !P0 ;  /* 0x00000001ff0a7807 */ /* 0x000fe40004000000 */
[----:B------:R-:W-:Y:S02]  /*0740*/  SEL R11, RZ, 0x1, !P1 ;  /* 0x00000001ff0b7807 */ /* 0x000fe40004800000 */
[----:B------:R-:W-:Y:S02]  /*0750*/  ISETP.NE.AND P0, PT, R7, RZ, PT ;  /* 0x000000ff0700720c */ /* 0x000fe40003f05270 */
[----:B------:R-:W-:-:S02]  /*0760*/  SEL R7, RZ, 0x1, !P2 ;  /* 0x00000001ff077807 */ /* 0x000fc40005000000 */
[----:B------:R-:W-:Y:S02]  /*0770*/  PRMT R12, R11, 0x7604, R10 ;  /* 0x000076040b0c7816 */ /* 0x000fe4000000000a */
[----:B------:R-:W-:Y:S02]  /*0780*/  SEL R10, RZ, 0x1, !P0 ;  /* 0x00000001ff0a7807 */ /* 0x000fe40004000000 */
[----:B------:R-:W-:Y:S02]  /*0790*/  IADD3 R8, P1, R13, R3, RZ ;  /* 0x000000030d087210 */ /* 0x000fe40007f3e0ff */
[----:B------:R-:W-:Y:S02]  /*07a0*/  IADD3 R15, P0, R15, UR6, RZ ;  /* 0x000000060f0f7c10 */ /* 0x000fe4000ff1e0ff */
[----:B------:R-:W-:Y:S01]  /*07b0*/  PRMT R7, R7, 0x7054, R12 ;  /* 0x0000705407077816 */ /* 0x000fe2000000000c */
[----:B------:R-:W-:Y:S01]  /*07c0*/  IMAD.X R9, R14, 0x1, R5, P1 ;  /* 0x000000010e097824 */ /* 0x000fe200008e0605 */
[C---:B------:R-:W-:Y:S01]  /*07d0*/  ISETP.LT.U32.AND P1, PT, R15.reuse, 0x4000, PT ;  /* 0x000040000f00780c */ /* 0x040fe20003f21070 */
[----:B------:R-:W-:Y:S01]  /*07e0*/  IMAD.SHL.U32 R11, R15, 0x4, RZ ;  /* 0x000000040f0b7824 */ /* 0x000fe200078e00ff */
[----:B------:R-:W-:Y:S01]  /*07f0*/  PRMT R7, R10, 0x654, R7 ;  /* 0x000006540a077816 */ /* 0x000fe20000000007 */
[----:B------:R-:W-:-:S03]  /*0800*/  IMAD.X R16, RZ, RZ, R16, P0 ;  /* 0x000000ffff107224 */ /* 0x000fc600000e0610 */
[----:B------:R-:W-:Y:S01]  /*0810*/  ISETP.GE.U32.AND P0, PT, R11, R2, PT ;  /* 0x000000020b00720c */ /* 0x000fe20003f06070 */
[----:B------:R0:W-:Y:S01]  /*0820*/  STG.E desc[UR4][R8.64], R7 ;  /* 0x0000000708007986 */ /* 0x0001e2000c101904 */
[----:B------:R-:W-:Y:S02]  /*0830*/  SHF.L.U64.HI R11, R15, 0x2, R16 ;  /* 0x000000020f0b7819 */ /* 0x000fe40000010210 */
[----:B------:R-:W-:Y:S02]  /*0840*/  ISETP.LT.U32.AND.EX P1, PT, R16, RZ, PT, P1 ;  /* 0x000000ff1000720c */ /* 0x000fe40003f21110 */
[----:B------:R-:W-:-:S13]  /*0850*/  ISETP.GE.AND.EX P0, PT, R11, R6, PT, P0 ;  /* 0x000000060b00720c */ /* 0x000fda0003f06300 */
[----:B0-----:R-:W-:Y:S05]  /*0860*/  @!P0 BRA P1, `(.L_x_10) ;  /* 0xfffffffc00808947 */ /* 0x001fea000083ffff */
[----:B------:R-:W-:Y:S05]  /*0870*/  EXIT ;  /* 0x000000000000794d */ /* 0x000fea0003800000 */
.L_x_11:
        /* <DEDUP_REMOVED lines=16> */
.L_x_510:


//--------------------- .text._ZN2at6native63_GLOBAL__N__862fb238_30_ForeachBinaryOpScalarTensor_cu_64fe0ca525multi_tensor_apply_kernelINS1_18TensorListMetadataILi2EEENS1_27BinaryOpScalarTensorFunctorIN3c107complexIfEELi2ELi1ELi1EEEJSt7dividesIS8_EPS8_S8_EEEvT_T0_DpT1_ --------------------------
	.section	.text._ZN2at6native63_GLOBAL__N__862fb238_30_ForeachBinaryOpScalarTensor_cu_64fe0ca525multi_tensor_apply_kernelINS1_18TensorListMetadataILi2EEENS1_27BinaryOpScalarTensorFunctorIN3c107complexIfEELi2ELi1ELi1EEEJSt7dividesIS8_EPS8_S8_EEEvT_T0_DpT1_,"ax",@progbits
	.align	128
.text._ZN2at6native63_GLOBAL__N__862fb238_30_ForeachBinaryOpScalarTensor_cu_64fe0ca525multi_tensor_apply_kernelINS1_18TensorListMetadataILi2EEENS1_27BinaryOpScalarTensorFunctorIN3c107complexIfEELi2ELi1ELi1EEEJSt7dividesIS8_EPS8_S8_EEEvT_T0_DpT1_:
        .type           _ZN2at6native63_GLOBAL__N__862fb238_30_ForeachBinaryOpScalarTensor_cu_64fe0ca525multi_tensor_apply_kernelINS1_18TensorListMetadataILi2EEENS1_27BinaryOpScalarTensorFunctorIN3c107complexIfEELi2ELi1ELi1EEEJSt7dividesIS8_EPS8_S8_EEEvT_T0_DpT1_,@function
        .size           _ZN2at6native63_GLOBAL__N__862fb238_30_ForeachBinaryOpScalarTensor_cu_64fe0ca525multi_tensor_apply_kernelINS1_18TensorListMetadataILi2EEENS1_27BinaryOpScalarTensorFunctorIN3c107complexIfEELi2ELi1ELi1EEEJSt7dividesIS8_EPS8_S8_EEEvT_T0_DpT1_,(.L_x_511 - _ZN2at6native63_GLOBAL__N__862fb238_30_ForeachBinaryOpScalarTensor_cu_64fe0ca525multi_tensor_apply_kernelINS1_18TensorListMetadataILi2EEENS1_27BinaryOpScalarTensorFunctorIN3c107complexIfEELi2ELi1ELi1EEEJSt7dividesIS8_EPS8_S8_EEEvT_T0_DpT1_)
        .other          _ZN2at6native63_GLOBAL__N__862fb238_30_ForeachBinaryOpScalarTensor_cu_64fe0ca525multi_tensor_apply_kernelINS1_18TensorListMetadataILi2EEENS1_27BinaryOpScalarTensorFunctorIN3c107complexIfEELi2ELi1ELi1EEEJSt7dividesIS8_EPS8_S8_EEEvT_T0_DpT1_,@"STO_CUDA_ENTRY STV_DEFAULT"
_ZN2at6native63_GLOBAL__N__862fb238_30_ForeachBinaryOpScalarTensor_cu_64fe0ca525multi_tensor_apply_kernelINS1_18TensorListMetadataILi2EEENS1_27BinaryOpScalarTensorFunctorIN3c107complexIfEELi2ELi1ELi1EEEJSt7dividesIS8_EPS8_S8_EEEvT_T0_DpT1_:
[----:B------:R-:W-:Y:S08]  /*0000*/  LDC R1, c[0x0][0x28] ;  /* 0x00000a00ff017b82 */ /* 0x000ff00000000800 */
[----:B------:R-:W0:Y:S01]  /*0010*/  S2UR UR4, SR_CTAID.X ;  /* 0x00000000000479c3 */ /* 0x000e220000002500 */
[----:B------:R-:W-:Y:S02]  /*0020*/  UMOV UR5, 0x740 ;  /* 0x0000074000057882 */ /* 0x000fe40000000000 */
[----:B0-----:R-:W-:-:S03]  /*0030*/  ULEA UR5, UR4, UR5, 0x2 ;  /* 0x0000000504057291 */ /* 0x001fc6000f8e103f */
[----:B------:R-:W-:Y:S02]  /*0040*/  ULDC.U8 UR4, c[0x0][UR4+0x810] ;  /* 0x0002040004047abb */ /* 0x000fe40008000000 */
[----:B------:R-:W-:-:S07]  /*0050*/  USHF.L.U32 UR10, UR4, 0x3, URZ ;  /* 0x00000003040a7899 */ /* 0x000fce000800063f */
[----:B------:R-:W-:Y:S02]  /*0060*/  ULDC UR11, c[0x0][UR5+0x210] ;  /* 0x00008400050b7abb */ /* 0x000fe40008000800 */
[----:B------:R-:W-:-:S03]  /*0070*/  UIMAD.WIDE UR4, UR11, 0x10000, URZ ;  /* 0x000100000b0478a5 */ /* 0x000fc6000f8e023f */
[----:B------:R-:W-:Y:S01]  /*0080*/  ULDC.64 UR6, c[0x0][UR10+0x210] ;  /* 0x000084000a067abb */ /* 0x000fe20008000a00 */
[----:B------:R-:W-:Y:S01]  /*0090*/  ULDC.64 UR8, c[0x0][UR10+0x410] ;  /* 0x000104000a087abb */ /* 0x000fe20008000a00 */
[----:B------:R-:W-:Y:S02]  /*00a0*/  UIMAD.WIDE UR6, UR11, 0x80000, UR6 ;  /* 0x000800000b0678a5 */ /* 0x000fe4000f8e0206 */
[----:B------:R-:W-:-:S03]  /*00b0*/  UIMAD.WIDE UR8, UR11, 0x80000, UR8 ;  /* 0x000800000b0878a5 */ /* 0x000fc6000f8e0208 */
[----:B------:R-:W-:Y:S02]  /*00c0*/  ULDC.64 UR10, c[0x0][UR10+0x610] ;  /* 0x000184000a0a7abb */ /* 0x000fe40008000a00 */
[----:B------:R-:W-:Y:S02]  /*00d0*/  UIADD3 UR12, UP1, -UR4, UR10, URZ ;  /* 0x0000000a040c7290 */ /* 0x000fe4000ff3e13f */
[----:B------:R-:W-:-:S04]  /*00e0*/  ULOP3.LUT UR4, UR8, 0x1f, UR6, 0xc8, !UPT ;  /* 0x0000001f08047892 */ /* 0x000fc8000f8ec806 */
[----:B------:R-:W-:Y:S02]  /*00f0*/  ULOP3.LUT UP0, URZ, UR4, 0x3, UR12, 0xf8, !UPT ;  /* 0x00000003043f7892 */ /* 0x000fe4000f80f80c */
[----:B------:R-:W-:Y:S02]  /*0100*/  UIADD3.X UR4, ~UR5, UR11, URZ, UP1, !UPT ;  /* 0x0000000b05047290 */ /* 0x000fe40008ffe53f */
[----:B------:R-:W-:Y:S01]  /*0110*/  ULOP3.LUT UP0, URZ, URZ, URZ, URZ, 0xfc, UP0 ;  /* 0x0000003f3f3f7292 */ /* 0x000fe2000800fc3f */
[----:B------:R-:W-:-:S05]  /*0120*/  ULDC.64 UR10, c[0x0][0x208] ;  /* 0x00008200000a7ab9 */ /* 0x000fca0000000a00 */
[----:B------:R-:W-:-:S13]  /*0130*/  PLOP3.LUT P0, PT, PT, PT, UP0, 0x80, 0x0 ;  /* 0x000000000000781c */ /* 0x000fda0003f0f008 */
[----:B------:R-:W-:Y:S05]  /*0140*/  @!P0 BRA `(.L_x_12) ;  /* 0x0000000800148947 */ /* 0x000fea0003800000 */
[----:B------:R-:W-:-:S04]  /*0150*/  UISETP.GE.U32.AND UP0, UPT, UR12, 0x1, UPT ;  /* 0x000000010c00788c */ /* 0x000fc8000bf06070 */
[----:B------:R-:W-:-:S06]  /*0160*/  UISETP.GE.AND.EX UP0, UPT, UR4, URZ, UPT, UP0 ;  /* 0x0000003f0400728c */ /* 0x000fcc000bf06300 */
[----:B------:R-:W-:-:S13]  /*0170*/  PLOP3.LUT P0, PT, PT, PT, UP0, 0x80, 0x0 ;  /* 0x000000000000781c */ /* 0x000fda0003f0f008 */
[----:B------:R-:W-:Y:S05]  /*0180*/  @!P0 EXIT ;  /* 0x000000000000894d */ /* 0x000fea0003800000 */
[----:B------:R-:W0:Y:S01]  /*0190*/  S2R R23, SR_TID.X ;  /* 0x0000000000177919 */ /* 0x000e220000002100 */
[----:B------:R-:W1:Y:S01]  /*01a0*/  LDC R0, c[0x0][RZ] ;  /* 0x00000000ff007b82 */ /* 0x000e620000000800 */
[----:B------:R-:W-:Y:S01]  /*01b0*/  CS2R R2, SRZ ;  /* 0x0000000000027805 */ /* 0x000fe2000001ff00 */
[----:B------:R-:W-:-:S06]  /*01c0*/  ULDC.64 UR14, c[0x0][0xe68] ;  /* 0x00039a00000e7ab9 */ /* 0x000fcc0000000a00 */
.L_x_16:
[----:B------:R-:W2:Y:S01]  /*01d0*/  LDC.64 R18, c[0x0][0xe60] ;  /* 0x00039800ff127b82 */ /* 0x000ea20000000a00 */
[----:B0-----:R-:W-:Y:S02]  /*01e0*/  IADD3 R5, P1, R23, R2, RZ ;  /* 0x0000000217057210 */ /* 0x001fe40007f3e0ff */
[----:B------:R-:W-:Y:S02]  /*01f0*/  CS2R R10, SRZ ;  /* 0x00000000000a7805 */ /* 0x000fe4000001ff00 */
[C---:B-1----:R-:W-:Y:S02]  /*0200*/  LEA R20, R0.reuse, R0, 0x1 ;  /* 0x0000000000147211 */ /* 0x042fe400078e08ff */
[----:B------:R-:W-:Y:S02]  /*0210*/  ISETP.GE.U32.AND P0, PT, R5, 0x10000, PT ;  /* 0x000100000500780c */ /* 0x000fe40003f06070 */
[----:B------:R-:W-:Y:S02]  /*0220*/  IADD3.X R4, RZ, R3, RZ, P1, !PT ;  /* 0x00000003ff047210 */ /* 0x000fe40000ffe4ff */
[----:B------:R-:W-:-:S02]  /*0230*/  IADD3 R6, P3, R0, R5, RZ ;  /* 0x0000000500067210 */ /* 0x000fc40007f7e0ff */
[----:B------:R-:W-:Y:S02]  /*0240*/  LEA R7, P4, R0, R5, 0x1 ;  /* 0x0000000500077211 */ /* 0x000fe400078808ff */
[----:B------:R-:W-:Y:S02]  /*0250*/  ISETP.LT.U32.AND P2, PT, R5, UR12, PT ;  /* 0x0000000c05007c0c */ /* 0x000fe4000bf41070 */
[----:B------:R-:W-:Y:S02]  /*0260*/  ISETP.GE.U32.AND.EX P0, PT, R4, RZ, PT, P0 ;  /* 0x000000ff0400720c */ /* 0x000fe40003f06100 */
[----:B------:R-:W-:Y:S02]  /*0270*/  ISETP.GE.U32.AND P1, PT, R6, 0x10000, PT ;  /* 0x000100000600780c */ /* 0x000fe40003f26070 */
[----:B------:R-:W-:Y:S02]  /*0280*/  IADD3.X R9, RZ, R4, RZ, P3, !PT ;  /* 0x00000004ff097210 */ /* 0x000fe40001ffe4ff */
[----:B------:R-:W-:-:S02]  /*0290*/  ISETP.GE.U32.AND P3, PT, R7, 0x10000, PT ;  /* 0x000100000700780c */ /* 0x000fc40003f66070 */
[----:B------:R-:W-:Y:S01]  /*02a0*/  IADD3.X R8, RZ, R4, RZ, P4, !PT ;  /* 0x00000004ff087210 */ /* 0x000fe200027fe4ff */
[----:B--2---:R-:W2:Y:S01]  /*02b0*/  LDG.E.64 R18, desc[UR10][R18.64] ;  /* 0x0000000a12127981 */ /* 0x004ea2000c1e1b00 */
[----:B------:R-:W-:Y:S02]  /*02c0*/  ISETP.LT.AND.EX P0, PT, R4, UR4, !P0, P2 ;  /* 0x0000000404007c0c */ /* 0x000fe4000c701320 */
[----:B------:R-:W-:Y:S02]  /*02d0*/  ISETP.GE.U32.AND.EX P4, PT, R9, RZ, PT, P1 ;  /* 0x000000ff0900720c */ /* 0x000fe40003f86110 */
[----:B------:R-:W-:Y:S02]  /*02e0*/  ISETP.LT.U32.AND P2, PT, R6, UR12, PT ;  /* 0x0000000c06007c0c */ /* 0x000fe4000bf41070 */
[----:B------:R-:W-:Y:S02]  /*02f0*/  ISETP.LT.U32.AND P1, PT, R7, UR12, PT ;  /* 0x0000000c07007c0c */ /* 0x000fe4000bf21070 */
[----:B------:R-:W-:-:S02]  /*0300*/  ISETP.GE.U32.AND.EX P3, PT, R8, RZ, PT, P3 ;  /* 0x000000ff0800720c */ /* 0x000fc40003f66130 */
[----:B------:R-:W-:Y:S02]  /*0310*/  IADD3 R20, P5, R20, R5, RZ ;  /* 0x0000000514147210 */ /* 0x000fe40007fbe0ff */
[----:B------:R-:W-:Y:S02]  /*0320*/  ISETP.LT.AND.EX P2, PT, R9, UR4, !P4, P2 ;  /* 0x0000000409007c0c */ /* 0x000fe4000e741320 */
[----:B------:R-:W-:Y:S02]  /*0330*/  ISETP.LT.AND.EX P1, PT, R8, UR4, !P3, P1 ;  /* 0x0000000408007c0c */ /* 0x000fe4000df21310 */
[C---:B------:R-:W-:Y:S02]  /*0340*/  ISETP.GE.U32.AND P4, PT, R20.reuse, 0x10000, PT ;  /* 0x000100001400780c */ /* 0x040fe40003f86070 */
[----:B------:R-:W-:Y:S02]  /*0350*/  IADD3.X R21, RZ, R4, RZ, P5, !PT ;  /* 0x00000004ff157210 */ /* 0x000fe40002ffe4ff */
[----:B------:R-:W-:-:S02]  /*0360*/  ISETP.LT.U32.AND P5, PT, R20, UR12, PT ;  /* 0x0000000c14007c0c */ /* 0x000fc4000bfa1070 */
[C---:B------:R-:W-:Y:S02]  /*0370*/  ISETP.GE.U32.AND.EX P3, PT, R21.reuse, RZ, PT, P4 ;  /* 0x000000ff1500720c */ /* 0x040fe40003f66140 */
[----:B------:R-:W-:Y:S02]  /*0380*/  CS2R R12, SRZ ;  /* 0x00000000000c7805 */ /* 0x000fe4000001ff00 */
[----:B------:R-:W-:Y:S02]  /*0390*/  CS2R R14, SRZ ;  /* 0x00000000000e7805 */ /* 0x000fe4000001ff00 */
[----:B------:R-:W-:Y:S02]  /*03a0*/  @P2 LEA R28, P4, R6, UR6, 0x3 ;  /* 0x00000006061c2c11 */ /* 0x000fe4000f8818ff */
[----:B------:R-:W-:Y:S02]  /*03b0*/  ISETP.LT.AND.EX P3, PT, R21, UR4, !P3, P5 ;  /* 0x0000000415007c0c */ /* 0x000fe4000df61350 */
[----:B------:R-:W-:-:S02]  /*03c0*/  @P1 LEA R26, P5, R7, UR6, 0x3 ;  /* 0x00000006071a1c11 */ /* 0x000fc4000f8a18ff */
[----:B------:R-:W-:Y:S02]  /*03d0*/  @P2 LEA.HI.X R29, R6, UR7, R9, 0x3, P4 ;  /* 0x00000007061d2c11 */ /* 0x000fe4000a0f1c09 */
[----:B------:R-:W-:Y:S02]  /*03e0*/  @P1 LEA.HI.X R27, R7, UR7, R8, 0x3, P5 ;  /* 0x00000007071b1c11 */ /* 0x000fe4000a8f1c08 */
[C---:B------:R-:W-:Y:S01]  /*03f0*/  @P0 LEA R16, P6, R5.reuse, UR6, 0x3 ;  /* 0x0000000605100c11 */ /* 0x040fe2000f8c18ff */
[----:B------:R-:W5:Y:S03]  /*0400*/  @P2 LDG.E.64 R12, desc[UR10][R28.64] ;  /* 0x0000000a1c0c2981 */ /* 0x000f66000c1e1b00 */
[----:B------:R-:W-:Y:S01]  /*0410*/  @P0 LEA.HI.X R17, R5, UR7, R4, 0x3, P6 ;  /* 0x0000000705110c11 */ /* 0x000fe2000b0f1c04 */
[----:B------:R-:W5:Y:S01]  /*0420*/  @P1 LDG.E.64 R14, desc[UR10][R26.64] ;  /* 0x0000000a1a0e1981 */ /* 0x000f62000c1e1b00 */
[----:B------:R-:W-:-:S03]  /*0430*/  @P3 LEA R24, P4, R20, UR6, 0x3 ;  /* 0x0000000614183c11 */ /* 0x000fc6000f8818ff */
[----:B------:R0:W5:Y:S01]  /*0440*/  @P0 LDG.E.64 R10, desc[UR10][R16.64] ;  /* 0x0000000a100a0981 */ /* 0x000162000c1e1b00 */
[----:B------:R-:W-:Y:S02]  /*0450*/  @P3 LEA.HI.X R25, R20, UR7, R21, 0x3, P4 ;  /* 0x0000000714193c11 */ /* 0x000fe4000a0f1c15 */
[----:B0-----:R-:W-:-:S06]  /*0460*/  CS2R R16, SRZ ;  /* 0x0000000000107805 */ /* 0x001fcc000001ff00 */
[----:B------:R0:W5:Y:S01]  /*0470*/  @P3 LDG.E.64 R16, desc[UR10][R24.64] ;  /* 0x0000000a18103981 */ /* 0x000162000c1e1b00 */
[----:B--2---:R-:W-:Y:S01]  /*0480*/  FMUL.FTZ R22, R19, UR15 ;  /* 0x0000000f13167c20 */ /* 0x004fe20008410000 */
[----:B0-----:R-:W-:-:S03]  /*0490*/  FMUL.FTZ R24, R18, UR15 ;  /* 0x0000000f12187c20 */ /* 0x001fc60008410000 */
[----:B------:R-:W-:Y:S01]  /*04a0*/  FFMA.FTZ R18, R18, UR14, -R22 ;  /* 0x0000000e12127c23 */ /* 0x000fe20008010816 */
[----:B------:R-:W-:-:S05]  /*04b0*/  FFMA.FTZ R25, R19, UR14, R24 ;  /* 0x0000000e13197c23 */ /* 0x000fca0008010018 */
[----:B------:R-:W-:-:S13]  /*04c0*/  FSETP.GE.FTZ.AND P4, PT, |R18|, |R25|, PT ;  /* 0x400000191200720b */ /* 0x000fda0003f96200 */
[----:B------:R-:W-:Y:S05]  /*04d0*/  @!P4 BRA `(.L_x_13) ;  /* 0x000000000094c947 */ /* 0x000fea0003800000 */
[C---:B------:R-:W-:Y:S01]  /*04e0*/  FSETP.NEU.FTZ.AND P5, PT, |R18|.reuse, RZ, PT ;  /* 0x000000ff1200720b */ /* 0x040fe20003fbd200 */
[----:B------:R-:W-:Y:S01]  /*04f0*/  FADD.FTZ R19, |R18|, -RZ ;  /* 0x800000ff12137221 */ /* 0x000fe20000010200 */
[C---:B------:R-:W-:Y:S01]  /*0500*/  FSETP.NEU.FTZ.AND P4, PT, |R25|.reuse, RZ, PT ;  /* 0x000000ff1900720b */ /* 0x040fe20003f9d200 */
[----:B------:R-:W-:-:S12]  /*0510*/  FADD.FTZ R22, |R25|, -RZ ;  /* 0x800000ff19167221 */ /* 0x000fd80000010200 */
[----:B------:R-:W-:Y:S05]  /*0520*/  @!P4 BRA !P5, `(.L_x_14) ;  /* 0x000000000054c947 */ /* 0x000fea0006800000 */
[----:B------:R-:W0:Y:S02]  /*0530*/  MUFU.RCP R22, R18 ;  /* 0x0000001200167308 */ /* 0x000e240000001000 */
[----:B0-----:R-:W-:-:S04]  /*0540*/  FMUL.FTZ R19, R25, R22 ;  /* 0x0000001619137220 */ /* 0x001fc80000410000 */
[----:B------:R-:W-:Y:S01]  /*0550*/  FFMA.FTZ R24, R25, R19, R18 ;  /* 0x0000001319187223 */ /* 0x000fe20000010012 */
[C---:B-----5:R-:W-:Y:S01]  /*0560*/  FFMA.FTZ R22, R19.reuse, R11, R10 ;  /* 0x0000000b13167223 */ /* 0x060fe2000001000a */
[C---:B------:R-:W-:Y:S01]  /*0570*/  FFMA.FTZ R25, R19.reuse, R13, R12 ;  /* 0x0000000d13197223 */ /* 0x040fe2000001000c */
[C---:B------:R-:W-:Y:S01]  /*0580*/  FFMA.FTZ R27, R19.reuse, R15, R14 ;  /* 0x0000000f131b7223 */ /* 0x040fe2000001000e */
[----:B------:R-:W0:Y:S01]  /*0590*/  MUFU.RCP R18, R24 ;  /* 0x0000001800127308 */ /* 0x000e220000001000 */
[C---:B------:R-:W-:Y:S01]  /*05a0*/  FFMA.FTZ R29, R19.reuse, R17, R16 ;  /* 0x00000011131d7223 */ /* 0x040fe20000010010 */
[C---:B------:R-:W-:Y:S01]  /*05b0*/  FFMA.FTZ R11, R19.reuse, -R10, R11 ;  /* 0x8000000a130b7223 */ /* 0x040fe2000001000b */
[C---:B------:R-:W-:Y:S01]  /*05c0*/  FFMA.FTZ R13, R19.reuse, -R12, R13 ;  /* 0x8000000c130d7223 */ /* 0x040fe2000001000d */
[C---:B------:R-:W-:Y:S01]  /*05d0*/  FFMA.FTZ R15, R19.reuse, -R14, R15 ;  /* 0x8000000e130f7223 */ /* 0x040fe2000001000f */
[----:B------:R-:W-:Y:S01]  /*05e0*/  FFMA.FTZ R17, R19, -R16, R17 ;  /* 0x8000001013117223 */ /* 0x000fe20000010011 */
[C---:B0-----:R-:W-:Y:S01]  /*05f0*/  FMUL.FTZ R10, R18.reuse, R22 ;  /* 0x00000016120a7220 */ /* 0x041fe20000410000 */
[C---:B------:R-:W-:Y:S01]  /*0600*/  FMUL.FTZ R11, R18.reuse, R11 ;  /* 0x0000000b120b7220 */ /* 0x040fe20000410000 */
[C---:B------:R-:W-:Y:S01]  /*0610*/  FMUL.FTZ R12, R18.reuse, R25 ;  /* 0x00000019120c7220 */ /* 0x040fe20000410000 */
[C---:B------:R-:W-:Y:S01]  /*0620*/  FMUL.FTZ R13, R18.reuse, R13 ;  /* 0x0000000d120d7220 */ /* 0x040fe20000410000 */
[C---:B------:R-:W-:Y:S01]  /*0630*/  FMUL.FTZ R14, R18.reuse, R27 ;  /* 0x0000001b120e7220 */ /* 0x040fe20000410000 */
[C---:B------:R-:W-:Y:S01]  /*0640*/  FMUL.FTZ R15, R18.reuse, R15 ;  /* 0x0000000f120f7220 */ /* 0x040fe20000410000 */
[C---:B------:R-:W-:Y:S01]  /*0650*/  FMUL.FTZ R16, R18.reuse, R29 ;  /* 0x0000001d12107220 */ /* 0x040fe20000410000 */
[----:B------:R-:W-:Y:S01]  /*0660*/  FMUL.FTZ R17, R18, R17 ;  /* 0x0000001112117220 */ /* 0x000fe20000410000 */
[----:B------:R-:W-:Y:S06]  /*0670*/  BRA `(.L_x_15) ;  /* 0x00000000007c7947 */ /* 0x000fec0003800000 */
.L_x_14:
[----:B------:R-:W0:Y:S08]  /*0680*/  MUFU.RCP R19, R19 ;  /* 0x0000001300137308 */ /* 0x000e300000001000 */
[----:B------:R-:W1:Y:S01]  /*0690*/  MUFU.RCP R22, R22 ;  /* 0x0000001600167308 */ /* 0x000e620000001000 */
[C---:B0----5:R-:W-:Y:S01]  /*06a0*/  FMUL.FTZ R10, R19.reuse, R10 ;  /* 0x0000000a130a7220 */ /* 0x061fe20000410000 */
[C---:B------:R-:W-:Y:S01]  /*06b0*/  FMUL.FTZ R12, R19.reuse, R12 ;  /* 0x0000000c130c7220 */ /* 0x040fe20000410000 */
[C---:B------:R-:W-:Y:S01]  /*06c0*/  FMUL.FTZ R14, R19.reuse, R14 ;  /* 0x0000000e130e7220 */ /* 0x040fe20000410000 */
[----:B------:R-:W-:Y:S01]  /*06d0*/  FMUL.FTZ R16, R19, R16 ;  /* 0x0000001013107220 */ /* 0x000fe20000410000 */
[C---:B-1----:R-:W-:Y:S01]  /*06e0*/  FMUL.FTZ R11, R22.reuse, R11 ;  /* 0x0000000b160b7220 */ /* 0x042fe20000410000 */
[C---:B------:R-:W-:Y:S01]  /*06f0*/  FMUL.FTZ R13, R22.reuse, R13 ;  /* 0x0000000d160d7220 */ /* 0x040fe20000410000 */
[C---:B------:R-:W-:Y:S01]  /*0700*/  FMUL.FTZ R15, R22.reuse, R15 ;  /* 0x0000000f160f7220 */ /* 0x040fe20000410000 */
[----:B------:R-:W-:Y:S01]  /*0710*/  FMUL.FTZ R17, R22, R17 ;  /* 0x0000001116117220 */ /* 0x000fe20000410000 */
[----:B------:R-:W-:Y:S06]  /*0720*/  BRA `(.L_x_15) ;  /* 0x0000000000507947 */ /* 0x000fec0003800000 */
.L_x_13:
[----:B------:R-:W0:Y:S02]  /*0730*/  MUFU.RCP R19, R25 ;  /* 0x0000001900137308 */ /* 0x000e240000001000 */
[----:B0-----:R-:W-:-:S04]  /*0740*/  FMUL.FTZ R22, R18, R19 ;  /* 0x0000001312167220 */ /* 0x001fc80000410000 */
[----:B------:R-:W-:Y:S01]  /*0750*/  FFMA.FTZ R18, R18, R22, R25 ;  /* 0x0000001612127223 */ /* 0x000fe20000010019 */
[C---:B-----5:R-:W-:Y:S01]  /*0760*/  FFMA.FTZ R29, R22.reuse, R10, R11 ;  /* 0x0000000a161d7223 */ /* 0x060fe2000001000b */
[C---:B------:R-:W-:Y:S01]  /*0770*/  FFMA.FTZ R19, R22.reuse, R12, R13 ;  /* 0x0000000c16137223 */ /* 0x040fe2000001000d */
[C---:B------:R-:W-:Y:S01]  /*0780*/  FFMA.FTZ R25, R22.reuse, R14, R15 ;  /* 0x0000000e16197223 */ /* 0x040fe2000001000f */
[C---:B------:R-:W-:Y:S01]  /*0790*/  FFMA.FTZ R27, R22.reuse, R16, R17 ;  /* 0x00000010161b7223 */ /* 0x040fe20000010011 */
[C---:B------:R-:W-:Y:S01]  /*07a0*/  FFMA.FTZ R11, R22.reuse, R11, -R10 ;  /* 0x0000000b160b7223 */ /* 0x040fe2000001080a */
[----:B------:R-:W0:Y:S01]  /*07b0*/  MUFU.RCP R18, R18 ;  /* 0x0000001200127308 */ /* 0x000e220000001000 */
[C---:B------:R-:W-:Y:S01]  /*07c0*/  FFMA.FTZ R13, R22.reuse, R13, -R12 ;  /* 0x0000000d160d7223 */ /* 0x040fe2000001080c */
[C---:B------:R-:W-:Y:S01]  /*07d0*/  FFMA.FTZ R15, R22.reuse, R15, -R14 ;  /* 0x0000000f160f7223 */ /* 0x040fe2000001080e */
[----:B------:R-:W-:Y:S01]  /*07e0*/  FFMA.FTZ R17, R22, R17, -R16 ;  /* 0x0000001116117223 */ /* 0x000fe20000010810 */
[C---:B0-----:R-:W-:Y:S01]  /*07f0*/  FMUL.FTZ R10, R18.reuse, R29 ;  /* 0x0000001d120a7220 */ /* 0x041fe20000410000 */
[C---:B------:R-:W-:Y:S01]  /*0800*/  FMUL.FTZ R11, R18.reuse, R11 ;  /* 0x0000000b120b7220 */ /* 0x040fe20000410000 */
[C---:B------:R-:W-:Y:S01]  /*0810*/  FMUL.FTZ R12, R18.reuse, R19 ;  /* 0x00000013120c7220 */ /* 0x040fe20000410000 */
[C---:B------:R-:W-:Y:S01]  /*0820*/  FMUL.FTZ R13, R18.reuse, R13 ;  /* 0x0000000d120d7220 */ /* 0x040fe20000410000 */
[C---:B------:R-:W-:Y:S01]  /*0830*/  FMUL.FTZ R14, R18.reuse, R25 ;  /* 0x00000019120e7220 */ /* 0x040fe20000410000 */
[C---:B------:R-:W-:Y:S01]  /*0840*/  FMUL.FTZ R15, R18.reuse, R15 ;  /* 0x0000000f120f7220 */ /* 0x040fe20000410000 */
[C---:B------:R-:W-:Y:S01]  /*0850*/  FMUL.FTZ R16, R18.reuse, R27 ;  /* 0x0000001b12107220 */ /* 0x040fe20000410000 */
[----:B------:R-:W-:-:S07]  /*0860*/  FMUL.FTZ R17, R18, R17 ;  /* 0x0000001112117220 */ /* 0x000fce0000410000 */
.L_x_15:
[----:B------:R-:W-:Y:S01]  /*0870*/  @P0 LEA R26, P6, R5, UR8, 0x3 ;  /* 0x00000008051a0c11 */ /* 0x000fe2000f8c18ff */
[----:B------:R-:W-:Y:S01]  /*0880*/  IMAD.WIDE.U32 R2, R0, 0x4, R2 ;  /* 0x0000000400027825 */ /* 0x000fe200078e0002 */
[----:B------:R-:W-:Y:S02]  /*0890*/  @P2 LEA R24, P5, R6, UR8, 0x3 ;  /* 0x0000000806182c11 */ /* 0x000fe4000f8a18ff */
[----:B------:R-:W-:Y:S02]  /*08a0*/  @P1 LEA R18, P4, R7, UR8, 0x3 ;  /* 0x0000000807121c11 */ /* 0x000fe4000f8818ff */
[----:B------:R-:W-:Y:S02]  /*08b0*/  @P0 LEA.HI.X R27, R5, UR9, R4, 0x3, P6 ;  /* 0x00000009051b0c11 */ /* 0x000fe4000b0f1c04 */
[----:B------:R-:W-:Y:S02]  /*08c0*/  @P3 LEA R4, P6, R20, UR8, 0x3 ;  /* 0x0000000814043c11 */ /* 0x000fe4000f8c18ff */
[----:B------:R-:W-:Y:S01]  /*08d0*/  @P2 LEA.HI.X R25, R6, UR9, R9, 0x3, P5 ;  /* 0x0000000906192c11 */ /* 0x000fe2000a8f1c09 */
[----:B------:R2:W-:Y:S01]  /*08e0*/  @P0 STG.E.64 desc[UR10][R26.64], R10 ;  /* 0x0000000a1a000986 */ /* 0x0005e2000c101b0a */
[----:B------:R-:W-:-:S02]  /*08f0*/  @P1 LEA.HI.X R19, R7, UR9, R8, 0x3, P4 ;  /* 0x0000000907131c11 */ /* 0x000fc4000a0f1c08 */
[----:B------:R-:W-:Y:S01]  /*0900*/  @P3 LEA.HI.X R5, R20, UR9, R21, 0x3, P6 ;  /* 0x0000000914053c11 */ /* 0x000fe2000b0f1c15 */
[----:B------:R2:W-:Y:S01]  /*0910*/  @P2 STG.E.64 desc[UR10][R24.64], R12 ;  /* 0x0000000c18002986 */ /* 0x0005e2000c101b0a */
[----:B------:R-:W-:-:S03]  /*0920*/  ISETP.GE.U32.AND P0, PT, R2, 0x10000, PT ;  /* 0x000100000200780c */ /* 0x000fc60003f06070 */
[----:B------:R2:W-:Y:S01]  /*0930*/  @P1 STG.E.64 desc[UR10][R18.64], R14 ;  /* 0x0000000e12001986 */ /* 0x0005e2000c101b0a */
[----:B------:R-:W-:Y:S02]  /*0940*/  ISETP.LT.U32.AND P1, PT, R2, UR12, PT ;  /* 0x0000000c02007c0c */ /* 0x000fe4000bf21070 */
[C---:B------:R-:W-:Y:S01]  /*0950*/  ISETP.GE.U32.AND.EX P0, PT, R3.reuse, RZ, PT, P0 ;  /* 0x000000ff0300720c */ /* 0x040fe20003f06100 */
[----:B------:R2:W-:Y:S01]  /*0960*/  @P3 STG.E.64 desc[UR10][R4.64], R16 ;  /* 0x0000001004003986 */ /* 0x0005e2000c101b0a */
[----:B------:R-:W-:-:S13]  /*0970*/  ISETP.LT.AND.EX P1, PT, R3, UR4, PT, P1 ;  /* 0x0000000403007c0c */ /* 0x000fda000bf21310 */
[----:B--2---:R-:W-:Y:S05]  /*0980*/  @!P0 BRA P1, `(.L_x_16) ;  /* 0xfffffff800108947 */ /* 0x004fea000083ffff */
[----:B------:R-:W-:Y:S05]  /*0990*/  EXIT ;  /* 0x000000000000794d */ /* 0x000fea0003800000 */
.L_x_12:
[----:B------:R-:W0:Y:S02]  /*09a0*/  S2R R12, SR_TID.X ;  /* 0x00000000000c7919 */ /* 0x000e240000002100 */
[----:B0-----:R-:W-:-:S03]  /*09b0*/  IMAD.WIDE.U32 R2, R12, 0x4, RZ ;  /* 0x000000040c027825 */ /* 0x001fc600078e00ff */
[----:B------:R-:W-:-:S04]  /*09c0*/  ISETP.GE.U32.AND P0, PT, R2, UR12, PT ;  /* 0x0000000c02007c0c */ /* 0x000fc8000bf06070 */
[----:B------:R-:W-:-:S04]  /*09d0*/  ISETP.GE.AND.EX P0, PT, R3, UR4, PT, P0 ;  /* 0x0000000403007c0c */ /* 0x000fc8000bf06300 */
[----:B------:R-:W-:-:S13]  /*09e0*/  ISETP.GT.U32.OR P0, PT, R12, 0x3fff, P0 ;  /* 0x00003fff0c00780c */ /* 0x000fda0000704470 */
[----:B------:R-:W-:Y:S05]  /*09f0*/  @P0 EXIT ;  /* 0x000000000000094d */ /* 0x000fea0003800000 */
[----:B------:R-:W0:Y:S01]  /*0a00*/  LDC.64 R2, c[0x0][0xe60] ;  /* 0x00039800ff027b82 */ /* 0x000e220000000a00 */
[----:B------:R-:W-:Y:S01]  /*0a10*/  HFMA2.MMA R13, -RZ, RZ, 0, 0 ;  /* 0x00000000ff0d7435 */ /* 0x000fe200000001ff */
[----:B------:R-:W-:Y:S01]  /*0a20*/  ULDC UR5, c[0x0][0x0] ;  /* 0x0000000000057ab9 */ /* 0x000fe20000000800 */
[----:B------:R-:W-:-:S09]  /*0a30*/  ULDC.64 UR14, c[0x0][0xe68] ;  /* 0x00039a00000e7ab9 */ /* 0x000fd20000000a00 */
.L_x_20:
[----:B0-----:R-:W2:Y:S01]  /*0a40*/  LDG.E.64 R18, desc[UR10][R2.64] ;  /* 0x0000000a02127981 */ /* 0x001ea2000c1e1b00 */
[C---:B------:R-:W-:Y:S02]  /*0a50*/  SHF.L.U32 R14, R12.reuse, 0x5, RZ ;  /* 0x000000050c0e7819 */ /* 0x040fe400000006ff */
[----:B------:R-:W-:Y:S02]  /*0a60*/  SHF.L.U64.HI R0, R12, 0x5, R13 ;  /* 0x000000050c007819 */ /* 0x000fe4000001020d */
[----:B------:R-:W-:-:S04]  /*0a70*/  IADD3 R16, P0, R14, UR6, RZ ;  /* 0x000000060e107c10 */ /* 0x000fc8000ff1e0ff */
[----:B------:R-:W-:-:S05]  /*0a80*/  IADD3.X R17, R0, UR7, RZ, P0, !PT ;  /* 0x0000000700117c10 */ /* 0x000fca00087fe4ff */
[----:B------:R0:W5:Y:S04]  /*0a90*/  LDG.E.128 R8, desc[UR10][R16.64] ;  /* 0x0000000a10087981 */ /* 0x000168000c1e1d00 */
[----:B------:R0:W5:Y:S01]  /*0aa0*/  LDG.E.128 R4, desc[UR10][R16.64+0x10] ;  /* 0x0000100a10047981 */ /* 0x000162000c1e1d00 */
[----:B--2---:R-:W-:Y:S01]  /*0ab0*/  FMUL.FTZ R15, R19, UR15 ;  /* 0x0000000f130f7c20 */ /* 0x004fe20008410000 */
[----:B------:R-:W-:-:S03]  /*0ac0*/  FMUL.FTZ R20, R18, UR15 ;  /* 0x0000000f12147c20 */ /* 0x000fc60008410000 */
[----:B------:R-:W-:Y:S01]  /*0ad0*/  FFMA.FTZ R18, R18, UR14, -R15 ;  /* 0x0000000e12127c23 */ /* 0x000fe2000801080f */
[----:B------:R-:W-:-:S05]  /*0ae0*/  FFMA.FTZ R19, R19, UR14, R20 ;  /* 0x0000000e13137c23 */ /* 0x000fca0008010014 */
[----:B------:R-:W-:-:S13]  /*0af0*/  FSETP.GE.FTZ.AND P0, PT, |R18|, |R19|, PT ;  /* 0x400000131200720b */ /* 0x000fda0003f16200 */
[----:B0-----:R-:W-:Y:S05]  /*0b00*/  @!P0 BRA `(.L_x_17) ;  /* 0x0000000000948947 */ /* 0x001fea0003800000 */
[C---:B------:R-:W-:Y:S01]  /*0b10*/  FSETP.NEU.FTZ.AND P0, PT, |R19|.reuse, RZ, PT ;  /* 0x000000ff1300720b */ /* 0x040fe20003f1d200 */
[C---:B------:R-:W-:Y:S01]  /*0b20*/  FADD.FTZ R15, |R18|.reuse, -RZ ;  /* 0x800000ff120f7221 */ /* 0x040fe20000010200 */
[----:B------:R-:W-:Y:S01]  /*0b30*/  FSETP.NEU.FTZ.AND P1, PT, |R18|, RZ, PT ;  /* 0x000000ff1200720b */ /* 0x000fe20003f3d200 */
[----:B------:R-:W-:-:S12]  /*0b40*/  FADD.FTZ R16, |R19|, -RZ ;  /* 0x800000ff13107221 */ /* 0x000fd80000010200 */
[----:B------:R-:W-:Y:S05]  /*0b50*/  @!P0 BRA !P1, `(.L_x_18) ;  /* 0x0000000000548947 */ /* 0x000fea0004800000 */
[----:B------:R-:W0:Y:S02]  /*0b60*/  MUFU.RCP R16, R18 ;  /* 0x0000001200107308 */ /* 0x000e240000001000 */
[----:B0-----:R-:W-:-:S04]  /*0b70*/  FMUL.FTZ R16, R19, R16 ;  /* 0x0000001013107220 */ /* 0x001fc80000410000 */
[-C--:B------:R-:W-:Y:S01]  /*0b80*/  FFMA.FTZ R15, R19, R16.reuse, R18 ;  /* 0x00000010130f7223 */ /* 0x080fe20000010012 */
[-C--:B-----5:R-:W-:Y:S01]  /*0b90*/  FFMA.FTZ R28, R5, R16.reuse, R4 ;  /* 0x00000010051c7223 */ /* 0x0a0fe20000010004 */
[-C--:B------:R-:W-:Y:S01]  /*0ba0*/  FFMA.FTZ R20, R9, R16.reuse, R8 ;  /* 0x0000001009147223 */ /* 0x080fe20000010008 */
[-C--:B------:R-:W-:Y:S01]  /*0bb0*/  FFMA.FTZ R22, -R8, R16.reuse, R9 ;  /* 0x0000001008167223 */ /* 0x080fe20000010109 */
[-C--:B------:R-:W-:Y:S01]  /*0bc0*/  FFMA.FTZ R24, R11, R16.reuse, R10 ;  /* 0x000000100b187223 */ /* 0x080fe2000001000a */
[-C--:B------:R-:W-:Y:S01]  /*0bd0*/  FFMA.FTZ R26, -R10, R16.reuse, R11 ;  /* 0x000000100a1a7223 */ /* 0x080fe2000001010b */
[----:B------:R-:W0:Y:S01]  /*0be0*/  MUFU.RCP R15, R15 ;  /* 0x0000000f000f7308 */ /* 0x000e220000001000 */
[-C--:B------:R-:W-:Y:S01]  /*0bf0*/  FFMA.FTZ R5, -R4, R16.reuse, R5 ;  /* 0x0000001004057223 */ /* 0x080fe20000010105 */
[-C--:B------:R-:W-:Y:S01]  /*0c00*/  FFMA.FTZ R17, R7, R16.reuse, R6 ;  /* 0x0000001007117223 */ /* 0x080fe20000010006 */
[----:B------:R-:W-:Y:S01]  /*0c10*/  FFMA.FTZ R16, -R6, R16, R7 ;  /* 0x0000001006107223 */ /* 0x000fe20000010107 */
        /* <DEDUP_REMOVED lines=9> */
.L_x_18:
[----:B------:R-:W0:Y:S08]  /*0cb0*/  MUFU.RCP R15, R15 ;  /* 0x0000000f000f7308 */ /* 0x000e300000001000 */
[----:B------:R-:W1:Y:S01]  /*0cc0*/  MUFU.RCP R16, R16 ;  /* 0x0000001000107308 */ /* 0x000e620000001000 */
[-C--:B0----5:R-:W-:Y:S01]  /*0cd0*/  FMUL.FTZ R8, R8, R15.reuse ;  /* 0x0000000f08087220 */ /* 0x0a1fe20000410000 */
[-C--:B------:R-:W-:Y:S01]  /*0ce0*/  FMUL.FTZ R10, R10, R15.reuse ;  /* 0x0000000f0a0a7220 */ /* 0x080fe20000410000 */
[-C--:B------:R-:W-:Y:S01]  /*0cf0*/  FMUL.FTZ R4, R4, R15.reuse ;  /* 0x0000000f04047220 */ /* 0x080fe20000410000 */
[----:B------:R-:W-:Y:S01]  /*0d00*/  FMUL.FTZ R6, R6, R15 ;  /* 0x0000000f06067220 */ /* 0x000fe20000410000 */
[-C--:B-1----:R-:W-:Y:S01]  /*0d10*/  FMUL.FTZ R9, R9, R16.reuse ;  /* 0x0000001009097220 */ /* 0x082fe20000410000 */
[-C--:B------:R-:W-:Y:S01]  /*0d20*/  FMUL.FTZ R11, R11, R16.reuse ;  /* 0x000000100b0b7220 */ /* 0x080fe20000410000 */
[-C--:B------:R-:W-:Y:S01]  /*0d30*/  FMUL.FTZ R5, R5, R16.reuse ;  /* 0x0000001005057220 */ /* 0x080fe20000410000 */
[----:B------:R-:W-:Y:S01]  /*0d40*/  FMUL.FTZ R7, R7, R16 ;  /* 0x0000001007077220 */ /* 0x000fe20000410000 */
[----:B------:R-:W-:Y:S06]  /*0d50*/  BRA `(.L_x_19) ;  /* 0x0000000000507947 */ /* 0x000fec0003800000 */
.L_x_17:
[----:B------:R-:W0:Y:S02]  /*0d60*/  MUFU.RCP R15, R19 ;  /* 0x00000013000f7308 */ /* 0x000e240000001000 */
[----:B0-----:R-:W-:-:S04]  /*0d70*/  FMUL.FTZ R16, R18, R15 ;  /* 0x0000000f12107220 */ /* 0x001fc80000410000 */
[-C--:B------:R-:W-:Y:S01]  /*0d80*/  FFMA.FTZ R15, R18, R16.reuse, R19 ;  /* 0x00000010120f7223 */ /* 0x080fe20000010013 */
[-C--:B-----5:R-:W-:Y:S01]  /*0d90*/  FFMA.FTZ R18, R8, R16.reuse, R9 ;  /* 0x0000001008127223 */ /* 0x0a0fe20000010009 */
[-C--:B------:R-:W-:Y:S01]  /*0da0*/  FFMA.FTZ R20, R9, R16.reuse, -R8 ;  /* 0x0000001009147223 */ /* 0x080fe20000010808 */
[-C--:B------:R-:W-:Y:S01]  /*0db0*/  FFMA.FTZ R22, R10, R16.reuse, R11 ;  /* 0x000000100a167223 */ /* 0x080fe2000001000b */
[-C--:B------:R-:W-:Y:S01]  /*0dc0*/  FFMA.FTZ R24, R11, R16.reuse, -R10 ;  /* 0x000000100b187223 */ /* 0x080fe2000001080a */
[-C--:B------:R-:W-:Y:S01]  /*0dd0*/  FFMA.FTZ R26, R4, R16.reuse, R5 ;  /* 0x00000010041a7223 */ /* 0x080fe20000010005 */
[----:B------:R-:W0:Y:S01]  /*0de0*/  MUFU.RCP R15, R15 ;  /* 0x0000000f000f7308 */ /* 0x000e220000001000 */
[-C--:B------:R-:W-:Y:S01]  /*0df0*/  FFMA.FTZ R28, R5, R16.reuse, -R4 ;  /* 0x00000010051c7223 */ /* 0x080fe20000010804 */
[-C--:B------:R-:W-:Y:S01]  /*0e00*/  FFMA.FTZ R17, R6, R16.reuse, R7 ;  /* 0x0000001006117223 */ /* 0x080fe20000010007 */
        /* <DEDUP_REMOVED lines=9> */
.L_x_19:
[----:B------:R-:W-:-:S04]  /*0ea0*/  IADD3 R14, P0, R14, UR8, RZ ;  /* 0x000000080e0e7c10 */ /* 0x000fc8000ff1e0ff */
[----:B------:R-:W-:Y:S02]  /*0eb0*/  IADD3.X R15, R0, UR9, RZ, P0, !PT ;  /* 0x00000009000f7c10 */ /* 0x000fe400087fe4ff */
[----:B------:R-:W-:-:S03]  /*0ec0*/  IADD3 R12, P0, R12, UR5, RZ ;  /* 0x000000050c0c7c10 */ /* 0x000fc6000ff1e0ff */
[----:B------:R1:W-:Y:S01]  /*0ed0*/  STG.E.128 desc[UR10][R14.64], R8 ;  /* 0x000000080e007986 */ /* 0x0003e2000c101d0a */
[----:B------:R-:W-:Y:S02]  /*0ee0*/  SHF.L.U32 R0, R12, 0x2, RZ ;  /* 0x000000020c007819 */ /* 0x000fe400000006ff */
[----:B------:R-:W-:Y:S01]  /*0ef0*/  IADD3.X R13, RZ, R13, RZ, P0, !PT ;  /* 0x0000000dff0d7210 */ /* 0x000fe200007fe4ff */
[----:B------:R1:W-:Y:S01]  /*0f00*/  STG.E.128 desc[UR10][R14.64+0x10], R4 ;  /* 0x000010040e007986 */ /* 0x0003e2000c101d0a */
[----:B------:R-:W-:Y:S02]  /*0f10*/  ISETP.GE.U32.AND P0, PT, R0, UR12, PT ;  /* 0x0000000c00007c0c */ /* 0x000fe4000bf06070 */
[C---:B------:R-:W-:Y:S02]  /*0f20*/  SHF.L.U64.HI R0, R12.reuse, 0x2, R13 ;  /* 0x000000020c007819 */ /* 0x040fe4000001020d */
[----:B------:R-:W-:Y:S02]  /*0f30*/  ISETP.LT.U32.AND P1, PT, R12, 0x4000, PT ;  /* 0x000040000c00780c */ /* 0x000fe40003f21070 */
[----:B------:R-:W-:-:S02]  /*0f40*/  ISETP.GE.AND.EX P0, PT, R0, UR4, PT, P0 ;  /* 0x0000000400007c0c */ /* 0x000fc4000bf06300 */
[----:B------:R-:W-:-:S13]  /*0f50*/  ISETP.LT.U32.AND.EX P1, PT, R13, RZ, PT, P1 ;  /* 0x000000ff0d00720c */ /* 0x000fda0003f21110 */
[----:B-1----:R-:W-:Y:S05]  /*0f60*/  @!P0 BRA P1, `(.L_x_20) ;  /* 0xfffffff800b48947 */ /* 0x002fea000083ffff */
[----:B------:R-:W-:Y:S05]  /*0f70*/  EXIT ;  /* 0x000000000000794d */ /* 0x000fea0003800000 */
.L_x_21:
        /* <DEDUP_REMOVED lines=16> */
.L_x_511:


//--------------------- .text._ZN2at6native63_GLOBAL__N__862fb238_30_ForeachBinaryOpScalarTensor_cu_64fe0ca525multi_tensor_apply_kernelINS1_18TensorListMetadataILi2EEENS1_27BinaryOpScalarTensorFunctorIN3c107complexIdEELi2ELi1ELi1EEEJSt7dividesIS8_EPS8_S8_EEEvT_T0_DpT1_ --------------------------
	.section	.text._ZN2at6native63_GLOBAL__N__862fb238_30_ForeachBinaryOpScalarTensor_cu_64fe0ca525multi_tensor_apply_kernelINS1_18TensorListMetadataILi2EEENS1_27BinaryOpScalarTensorFunctorIN3c107complexIdEELi2ELi1ELi1EEEJSt7dividesIS8_EPS8_S8_EEEvT_T0_DpT1_,"ax",@progbits
	.align	128
.text._ZN2at6native63_GLOBAL__N__862fb238_30_ForeachBinaryOpScalarTensor_cu_64fe0ca525multi_tensor_apply_kernelINS1_18TensorListMetadataILi2EEENS1_27BinaryOpScalarTensorFunctorIN3c107complexIdEELi2ELi1ELi1EEEJSt7dividesIS8_EPS8_S8_EEEvT_T0_DpT1_:
        .type           _ZN2at6native63_GLOBAL__N__862fb238_30_ForeachBinaryOpScalarTensor_cu_64fe0ca525multi_tensor_apply_kernelINS1_18TensorListMetadataILi2EEENS1_27BinaryOpScalarTensorFunctorIN3c107complexIdEELi2ELi1ELi1EEEJSt7dividesIS8_EPS8_S8_EEEvT_T0_DpT1_,@function
        .size           _ZN2at6native63_GLOBAL__N__862fb238_30_ForeachBinaryOpScalarTensor_cu_64fe0ca525multi_tensor_apply_kernelINS1_18TensorListMetadataILi2EEENS1_27BinaryOpScalarTensorFunctorIN3c107complexIdEELi2ELi1ELi1EEEJSt7dividesIS8_EPS8_S8_EEEvT_T0_DpT1_,(.L_x_512 - _ZN2at6native63_GLOBAL__N__862fb238_30_ForeachBinaryOpScalarTensor_cu_64fe0ca525multi_tensor_apply_kernelINS1_18TensorListMetadataILi2EEENS1_27BinaryOpScalarTensorFunctorIN3c107complexIdEELi2ELi1ELi1EEEJSt7dividesIS8_EPS8_S8_EEEvT_T0_DpT1_)
        .other          _ZN2at6native63_GLOBAL__N__862fb238_30_ForeachBinaryOpScalarTensor_cu_64fe0ca525multi_tensor_apply_kernelINS1_18TensorListMetadataILi2EEENS1_27BinaryOpScalarTensorFunctorIN3c107complexIdEELi2ELi1ELi1EEEJSt7dividesIS8_EPS8_S8_EEEvT_T0_DpT1_,@"STO_CUDA_ENTRY STV_DEFAULT"
_ZN2at6native63_GLOBAL__N__862fb238_30_ForeachBinaryOpScalarTensor_cu_64fe0ca525multi_tensor_apply_kernelINS1_18TensorListMetadataILi2EEENS1_27BinaryOpScalarTensorFunctorIN3c107complexIdEELi2ELi1ELi1EEEJSt7dividesIS8_EPS8_S8_EEEvT_T0_DpT1_:
[----:B------:R-:W-:Y:S08]  /*0000*/  LDC R1, c[0x0][0x28] ;  /* 0x00000a00ff017b82 */ /* 0x000ff00000000800 */
[----:B------:R-:W0:Y:S01]  /*0010*/  S2UR UR4, SR_CTAID.X ;  /* 0x00000000000479c3 */ /* 0x000e220000002500 */
[----:B------:R-:W-:Y:S01]  /*0020*/  UMOV UR5, 0x740 ;  /* 0x0000074000057882 */ /* 0x000fe20000000000 */
[----:B------:R-:W-:Y:S01]  /*0030*/  ULDC.64 UR14, c[0x0][0x208] ;  /* 0x00008200000e7ab9 */ /* 0x000fe20000000a00 */
        /* <DEDUP_REMOVED lines=11> */
[----:B------:R-:W-:Y:S02]  /*00f0*/  ULOP3.LUT UR4, UR8, 0x3f, UR6, 0xc8, !UPT ;  /* 0x0000003f08047892 */ /* 0x000fe4000f8ec806 */
[----:B------:R-:W-:Y:S02]  /*0100*/  UIADD3.X UR10, ~UR5, UR11, URZ, UP1, !UPT ;  /* 0x0000000b050a7290 */ /* 0x000fe40008ffe53f */
[----:B------:R-:W-:-:S04]  /*0110*/  ULOP3.LUT UP0, URZ, UR4, 0x3, UR16, 0xf8, !UPT ;  /* 0x00000003043f7892 */ /* 0x000fc8000f80f810 */
[----:B------:R-:W-:-:S06]  /*0120*/  ULOP3.LUT UP0, URZ, URZ, URZ, URZ, 0xfc, UP0 ;  /* 0x0000003f3f3f7292 */ /* 0x000fcc000800fc3f */
[----:B------:R-:W-:-:S13]  /*0130*/  PLOP3.LUT P0, PT, PT, PT, UP0, 0x80, 0x0 ;  /* 0x000000000000781c */ /* 0x000fda0003f0f008 */
[----:B------:R-:W-:Y:S05]  /*0140*/  @!P0 BRA `(.L_x_22) ;  /* 0x0000001800508947 */ /* 0x000fea0003800000 */
[----:B------:R-:W-:-:S04]  /*0150*/  UISETP.GE.U32.AND UP0, UPT, UR16, 0x1, UPT ;  /* 0x000000011000788c */ /* 0x000fc8000bf06070 */
[----:B------:R-:W-:-:S06]  /*0160*/  UISETP.GE.AND.EX UP0, UPT, UR10, URZ, UPT, UP0 ;  /* 0x0000003f0a00728c */ /* 0x000fcc000bf06300 */
[----:B------:R-:W-:-:S13]  /*0170*/  PLOP3.LUT P0, PT, PT, PT, UP0, 0x80, 0x0 ;  /* 0x000000000000781c */ /* 0x000fda0003f0f008 */
[----:B------:R-:W-:Y:S05]  /*0180*/  @!P0 EXIT ;  /* 0x000000000000894d */ /* 0x000fea0003800000 */
[----:B------:R-:W0:Y:S01]  /*0190*/  S2R R31, SR_TID.X ;  /* 0x00000000001f7919 */ /* 0x000e220000002100 */
[----:B------:R-:W-:Y:S01]  /*01a0*/  ULDC UR13, c[0x0][0x0] ;  /* 0x00000000000d7ab9 */ /* 0x000fe20000000800 */
[----:B------:R-:W-:Y:S01]  /*01b0*/  UMOV UR4, URZ ;  /* 0x0000003f00047c82 */ /* 0x000fe20008000000 */
[----:B------:R-:W-:Y:S02]  /*01c0*/  USHF.L.U32 UR11, UR13, 0x1, URZ ;  /* 0x000000010d0b7899 */ /* 0x000fe4000800063f */
[----:B------:R-:W-:Y:S01]  /*01d0*/  UIMAD UR12, UR13, 0x3, URZ ;  /* 0x000000030d0c78a4 */ /* 0x000fe2000f8e023f */
[----:B------:R-:W-:Y:S01]  /*01e0*/  UMOV UR5, URZ ;  /* 0x0000003f00057c82 */ /* 0x000fe20008000000 */
[----:B------:R-:W-:Y:S01]  /*01f0*/  ULDC.64 UR18, c[0x0][0xe78] ;  /* 0x00039e0000127ab9 */ /* 0x000fe20000000a00 */
[----:B------:R-:W-:-:S09]  /*0200*/  ULDC.64 UR20, c[0x0][0xe70] ;  /* 0x00039c0000147ab9 */ /* 0x000fd20000000a00 */
.L_x_48:
[----:B-1----:R-:W1:Y:S02]  /*0210*/  LDC.64 R44, c[0x0][0xe60] ;  /* 0x00039800ff2c7b82 */ /* 0x002e640000000a00 */
[----:B-1----:R-:W2:Y:S01]  /*0220*/  LDG.E.128 R44, desc[UR14][R44.64] ;  /* 0x0000000e2c2c7981 */ /* 0x002ea2000c1e1d00 */
[----:B0-----:R-:W-:Y:S01]  /*0230*/  IADD3 R0, P1, R31, UR4, RZ ;  /* 0x000000041f007c10 */ /* 0x001fe2000ff3e0ff */
[----:B------:R-:W-:Y:S01]  /*0240*/  IMAD.U32 R30, RZ, RZ, UR13 ;  /* 0x0000000dff1e7e24 */ /* 0x000fe2000f8e00ff */
[----:B------:R-:W-:Y:S01]  /*0250*/  CS2R R22, SRZ ;  /* 0x0000000000167805 */ /* 0x000fe2000001ff00 */
[----:B------:R-:W-:Y:S01]  /*0260*/  IMAD.U32 R28, RZ, RZ, UR11 ;  /* 0x0000000bff1c7e24 */ /* 0x000fe2000f8e00ff */
[C---:B------:R-:W-:Y:S01]  /*0270*/  ISETP.GE.U32.AND P0, PT, R0.reuse, 0x10000, PT ;  /* 0x000100000000780c */ /* 0x040fe20003f06070 */
[----:B------:R-:W-:Y:S01]  /*0280*/  IMAD.X R3, RZ, RZ, UR5, P1 ;  /* 0x00000005ff037e24 */ /* 0x000fe200088e06ff */
[----:B------:R-:W-:Y:S01]  /*0290*/  ISETP.LT.U32.AND P1, PT, R0, UR16, PT ;  /* 0x0000001000007c0c */ /* 0x000fe2000bf21070 */
[----:B------:R-:W-:Y:S01]  /*02a0*/  IMAD.U32 R10, RZ, RZ, UR12 ;  /* 0x0000000cff0a7e24 */ /* 0x000fe2000f8e00ff */
[----:B------:R-:W-:-:S02]  /*02b0*/  IADD3 R30, P2, P3, R30, UR4, R31 ;  /* 0x000000041e1e7c10 */ /* 0x000fc4000fb5e01f */
[----:B------:R-:W-:Y:S02]  /*02c0*/  CS2R R20, SRZ ;  /* 0x0000000000147805 */ /* 0x000fe4000001ff00 */
[C---:B------:R-:W-:Y:S02]  /*02d0*/  ISETP.GE.U32.AND.EX P0, PT, R3.reuse, RZ, PT, P0 ;  /* 0x000000ff0300720c */ /* 0x040fe40003f06100 */
[----:B------:R-:W-:Y:S02]  /*02e0*/  IADD3 R10, P4, P6, R10, UR4, R31 ;  /* 0x000000040a0a7c10 */ /* 0x000fe4000fe9e01f */
[----:B------:R-:W-:Y:S02]  /*02f0*/  ISETP.LT.AND.EX P0, PT, R3, UR10, !P0, P1 ;  /* 0x0000000a03007c0c */ /* 0x000fe4000c701310 */
[----:B------:R-:W-:Y:S02]  /*0300*/  IADD3.X R29, RZ, UR5, RZ, P2, P3 ;  /* 0x00000005ff1d7c10 */ /* 0x000fe400097e64ff */
[----:B------:R-:W-:-:S02]  /*0310*/  IADD3.X R9, RZ, UR5, RZ, P4, P6 ;  /* 0x00000005ff097c10 */ /* 0x000fc4000a7ec4ff */
[----:B------:R-:W-:Y:S02]  /*0320*/  ISETP.GE.U32.AND P3, PT, R30, 0x10000, PT ;  /* 0x000100001e00780c */ /* 0x000fe40003f66070 */
[----:B------:R-:W-:Y:S02]  /*0330*/  ISETP.GE.U32.AND P6, PT, R10, 0x10000, PT ;  /* 0x000100000a00780c */ /* 0x000fe40003fc6070 */
[----:B------:R-:W-:Y:S02]  /*0340*/  ISETP.LT.U32.AND P2, PT, R30, UR16, PT ;  /* 0x000000101e007c0c */ /* 0x000fe4000bf41070 */
[----:B------:R-:W-:Y:S02]  /*0350*/  ISETP.GE.U32.AND.EX P3, PT, R29, RZ, PT, P3 ;  /* 0x000000ff1d00720c */ /* 0x000fe40003f66130 */
[----:B------:R-:W-:Y:S02]  /*0360*/  @P0 LEA R2, P1, R0, UR6, 0x4 ;  /* 0x0000000600020c11 */ /* 0x000fe4000f8220ff */
[----:B------:R-:W-:-:S02]  /*0370*/  ISETP.LT.U32.AND P4, PT, R10, UR16, PT ;  /* 0x000000100a007c0c */ /* 0x000fc4000bf81070 */
[----:B------:R-:W-:Y:S02]  /*0380*/  @P0 LEA.HI.X R3, R0, UR7, R3, 0x4, P1 ;  /* 0x0000000700030c11 */ /* 0x000fe400088f2403 */
[----:B------:R-:W-:Y:S02]  /*0390*/  IADD3 R28, P1, P5, R28, UR4, R31 ;  /* 0x000000041c1c7c10 */ /* 0x000fe4000fd3e01f */
[----:B------:R-:W-:Y:S02]  /*03a0*/  ISETP.GE.U32.AND.EX P6, PT, R9, RZ, PT, P6 ;  /* 0x000000ff0900720c */ /* 0x000fe40003fc6160 */
[----:B------:R-:W-:Y:S02]  /*03b0*/  CS2R R26, SRZ ;  /* 0x00000000001a7805 */ /* 0x000fe4000001ff00 */
[----:B------:R-:W-:Y:S02]  /*03c0*/  IADD3.X R11, RZ, UR5, RZ, P1, P5 ;  /* 0x00000005ff0b7c10 */ /* 0x000fe40008fea4ff */
[----:B------:R-:W-:-:S02]  /*03d0*/  CS2R R24, SRZ ;  /* 0x0000000000187805 */ /* 0x000fc4000001ff00 */
[C---:B------:R-:W-:Y:S02]  /*03e0*/  ISETP.GE.U32.AND P5, PT, R28.reuse, 0x10000, PT ;  /* 0x000100001c00780c */ /* 0x040fe40003fa6070 */
[----:B------:R-:W-:Y:S02]  /*03f0*/  CS2R R14, SRZ ;  /* 0x00000000000e7805 */ /* 0x000fe4000001ff00 */
[----:B------:R-:W-:Y:S02]  /*0400*/  ISETP.LT.U32.AND P1, PT, R28, UR16, PT ;  /* 0x000000101c007c0c */ /* 0x000fe4000bf21070 */
[----:B------:R-:W-:Y:S02]  /*0410*/  CS2R R12, SRZ ;  /* 0x00000000000c7805 */ /* 0x000fe4000001ff00 */
[----:B------:R-:W-:Y:S02]  /*0420*/  ISETP.GE.U32.AND.EX P5, PT, R11, RZ, PT, P5 ;  /* 0x000000ff0b00720c */ /* 0x000fe40003fa6150 */
[----:B------:R-:W-:-:S02]  /*0430*/  CS2R R18, SRZ ;  /* 0x0000000000127805 */ /* 0x000fc4000001ff00 */
[----:B------:R-:W-:Y:S02]  /*0440*/  ISETP.LT.AND.EX P2, PT, R29, UR10, !P3, P2 ;  /* 0x0000000a1d007c0c */ /* 0x000fe4000df41320 */
[----:B------:R-:W-:Y:S02]  /*0450*/  CS2R R16, SRZ ;  /* 0x0000000000107805 */ /* 0x000fe4000001ff00 */
[----:B------:R-:W-:Y:S01]  /*0460*/  ISETP.LT.AND.EX P1, PT, R11, UR10, !P5, P1 ;  /* 0x0000000a0b007c0c */ /* 0x000fe2000ef21310 */
[----:B------:R0:W5:Y:S01]  /*0470*/  @P0 LDG.E.128 R20, desc[UR14][R2.64] ;  /* 0x0000000e02140981 */ /* 0x000162000c1e1d00 */
[----:B------:R-:W-:-:S07]  /*0480*/  ISETP.LT.AND.EX P4, PT, R9, UR10, !P6, P4 ;  /* 0x0000000a09007c0c */ /* 0x000fce000f781340 */
[----:B------:R-:W-:-:S04]  /*0490*/  @P2 LEA R6, P3, R30, UR6, 0x4 ;  /* 0x000000061e062c11 */ /* 0x000fc8000f8620ff */
[----:B------:R-:W-:Y:S02]  /*04a0*/  @P1 LEA R32, P5, R28, UR6, 0x4 ;  /* 0x000000061c201c11 */ /* 0x000fe4000f8a20ff */
[----:B------:R-:W-:Y:S02]  /*04b0*/  @P4 LEA R34, P6, R10, UR6, 0x4 ;  /* 0x000000060a224c11 */ /* 0x000fe4000f8c20ff */
[----:B------:R-:W-:Y:S02]  /*04c0*/  @P2 LEA.HI.X R7, R30, UR7, R29, 0x4, P3 ;  /* 0x000000071e072c11 */ /* 0x000fe400098f241d */
[----:B------:R-:W-:Y:S02]  /*04d0*/  @P1 LEA.HI.X R33, R28, UR7, R11, 0x4, P5 ;  /* 0x000000071c211c11 */ /* 0x000fe4000a8f240b */
[----:B------:R-:W-:Y:S01]  /*04e0*/  @P4 LEA.HI.X R35, R10, UR7, R9, 0x4, P6 ;  /* 0x000000070a234c11 */ /* 0x000fe2000b0f2409 */
[----:B------:R1:W5:Y:S04]  /*04f0*/  @P2 LDG.E.128 R24, desc[UR14][R6.64] ;  /* 0x0000000e06182981 */ /* 0x000368000c1e1d00 */
[----:B------:R1:W5:Y:S04]  /*0500*/  @P1 LDG.E.128 R12, desc[UR14][R32.64] ;  /* 0x0000000e200c1981 */ /* 0x000368000c1e1d00 */
[----:B------:R1:W5:Y:S01]  /*0510*/  @P4 LDG.E.128 R16, desc[UR14][R34.64] ;  /* 0x0000000e22104981 */ /* 0x000362000c1e1d00 */
[----:B0-----:R-:W-:Y:S01]  /*0520*/  IMAD.MOV.U32 R2, RZ, RZ, 0x1 ;  /* 0x00000001ff027424 */ /* 0x001fe200078e00ff */
[----:B--2---:R-:W-:-:S08]  /*0530*/  DMUL R42, R44, UR18 ;  /* 0x000000122c2a7c28 */ /* 0x004fd00008000000 */
[----:B------:R-:W-:-:S06]  /*0540*/  DFMA R42, R46, UR20, R42 ;  /* 0x000000142e2a7c2b */ /* 0x000fcc000800002a */
[----:B------:R-:W0:Y:S02]  /*0550*/  MUFU.RCP64H R3, R43 ;  /* 0x0000002b00037308 */ /* 0x000e240000001800 */
[----:B0-----:R-:W-:-:S08]  /*0560*/  DFMA R4, -R42, R2, 1 ;  /* 0x3ff000002a04742b */ /* 0x001fd00000000102 */
[----:B------:R-:W-:-:S08]  /*0570*/  DFMA R4, R4, R4, R4 ;  /* 0x000000040404722b */ /* 0x000fd00000000004 */
[----:B------:R-:W-:Y:S02]  /*0580*/  DFMA R4, R2, R4, R2 ;  /* 0x000000040204722b */ /* 0x000fe40000000002 */
[----:B------:R-:W-:-:S06]  /*0590*/  DMUL R46, R46, UR18 ;  /* 0x000000122e2e7c28 */ /* 0x000fcc0008000000 */
[----:B------:R-:W-:Y:S02]  /*05a0*/  DFMA R2, -R42, R4, 1 ;  /* 0x3ff000002a02742b */ /* 0x000fe40000000104 */
[----:B------:R-:W-:-:S06]  /*05b0*/  DFMA R44, R44, UR20, -R46 ;  /* 0x000000142c2c7c2b */ /* 0x000fcc000800082e */
[----:B------:R-:W-:-:S08]  /*05c0*/  DFMA R2, R4, R2, R4 ;  /* 0x000000020402722b */ /* 0x000fd00000000004 */
[----:B------:R-:W-:-:S08]  /*05d0*/  DMUL R50, R44, R2 ;  /* 0x000000022c327228 */ /* 0x000fd00000000000 */
[----:B------:R-:W-:-:S08]  /*05e0*/  DFMA R4, -R42, R50, R44 ;  /* 0x000000322a04722b */ /* 0x000fd0000000012c */
[----:B------:R-:W-:Y:S01]  /*05f0*/  DFMA R50, R2, R4, R50 ;  /* 0x000000040232722b */ /* 0x000fe20000000032 */
[----:B------:R-:W-:-:S09]  /*0600*/  FSETP.GEU.AND P6, PT, |R45|, 6.5827683646048100446e-37, PT ;  /* 0x036000002d00780b */ /* 0x000fd20003fce200 */
[----:B------:R-:W-:-:S05]  /*0610*/  FFMA R0, RZ, R43, R51 ;  /* 0x0000002bff007223 */ /* 0x000fca0000000033 */
[----:B------:R-:W-:Y:S01]  /*0620*/  FSETP.GT.AND P3, PT, |R0|, 1.469367938527859385e-39, PT ;  /* 0x001000000000780b */ /* 0x000fe20003f64200 */
[----:B------:R-:W-:-:S12]  /*0630*/  DSETP.GE.AND P5, PT, |R44|, |R42|, PT ;  /* 0x4000002a2c00722a */ /* 0x000fd80003fa6200 */
[----:B-1----:R-:W-:Y:S05]  /*0640*/  @P3 BRA P6, `(.L_x_23) ;  /* 0x0000000000203947 */ /* 0x002fea0003000000 */
[----:B------:R-:W-:Y:S01]  /*0650*/  IMAD.MOV.U32 R2, RZ, RZ, R44 ;  /* 0x000000ffff027224 */ /* 0x000fe200078e002c */
[----:B------:R-:W-:Y:S01]  /*0660*/  MOV R7, R43 ;  /* 0x0000002b00077202 */ /* 0x000fe20000000f00 */
[----:B------:R-:W-:Y:S01]  /*0670*/  IMAD.MOV.U32 R3, RZ, RZ, R45 ;  /* 0x000000ffff037224 */ /* 0x000fe200078e002d */
[----:B------:R-:W-:Y:S01]  /*0680*/  MOV R0, 0x6b0 ;  /* 0x000006b000007802 */ /* 0x000fe20000000f00 */
[----:B------:R-:W-:-:S07]  /*0690*/  IMAD.MOV.U32 R6, RZ, RZ, R42 ;  /* 0x000000ffff067224 */ /* 0x000fce00078e002a */
[----:B-----5:R-:W-:Y:S05]  /*06a0*/  CALL.REL.NOINC `($__internal_1_$__cuda_sm20_div_rn_f64_full) ;  /* 0x0000002c00487944 */ /* 0x020fea0003c00000 */
[----:B------:R-:W-:Y:S02]  /*06b0*/  IMAD.MOV.U32 R50, RZ, RZ, R2 ;  /* 0x000000ffff327224 */ /* 0x000fe400078e0002 */
[----:B------:R-:W-:-:S07]  /*06c0*/  IMAD.MOV.U32 R51, RZ, RZ, R3 ;  /* 0x000000ffff337224 */ /* 0x000fce00078e0003 */
.L_x_23:
[----:B------:R-:W0:Y:S01]  /*06d0*/  MUFU.RCP64H R3, R45 ;  /* 0x0000002d00037308 */ /* 0x000e220000001800 */
[----:B------:R-:W-:Y:S01]  /*06e0*/  IMAD.MOV.U32 R2, RZ, RZ, 0x1 ;  /* 0x00000001ff027424 */ /* 0x000fe200078e00ff */
[----:B------:R-:W-:Y:S01]  /*06f0*/  FSETP.GEU.AND P6, PT, |R43|, 6.5827683646048100446e-37, PT ;  /* 0x036000002b00780b */ /* 0x000fe20003fce200 */
[----:B------:R-:W-:-:S04]  /*0700*/  DFMA R48, R44, R50, R42 ;  /* 0x000000322c30722b */ /* 0x000fc8000000002a */
[----:B0-----:R-:W-:-:S08]  /*0710*/  DFMA R4, -R44, R2, 1 ;  /* 0x3ff000002c04742b */ /* 0x001fd00000000102 */
[----:B------:R-:W-:-:S08]  /*0720*/  DFMA R4, R4, R4, R4 ;  /* 0x000000040404722b */ /* 0x000fd00000000004 */
[----:B------:R-:W-:-:S08]  /*0730*/  DFMA R4, R2, R4, R2 ;  /* 0x000000040204722b */ /* 0x000fd00000000002 */
[----:B------:R-:W-:-:S08]  /*0740*/  DFMA R2, -R44, R4, 1 ;  /* 0x3ff000002c02742b */ /* 0x000fd00000000104 */
[----:B------:R-:W-:-:S08]  /*0750*/  DFMA R2, R4, R2, R4 ;  /* 0x000000020402722b */ /* 0x000fd00000000004 */
[----:B------:R-:W-:-:S08]  /*0760*/  DMUL R36, R42, R2 ;  /* 0x000000022a247228 */ /* 0x000fd00000000000 */
[----:B------:R-:W-:-:S08]  /*0770*/  DFMA R4, -R44, R36, R42 ;  /* 0x000000242c04722b */ /* 0x000fd0000000012a */
[----:B------:R-:W-:-:S10]  /*0780*/  DFMA R36, R2, R4, R36 ;  /* 0x000000040224722b */ /* 0x000fd40000000024 */
[----:B------:R-:W-:-:S05]  /*0790*/  FFMA R0, RZ, R45, R37 ;  /* 0x0000002dff007223 */ /* 0x000fca0000000025 */
[----:B------:R-:W-:-:S13]  /*07a0*/  FSETP.GT.AND P3, PT, |R0|, 1.469367938527859385e-39, PT ;  /* 0x001000000000780b */ /* 0x000fda0003f64200 */
[----:B------:R-:W-:Y:S05]  /*07b0*/  @P3 BRA P6, `(.L_x_24) ;  /* 0x0000000000203947 */ /* 0x000fea0003000000 */
[----:B------:R-:W-:Y:S01]  /*07c0*/  IMAD.MOV.U32 R2, RZ, RZ, R42 ;  /* 0x000000ffff027224 */ /* 0x000fe200078e002a */
[----:B------:R-:W-:Y:S01]  /*07d0*/  MOV R0, 0x820 ;  /* 0x0000082000007802 */ /* 0x000fe20000000f00 */
[----:B------:R-:W-:Y:S02]  /*07e0*/  IMAD.MOV.U32 R3, RZ, RZ, R43 ;  /* 0x000000ffff037224 */ /* 0x000fe400078e002b */
[----:B------:R-:W-:Y:S02]  /*07f0*/  IMAD.MOV.U32 R6, RZ, RZ, R44 ;  /* 0x000000ffff067224 */ /* 0x000fe400078e002c */
[----:B------:R-:W-:-:S07]  /*0800*/  IMAD.MOV.U32 R7, RZ, RZ, R45 ;  /* 0x000000ffff077224 */ /* 0x000fce00078e002d */
[----:B-----5:R-:W-:Y:S05]  /*0810*/  CALL.REL.NOINC `($__internal_1_$__cuda_sm20_div_rn_f64_full) ;  /* 0x0000002800ec7944 */ /* 0x020fea0003c00000 */
[----:B------:R-:W-:Y:S01]  /*0820*/  IMAD.MOV.U32 R36, RZ, RZ, R2 ;  /* 0x000000ffff247224 */ /* 0x000fe200078e0002 */
[----:B------:R-:W-:-:S07]  /*0830*/  MOV R37, R3 ;  /* 0x0000000300257202 */ /* 0x000fce0000000f00 */
.L_x_24:
[----:B------:R-:W-:Y:S05]  /*0840*/  @!P5 BRA `(.L_x_25) ;  /* 0x0000000c00a0d947 */ /* 0x000fea0003800000 */
[----:B------:R-:W-:Y:S02]  /*0850*/  DSETP.NEU.AND P3, PT, |R42|, RZ, PT ;  /* 0x000000ff2a00722a */ /* 0x000fe40003f6d200 */
[----:B------:R-:W-:Y:S02]  /*0860*/  DSETP.EQ.AND P5, PT, |R44|, RZ, PT ;  /* 0x000000ff2c00722a */ /* 0x000fe40003fa2200 */
[----:B------:R-:W-:-:S12]  /*0870*/  DFMA R32, R42, R36, R44 ;  /* 0x000000242a20722b */ /* 0x000fd8000000002c */
[----:B------:R-:W-:Y:S05]  /*0880*/  @!P3 BRA P5, `(.L_x_26) ;  /* 0x00000000008cb947 */ /* 0x000fea0002800000 */
[----:B------:R-:W0:Y:S01]  /*0890*/  MUFU.RCP64H R3, R33 ;  /* 0x0000002100037308 */ /* 0x000e220000001800 */
[----:B------:R-:W-:Y:S01]  /*08a0*/  VIADD R2, R33, 0x300402 ;  /* 0x0030040221027836 */ /* 0x000fe20000000000 */
[----:B------:R-:W-:Y:S04]  /*08b0*/  BSSY B0, `(.L_x_27) ;  /* 0x000000f000007945 */ /* 0x000fe80003800000 */
[----:B------:R-:W-:Y:S01]  /*08c0*/  FSETP.GEU.AND P3, PT, |R2|, 5.8789094863358348022e-39, PT ;  /* 0x004004020200780b */ /* 0x000fe20003f6e200 */
[----:B0-----:R-:W-:-:S08]  /*08d0*/  DFMA R4, -R32, R2, 1 ;  /* 0x3ff000002004742b */ /* 0x001fd00000000102 */
[----:B------:R-:W-:-:S08]  /*08e0*/  DFMA R4, R4, R4, R4 ;  /* 0x000000040404722b */ /* 0x000fd00000000004 */
[----:B------:R-:W-:-:S08]  /*08f0*/  DFMA R4, R2, R4, R2 ;  /* 0x000000040204722b */ /* 0x000fd00000000002 */
[----:B------:R-:W-:-:S08]  /*0900*/  DFMA R6, -R32, R4, 1 ;  /* 0x3ff000002006742b */ /* 0x000fd00000000104 */
[----:B------:R-:W-:Y:S01]  /*0910*/  DFMA R2, R4, R6, R4 ;  /* 0x000000060402722b */ /* 0x000fe20000000004 */
[----:B------:R-:W-:Y:S10]  /*0920*/  @P3 BRA `(.L_x_28) ;  /* 0x00000000001c3947 */ /* 0x000ff40003800000 */
[----:B------:R-:W-:Y:S01]  /*0930*/  LOP3.LUT R35, R33, 0x7fffffff, RZ, 0xc0, !PT ;  /* 0x7fffffff21237812 */ /* 0x000fe200078ec0ff */
[----:B------:R-:W-:Y:S01]  /*0940*/  IMAD.MOV.U32 R2, RZ, RZ, R32 ;  /* 0x000000ffff027224 */ /* 0x000fe200078e0020 */
[----:B------:R-:W-:-:S03]  /*0950*/  MOV R0, 0x980 ;  /* 0x0000098000007802 */ /* 0x000fc60000000f00 */
[----:B------:R-:W-:-:S07]  /*0960*/  VIADD R35, R35, 0xfff00000 ;  /* 0xfff0000023237836 */ /* 0x000fce0000000000 */
[----:B-----5:R-:W-:Y:S05]  /*0970*/  CALL.REL.NOINC `($__internal_0_$__cuda_sm20_dblrcp_rn_slowpath_v3) ;  /* 0x0000002400ec7944 */ /* 0x020fea0003c00000 */
[----:B------:R-:W-:Y:S02]  /*0980*/  IMAD.MOV.U32 R2, RZ, RZ, R4 ;  /* 0x000000ffff027224 */ /* 0x000fe400078e0004 */
[----:B------:R-:W-:-:S07]  /*0990*/  IMAD.MOV.U32 R3, RZ, RZ, R5 ;  /* 0x000000ffff037224 */ /* 0x000fce00078e0005 */
.L_x_28:
[----:B------:R-:W-:Y:S05]  /*09a0*/  BSYNC B0 ;  /* 0x0000000000007941 */ /* 0x000fea0003800000 */
.L_x_27:
[C---:B-----5:R-:W-:Y:S02]  /*09b0*/  DFMA R4, R36.reuse, R22, R20 ;  /* 0x000000162404722b */ /* 0x060fe40000000014 */
[C---:B------:R-:W-:Y:S02]  /*09c0*/  DFMA R6, R36.reuse, R26, R24 ;  /* 0x0000001a2406722b */ /* 0x040fe40000000018 */
[C---:B------:R-:W-:Y:S02]  /*09d0*/  DFMA R32, R36.reuse, R14, R12 ;  /* 0x0000000e2420722b */ /* 0x040fe4000000000c */
[C---:B------:R-:W-:Y:S02]  /*09e0*/  DFMA R34, R36.reuse, R18, R16 ;  /* 0x000000122422722b */ /* 0x040fe40000000010 */
[C---:B------:R-:W-:Y:S02]  /*09f0*/  DFMA R22, R36.reuse, -R20, R22 ;  /* 0x800000142416722b */ /* 0x040fe40000000016 */
[----:B------:R-:W-:-:S02]  /*0a00*/  DFMA R26, R36, -R24, R26 ;  /* 0x80000018241a722b */ /* 0x000fc4000000001a */
[C---:B------:R-:W-:Y:S02]  /*0a10*/  DFMA R14, R36.reuse, -R12, R14 ;  /* 0x8000000c240e722b */ /* 0x040fe4000000000e */
[----:B------:R-:W-:Y:S02]  /*0a20*/  DFMA R18, R36, -R16, R18 ;  /* 0x800000102412722b */ /* 0x000fe40000000012 */
[-C--:B------:R-:W-:Y:S02]  /*0a30*/  DMUL R20, R4, R2.reuse ;  /* 0x0000000204147228 */ /* 0x080fe40000000000 */
[-C--:B------:R-:W-:Y:S02]  /*0a40*/  DMUL R22, R22, R2.reuse ;  /* 0x0000000216167228 */ /* 0x080fe40000000000 */
[-C--:B------:R-:W-:Y:S02]  /*0a50*/  DMUL R24, R6, R2.reuse ;  /* 0x0000000206187228 */ /* 0x080fe40000000000 */
[----:B------:R-:W-:-:S02]  /*0a60*/  DMUL R26, R26, R2 ;  /* 0x000000021a1a7228 */ /* 0x000fc40000000000 */
[-C--:B------:R-:W-:Y:S02]  /*0a70*/  DMUL R12, R32, R2.reuse ;  /* 0x00000002200c7228 */ /* 0x080fe40000000000 */
[-C--:B------:R-:W-:Y:S02]  /*0a80*/  DMUL R14, R14, R2.reuse ;  /* 0x000000020e0e7228 */ /* 0x080fe40000000000 */
[-C--:B------:R-:W-:Y:S02]  /*0a90*/  DMUL R16, R34, R2.reuse ;  /* 0x0000000222107228 */ /* 0x080fe40000000000 */
[----:B------:R-:W-:Y:S01]  /*0aa0*/  DMUL R18, R18, R2 ;  /* 0x0000000212127228 */ /* 0x000fe20000000000 */
[----:B------:R-:W-:Y:S10]  /*0ab0*/  BRA `(.L_x_29) ;  /* 0x0000000c00907947 */ /* 0x000ff40003800000 */
.L_x_26:
[----:B------:R-:W-:Y:S01]  /*0ac0*/  DADD R6, -RZ, |R44| ;  /* 0x00000000ff067229 */ /* 0x000fe2000000052c */
[----:B------:R-:W-:Y:S01]  /*0ad0*/  IMAD.MOV.U32 R2, RZ, RZ, 0x1 ;  /* 0x00000001ff027424 */ /* 0x000fe200078e00ff */
[----:B-----5:R-:W-:Y:S01]  /*0ae0*/  FSETP.GEU.AND P5, PT, |R21|, 6.5827683646048100446e-37, PT ;  /* 0x036000001500780b */ /* 0x020fe20003fae200 */
[----:B------:R-:W-:Y:S03]  /*0af0*/  BSSY B1, `(.L_x_30) ;  /* 0x0000013000017945 */ /* 0x000fe60003800000 */
[----:B------:R-:W0:Y:S02]  /*0b00*/  MUFU.RCP64H R3, R7 ;  /* 0x0000000700037308 */ /* 0x000e240000001800 */
[----:B0-----:R-:W-:-:S08]  /*0b10*/  DFMA R4, -|R44|, R2, 1 ;  /* 0x3ff000002c04742b */ /* 0x001fd00000000302 */
[----:B------:R-:W-:-:S08]  /*0b20*/  DFMA R4, R4, R4, R4 ;  /* 0x000000040404722b */ /* 0x000fd00000000004 */
[----:B------:R-:W-:-:S08]  /*0b30*/  DFMA R4, R2, R4, R2 ;  /* 0x000000040204722b */ /* 0x000fd00000000002 */
[----:B------:R-:W-:-:S08]  /*0b40*/  DFMA R2, -|R44|, R4, 1 ;  /* 0x3ff000002c02742b */ /* 0x000fd00000000304 */
[----:B------:R-:W-:-:S08]  /*0b50*/  DFMA R2, R4, R2, R4 ;  /* 0x000000020402722b */ /* 0x000fd00000000004 */
[----:B------:R-:W-:-:S08]  /*0b60*/  DMUL R4, R2, R20 ;  /* 0x0000001402047228 */ /* 0x000fd00000000000 */
[----:B------:R-:W-:-:S08]  /*0b70*/  DFMA R32, -|R44|, R4, R20 ;  /* 0x000000042c20722b */ /* 0x000fd00000000314 */
[----:B------:R-:W-:-:S10]  /*0b80*/  DFMA R4, R2, R32, R4 ;  /* 0x000000200204722b */ /* 0x000fd40000000004 */
[----:B------:R-:W-:-:S05]  /*0b90*/  FFMA R0, RZ, R7, R5 ;  /* 0x00000007ff007223 */ /* 0x000fca0000000005 */
[----:B------:R-:W-:-:S13]  /*0ba0*/  FSETP.GT.AND P3, PT, |R0|, 1.469367938527859385e-39, PT ;  /* 0x001000000000780b */ /* 0x000fda0003f64200 */
[----:B------:R-:W-:Y:S05]  /*0bb0*/  @P3 BRA P5, `(.L_x_31) ;  /* 0x0000000000183947 */ /* 0x000fea0002800000 */
[----:B------:R-:W-:Y:S01]  /*0bc0*/  IMAD.MOV.U32 R2, RZ, RZ, R20 ;  /* 0x000000ffff027224 */ /* 0x000fe200078e0014 */
[----:B------:R-:W-:Y:S01]  /*0bd0*/  MOV R0, 0xc00 ;  /* 0x00000c0000007802 */ /* 0x000fe20000000f00 */
[----:B------:R-:W-:-:S07]  /*0be0*/  IMAD.MOV.U32 R3, RZ, RZ, R21 ;  /* 0x000000ffff037224 */ /* 0x000fce00078e0015 */
[----:B------:R-:W-:Y:S05]  /*0bf0*/  CALL.REL.NOINC `($__internal_1_$__cuda_sm20_div_rn_f64_full) ;  /* 0x0000002400f47944 */ /* 0x000fea0003c00000 */
[----:B------:R-:W-:Y:S01]  /*0c00*/  MOV R4, R2 ;  /* 0x0000000200047202 */ /* 0x000fe20000000f00 */
[----:B------:R-:W-:-:S07]  /*0c10*/  IMAD.MOV.U32 R5, RZ, RZ, R3 ;  /* 0x000000ffff057224 */ /* 0x000fce00078e0003 */
.L_x_31:
[----:B------:R-:W-:Y:S05]  /*0c20*/  BSYNC B1 ;  /* 0x0000000000017941 */ /* 0x000fea0003800000 */
.L_x_30:
[----:B------:R-:W-:Y:S01]  /*0c30*/  DADD R6, -RZ, |R42| ;  /* 0x00000000ff067229 */ /* 0x000fe2000000052a */
[----:B------:R-:W-:Y:S01]  /*0c40*/  IMAD.MOV.U32 R2, RZ, RZ, 0x1 ;  /* 0x00000001ff027424 */ /* 0x000fe200078e00ff */
[----:B------:R-:W-:Y:S01]  /*0c50*/  FSETP.GEU.AND P5, PT, |R23|, 6.5827683646048100446e-37, PT ;  /* 0x036000001700780b */ /* 0x000fe20003fae200 */
        /* <DEDUP_REMOVED lines=9> */
[----:B------:R-:W-:Y:S01]  /*0cf0*/  DFMA R2, R2, R32, R20 ;  /* 0x000000200202722b */ /* 0x000fe20000000014 */
[----:B------:R-:W-:Y:S02]  /*0d00*/  IMAD.MOV.U32 R20, RZ, RZ, R4 ;  /* 0x000000ffff147224 */ /* 0x000fe400078e0004 */
[----:B------:R-:W-:-:S07]  /*0d10*/  IMAD.MOV.U32 R21, RZ, RZ, R5 ;  /* 0x000000ffff157224 */ /* 0x000fce00078e0005 */
[----:B------:R-:W-:-:S05]  /*0d20*/  FFMA R0, RZ, R7, R3 ;  /* 0x00000007ff007223 */ /* 0x000fca0000000003 */
[----:B------:R-:W-:-:S13]  /*0d30*/  FSETP.GT.AND P3, PT, |R0|, 1.469367938527859385e-39, PT ;  /* 0x001000000000780b */ /* 0x000fda0003f64200 */
[----:B------:R-:W-:Y:S05]  /*0d40*/  @P3 BRA P5, `(.L_x_33) ;  /* 0x0000000000103947 */ /* 0x000fea0002800000 */
[----:B------:R-:W-:Y:S01]  /*0d50*/  IMAD.MOV.U32 R2, RZ, RZ, R22 ;  /* 0x000000ffff027224 */ /* 0x000fe200078e0016 */
[----:B------:R-:W-:Y:S01]  /*0d60*/  MOV R0, 0xd90 ;  /* 0x00000d9000007802 */ /* 0x000fe20000000f00 */
[----:B------:R-:W-:-:S07]  /*0d70*/  IMAD.MOV.U32 R3, RZ, RZ, R23 ;  /* 0x000000ffff037224 */ /* 0x000fce00078e0017 */
[----:B------:R-:W-:Y:S05]  /*0d80*/  CALL.REL.NOINC `($__internal_1_$__cuda_sm20_div_rn_f64_full) ;  /* 0x0000002400907944 */ /* 0x000fea0003c00000 */
.L_x_33:
[----:B------:R-:W-:Y:S05]  /*0d90*/  BSYNC B1 ;  /* 0x0000000000017941 */ /* 0x000fea0003800000 */
.L_x_32:
        /* <DEDUP_REMOVED lines=13> */
[----:B------:R-:W-:Y:S01]  /*0e70*/  IMAD.MOV.U32 R22, RZ, RZ, R2 ;  /* 0x000000ffff167224 */ /* 0x000fe200078e0002 */
[----:B------:R-:W-:-:S08]  /*0e80*/  MOV R23, R3 ;  /* 0x0000000300177202 */ /* 0x000fd00000000f00 */
[----:B------:R-:W-:-:S05]  /*0e90*/  FFMA R0, RZ, R7, R5 ;  /* 0x00000007ff007223 */ /* 0x000fca0000000005 */
[----:B------:R-:W-:-:S13]  /*0ea0*/  FSETP.GT.AND P3, PT, |R0|, 1.469367938527859385e-39, PT ;  /* 0x001000000000780b */ /* 0x000fda0003f64200 */
[----:B------:R-:W-:Y:S05]  /*0eb0*/  @P3 BRA P5, `(.L_x_35) ;  /* 0x0000000000183947 */ /* 0x000fea0002800000 */
[----:B------:R-:W-:Y:S01]  /*0ec0*/  IMAD.MOV.U32 R2, RZ, RZ, R24 ;  /* 0x000000ffff027224 */ /* 0x000fe200078e0018 */
[----:B------:R-:W-:Y:S01]  /*0ed0*/  MOV R0, 0xf00 ;  /* 0x00000f0000007802 */ /* 0x000fe20000000f00 */
[----:B------:R-:W-:-:S07]  /*0ee0*/  IMAD.MOV.U32 R3, RZ, RZ, R25 ;  /* 0x000000ffff037224 */ /* 0x000fce00078e0019 */
[----:B------:R-:W-:Y:S05]  /*0ef0*/  CALL.REL.NOINC `($__internal_1_$__cuda_sm20_div_rn_f64_full) ;  /* 0x0000002400347944 */ /* 0x000fea0003c00000 */
[----:B------:R-:W-:Y:S02]  /*0f00*/  IMAD.MOV.U32 R4, RZ, RZ, R2 ;  /* 0x000000ffff047224 */ /* 0x000fe400078e0002 */
[----:B------:R-:W-:-:S07]  /*0f10*/  IMAD.MOV.U32 R5, RZ, RZ, R3 ;  /* 0x000000ffff057224 */ /* 0x000fce00078e0003 */
.L_x_35:
[----:B------:R-:W-:Y:S05]  /*0f20*/  BSYNC B1 ;  /* 0x0000000000017941 */ /* 0x000fea0003800000 */
.L_x_34:
        /* <DEDUP_REMOVED lines=18> */
[----:B------:R-:W-:Y:S01]  /*1050*/  MOV R2, R26 ;  /* 0x0000001a00027202 */ /* 0x000fe20000000f00 */
[----:B------:R-:W-:Y:S01]  /*1060*/  IMAD.MOV.U32 R3, RZ, RZ, R27 ;  /* 0x000000ffff037224 */ /* 0x000fe200078e001b */
[----:B------:R-:W-:-:S07]  /*1070*/  MOV R0, 0x1090 ;  /* 0x0000109000007802 */ /* 0x000fce0000000f00 */
[----:B------:R-:W-:Y:S05]  /*1080*/  CALL.REL.NOINC `($__internal_1_$__cuda_sm20_div_rn_f64_full) ;  /* 0x0000002000d07944 */ /* 0x000fea0003c00000 */
.L_x_37:
[----:B------:R-:W-:Y:S05]  /*1090*/  BSYNC B1 ;  /* 0x0000000000017941 */ /* 0x000fea0003800000 */
.L_x_36:
        /* <DEDUP_REMOVED lines=22> */
[----:B------:R-:W-:Y:S01]  /*1200*/  IMAD.MOV.U32 R4, RZ, RZ, R2 ;  /* 0x000000ffff047224 */ /* 0x000fe200078e0002 */
[----:B------:R-:W-:-:S07]  /*1210*/  MOV R5, R3 ;  /* 0x0000000300057202 */ /* 0x000fce0000000f00 */
.L_x_39:
[----:B------:R-:W-:Y:S05]  /*1220*/  BSYNC B1 ;  /* 0x0000000000017941 */ /* 0x000fea0003800000 */
.L_x_38:
        /* <DEDUP_REMOVED lines=22> */
.L_x_41:
[----:B------:R-:W-:Y:S05]  /*1390*/  BSYNC B1 ;  /* 0x0000000000017941 */ /* 0x000fea0003800000 */
.L_x_40:
        /* <DEDUP_REMOVED lines=24> */
.L_x_43:
[----:B------:R-:W-:Y:S05]  /*1520*/  BSYNC B1 ;  /* 0x0000000000017941 */ /* 0x000fea0003800000 */
.L_x_42:
        /* <DEDUP_REMOVED lines=22> */
.L_x_45:
[----:B------:R-:W-:Y:S05]  /*1690*/  BSYNC B1 ;  /* 0x0000000000017941 */ /* 0x000fea0003800000 */
.L_x_44:
[----:B------:R-:W-:Y:S02]  /*16a0*/  IMAD.MOV.U32 R18, RZ, RZ, R2 ;  /* 0x000000ffff127224 */ /* 0x000fe400078e0002 */
[----:B------:R-:W-:Y:S01]  /*16b0*/  IMAD.MOV.U32 R19, RZ, RZ, R3 ;  /* 0x000000ffff137224 */ /* 0x000fe200078e0003 */
[----:B------:R-:W-:Y:S06]  /*16c0*/  BRA `(.L_x_29) ;  /* 0x00000000008c7947 */ /* 0x000fec0003800000 */
.L_x_25:
        /* <DEDUP_REMOVED lines=12> */
[----:B------:R-:W-:Y:S01]  /*1790*/  MOV R0, 0x17d0 ;  /* 0x000017d000007802 */ /* 0x000fe20000000f00 */
[----:B------:R-:W-:Y:S02]  /*17a0*/  IMAD.MOV.U32 R33, RZ, RZ, R49 ;  /* 0x000000ffff217224 */ /* 0x000fe400078e0031 */
[----:B------:R-:W-:-:S07]  /*17b0*/  VIADD R35, R35, 0xfff00000 ;  /* 0xfff0000023237836 */ /* 0x000fce0000000000 */
[----:B-----5:R-:W-:Y:S05]  /*17c0*/  CALL.REL.NOINC `($__internal_0_$__cuda_sm20_dblrcp_rn_slowpath_v3) ;  /* 0x0000001800587944 */ /* 0x020fea0003c00000 */
[----:B------:R-:W-:Y:S01]  /*17d0*/  MOV R2, R4 ;  /* 0x0000000400027202 */ /* 0x000fe20000000f00 */
[----:B------:R-:W-:-:S07]  /*17e0*/  IMAD.MOV.U32 R3, RZ, RZ, R5 ;  /* 0x000000ffff037224 */ /* 0x000fce00078e0005 */
.L_x_47:
[----:B------:R-:W-:Y:S05]  /*17f0*/  BSYNC B0 ;  /* 0x0000000000007941 */ /* 0x000fea0003800000 */
.L_x_46:
[C---:B-----5:R-:W-:Y:S02]  /*1800*/  DFMA R4, R50.reuse, R20, R22 ;  /* 0x000000143204722b */ /* 0x060fe40000000016 */
[C---:B------:R-:W-:Y:S02]  /*1810*/  DFMA R6, R50.reuse, R24, R26 ;  /* 0x000000183206722b */ /* 0x040fe4000000001a */
[C---:B------:R-:W-:Y:S02]  /*1820*/  DFMA R32, R50.reuse, R12, R14 ;  /* 0x0000000c3220722b */ /* 0x040fe4000000000e */
[C---:B------:R-:W-:Y:S02]  /*1830*/  DFMA R34, R50.reuse, R16, R18 ;  /* 0x000000103222722b */ /* 0x040fe40000000012 */
[C---:B------:R-:W-:Y:S02]  /*1840*/  DFMA R22, R50.reuse, R22, -R20 ;  /* 0x000000163216722b */ /* 0x040fe40000000814 */
[----:B------:R-:W-:-:S02]  /*1850*/  DFMA R26, R50, R26, -R24 ;  /* 0x0000001a321a722b */ /* 0x000fc40000000818 */
[C---:B------:R-:W-:Y:S02]  /*1860*/  DFMA R14, R50.reuse, R14, -R12 ;  /* 0x0000000e320e722b */ /* 0x040fe4000000080c */
[----:B------:R-:W-:Y:S02]  /*1870*/  DFMA R18, R50, R18, -R16 ;  /* 0x000000123212722b */ /* 0x000fe40000000810 */
[-C--:B------:R-:W-:Y:S02]  /*1880*/  DMUL R20, R4, R2.reuse ;  /* 0x0000000204147228 */ /* 0x080fe40000000000 */
[-C--:B------:R-:W-:Y:S02]  /*1890*/  DMUL R22, R22, R2.reuse ;  /* 0x0000000216167228 */ /* 0x080fe40000000000 */
[-C--:B------:R-:W-:Y:S02]  /*18a0*/  DMUL R24, R6, R2.reuse ;  /* 0x0000000206187228 */ /* 0x080fe40000000000 */
[----:B------:R-:W-:-:S02]  /*18b0*/  DMUL R26, R26, R2 ;  /* 0x000000021a1a7228 */ /* 0x000fc40000000000 */
[-C--:B------:R-:W-:Y:S02]  /*18c0*/  DMUL R12, R32, R2.reuse ;  /* 0x00000002200c7228 */ /* 0x080fe40000000000 */
[-C--:B------:R-:W-:Y:S02]  /*18d0*/  DMUL R14, R14, R2.reuse ;  /* 0x000000020e0e7228 */ /* 0x080fe40000000000 */
[-C--:B------:R-:W-:Y:S02]  /*18e0*/  DMUL R16, R34, R2.reuse ;  /* 0x0000000222107228 */ /* 0x080fe40000000000 */
[----:B------:R-:W-:-:S11]  /*18f0*/  DMUL R18, R18, R2 ;  /* 0x0000000212127228 */ /* 0x000fd60000000000 */
.L_x_29:
[----:B------:R-:W-:Y:S02]  /*1900*/  @P0 IADD3 R0, P3, R31, UR4, RZ ;  /* 0x000000041f000c10 */ /* 0x000fe4000ff7e0ff */
[----:B------:R-:W-:Y:S02]  /*1910*/  @P2 LEA R4, P5, R30, UR8, 0x4 ;  /* 0x000000081e042c11 */ /* 0x000fe4000f8a20ff */
[----:B------:R-:W-:Y:S01]  /*1920*/  @P0 LEA R2, P6, R0, UR8, 0x4 ;  /* 0x0000000800020c11 */ /* 0x000fe2000f8c20ff */
[----:B------:R-:W-:Y:S01]  /*1930*/  @P0 IMAD.X R3, RZ, RZ, UR5, P3 ;  /* 0x00000005ff030e24 */ /* 0x000fe200098e06ff */
[----:B------:R-:W-:Y:S01]  /*1940*/  @P1 LEA R6, P3, R28, UR8, 0x4 ;  /* 0x000000081c061c11 */ /* 0x000fe2000f8620ff */
[----:B------:R-:W-:Y:S01]  /*1950*/  UIMAD.WIDE.U32 UR4, UR13, 0x4, UR4 ;  /* 0x000000040d0478a5 */ /* 0x000fe2000f8e0004 */
[----:B------:R-:W-:Y:S02]  /*1960*/  @P2 LEA.HI.X R5, R30, UR9, R29, 0x4, P5 ;  /* 0x000000091e052c11 */ /* 0x000fe4000a8f241d */
[----:B------:R-:W-:Y:S01]  /*1970*/  @P0 LEA.HI.X R3, R0, UR9, R3, 0x4, P6 ;  /* 0x0000000900030c11 */ /* 0x000fe2000b0f2403 */
[----:B------:R-:W-:Y:S01]  /*1980*/  UISETP.LT.U32.AND UP1, UPT, UR4, UR16, UPT ;  /* 0x000000100400728c */ /* 0x000fe2000bf21070 */
[----:B------:R-:W-:Y:S01]  /*1990*/  @P4 LEA R8, P6, R10, UR8, 0x4 ;  /* 0x000000080a084c11 */ /* 0x000fe2000f8c20ff */
[----:B------:R-:W-:Y:S01]  /*19a0*/  UISETP.GE.U32.AND UP0, UPT, UR4, 0x10000, UPT ;  /* 0x000100000400788c */ /* 0x000fe2000bf06070 */
[----:B------:R-:W-:Y:S01]  /*19b0*/  @P1 LEA.HI.X R7, R28, UR9, R11, 0x4, P3 ;  /* 0x000000091c071c11 */ /* 0x000fe200098f240b */
[----:B------:R1:W-:Y:S01]  /*19c0*/  @P0 STG.E.128 desc[UR14][R2.64], R20 ;  /* 0x0000001402000986 */ /* 0x0003e2000c101d0e */
[----:B------:R-:W-:Y:S01]  /*19d0*/  @P4 LEA.HI.X R9, R10, UR9, R9, 0x4, P6 ;  /* 0x000000090a094c11 */ /* 0x000fe2000b0f2409 */
[----:B------:R-:W-:-:S02]  /*19e0*/  UISETP.GE.U32.AND.EX UP0, UPT, UR5, URZ, UPT, UP0 ;  /* 0x0000003f0500728c */ /* 0x000fc4000bf06100 */
[----:B------:R-:W-:Y:S01]  /*19f0*/  IMAD.U32 R11, RZ, RZ, UR5 ;  /* 0x00000005ff0b7e24 */ /* 0x000fe2000f8e00ff */
[----:B------:R1:W-:Y:S01]  /*1a00*/  @P2 STG.E.128 desc[UR14][R4.64], R24 ;  /* 0x0000001804002986 */ /* 0x0003e2000c101d0e */
[----:B------:R-:W-:Y:S01]  /*1a10*/  PLOP3.LUT P0, PT, PT, PT, UP1, 0x80, 0x0 ;  /* 0x000000000000781c */ /* 0x000fe20003f0f018 */
[----:B------:R-:W-:Y:S02]  /*1a20*/  IMAD.U32 R10, RZ, RZ, UR4 ;  /* 0x00000004ff0a7e24 */ /* 0x000fe4000f8e00ff */
[----:B------:R1:W-:Y:S01]  /*1a30*/  @P1 STG.E.128 desc[UR14][R6.64], R12 ;  /* 0x0000000c06001986 */ /* 0x0003e2000c101d0e */
[----:B------:R-:W-:Y:S02]  /*1a40*/  ISETP.LT.AND.EX P0, PT, R11, UR10, PT, P0 ;  /* 0x0000000a0b007c0c */ /* 0x000fe4000bf01300 */
[----:B------:R-:W-:Y:S01]  /*1a50*/  PLOP3.LUT P1, PT, PT, PT, UP0, 0x80, 0x0 ;  /* 0x000000000000781c */ /* 0x000fe20003f2f008 */
[----:B------:R1:W-:-:S12]  /*1a60*/  @P4 STG.E.128 desc[UR14][R8.64], R16 ;  /* 0x0000001008004986 */ /* 0x0003d8000c101d0e */
[----:B------:R-:W-:Y:S05]  /*1a70*/  @!P1 BRA P0, `(.L_x_48) ;  /* 0xffffffe400e49947 */ /* 0x000fea000003ffff */
[----:B------:R-:W-:Y:S05]  /*1a80*/  EXIT ;  /* 0x000000000000794d */ /* 0x000fea0003800000 */
.L_x_22:
[----:B------:R-:W0:Y:S02]  /*1a90*/  S2R R28, SR_TID.X ;  /* 0x00000000001c7919 */ /* 0x000e240000002100 */
[----:B0-----:R-:W-:-:S03]  /*1aa0*/  IMAD.WIDE.U32 R2, R28, 0x4, RZ ;  /* 0x000000041c027825 */ /* 0x001fc600078e00ff */
[----:B------:R-:W-:-:S04]  /*1ab0*/  ISETP.GE.U32.AND P0, PT, R2, UR16, PT ;  /* 0x0000001002007c0c */ /* 0x000fc8000bf06070 */
[----:B------:R-:W-:-:S04]  /*1ac0*/  ISETP.GE.AND.EX P0, PT, R3, UR10, PT, P0 ;  /* 0x0000000a03007c0c */ /* 0x000fc8000bf06300 */
[----:B------:R-:W-:-:S13]  /*1ad0*/  ISETP.GT.U32.OR P0, PT, R28, 0x3fff, P0 ;  /* 0x00003fff1c00780c */ /* 0x000fda0000704470 */
[----:B------:R-:W-:Y:S05]  /*1ae0*/  @P0 EXIT ;  /* 0x000000000000094d */ /* 0x000fea0003800000 */
[----:B------:R-:W-:Y:S01]  /*1af0*/  IMAD.MOV.U32 R11, RZ, RZ, RZ ;  /* 0x000000ffff0b7224 */ /* 0x000fe200078e00ff */
[----:B------:R-:W-:Y:S01]  /*1b00*/  ULDC UR4, c[0x0][0x0] ;  /* 0x0000000000047ab9 */ /* 0x000fe20000000800 */
[----:B------:R-:W-:Y:S01]  /*1b10*/  ULDC.64 UR12, c[0x0][0xe78] ;  /* 0x00039e00000c7ab9 */ /* 0x000fe20000000a00 */
[----:B------:R-:W-:-:S05]  /*1b20*/  ULDC.64 UR18, c[0x0][0xe70] ;  /* 0x00039c0000127ab9 */ /* 0x000fca0000000a00 */
.L_x_74:
[----:B0-----:R-:W0:Y:S02]  /*1b30*/  LDC.64 R4, c[0x0][0xe60] ;  /* 0x00039800ff047b82 */ /* 0x001e240000000a00 */
[----:B0-----:R-:W2:Y:S01]  /*1b40*/  LDG.E.128 R4, desc[UR14][R4.64] ;  /* 0x0000000e04047981 */ /* 0x001ea2000c1e1d00 */
[----:B------:R-:W-:Y:S01]  /*1b50*/  IMAD.MOV.U32 R32, RZ, RZ, 0x1 ;  /* 0x00000001ff207424 */ /* 0x000fe200078e00ff */
[C---:B------:R-:W-:Y:S01]  /*1b60*/  SHF.L.U64.HI R10, R28.reuse, 0x6, R11 ;  /* 0x000000061c0a7819 */ /* 0x040fe2000001020b */
[----:B------:R-:W-:-:S05]  /*1b70*/  IMAD.SHL.U32 R9, R28, 0x40, RZ ;  /* 0x000000401c097824 */ /* 0x000fca00078e00ff */
[----:B------:R-:W-:-:S04]  /*1b80*/  IADD3 R2, P0, R9, UR6, RZ ;  /* 0x0000000609027c10 */ /* 0x000fc8000ff1e0ff */
[----:B------:R-:W-:-:S05]  /*1b90*/  IADD3.X R3, R10, UR7, RZ, P0, !PT ;  /* 0x000000070a037c10 */ /* 0x000fca00087fe4ff */
[----:B------:R-:W5:Y:S04]  /*1ba0*/  LDG.E.128 R20, desc[UR14][R2.64] ;  /* 0x0000000e02147981 */ /* 0x000f68000c1e1d00 */
[----:B------:R-:W5:Y:S04]  /*1bb0*/  LDG.E.128 R24, desc[UR14][R2.64+0x10] ;  /* 0x0000100e02187981 */ /* 0x000f68000c1e1d00 */
[----:B------:R-:W5:Y:S04]  /*1bc0*/  LDG.E.128 R12, desc[UR14][R2.64+0x20] ;  /* 0x0000200e020c7981 */ /* 0x000f68000c1e1d00 */
[----:B------:R0:W5:Y:S01]  /*1bd0*/  LDG.E.128 R16, desc[UR14][R2.64+0x30] ;  /* 0x0000300e02107981 */ /* 0x000162000c1e1d00 */
[----:B--2---:R-:W-:-:S02]  /*1be0*/  DMUL R30, R4, UR12 ;  /* 0x0000000c041e7c28 */ /* 0x004fc40008000000 */
[----:B------:R-:W-:-:S06]  /*1bf0*/  DMUL R42, R6, UR12 ;  /* 0x0000000c062a7c28 */ /* 0x000fcc0008000000 */
[----:B------:R-:W-:Y:S02]  /*1c00*/  DFMA R30, R6, UR18, R30 ;  /* 0x00000012061e7c2b */ /* 0x000fe4000800001e */
[----:B------:R-:W-:-:S04]  /*1c10*/  DFMA R42, R4, UR18, -R42 ;  /* 0x00000012042a7c2b */ /* 0x000fc8000800082a */
[----:B------:R-:W1:Y:S04]  /*1c20*/  MUFU.RCP64H R33, R31 ;  /* 0x0000001f00217308 */ /* 0x000e680000001800 */
[----:B------:R-:W-:Y:S02]  /*1c30*/  DSETP.GE.AND P0, PT, |R42|, |R30|, PT ;  /* 0x4000001e2a00722a */ /* 0x000fe40003f06200 */
[----:B------:R-:W-:Y:S01]  /*1c40*/  FSETP.GEU.AND P2, PT, |R43|, 6.5827683646048100446e-37, PT ;  /* 0x036000002b00780b */ /* 0x000fe20003f4e200 */
[----:B-1----:R-:W-:-:S08]  /*1c50*/  DFMA R34, -R30, R32, 1 ;  /* 0x3ff000001e22742b */ /* 0x002fd00000000120 */
[----:B------:R-:W-:-:S08]  /*1c60*/  DFMA R34, R34, R34, R34 ;  /* 0x000000222222722b */ /* 0x000fd00000000022 */
[----:B------:R-:W-:-:S08]  /*1c70*/  DFMA R34, R32, R34, R32 ;  /* 0x000000222022722b */ /* 0x000fd00000000020 */
[----:B------:R-:W-:-:S08]  /*1c80*/  DFMA R6, -R30, R34, 1 ;  /* 0x3ff000001e06742b */ /* 0x000fd00000000122 */
[----:B------:R-:W-:-:S08]  /*1c90*/  DFMA R6, R34, R6, R34 ;  /* 0x000000062206722b */ /* 0x000fd00000000022 */
[----:B------:R-:W-:-:S08]  /*1ca0*/  DMUL R48, R42, R6 ;  /* 0x000000062a307228 */ /* 0x000fd00000000000 */
[----:B0-----:R-:W-:-:S08]  /*1cb0*/  DFMA R2, -R30, R48, R42 ;  /* 0x000000301e02722b */ /* 0x001fd0000000012a */
[----:B------:R-:W-:-:S10]  /*1cc0*/  DFMA R48, R6, R2, R48 ;  /* 0x000000020630722b */ /* 0x000fd40000000030 */
[----:B------:R-:W-:-:S05]  /*1cd0*/  FFMA R0, RZ, R31, R49 ;  /* 0x0000001fff007223 */ /* 0x000fca0000000031 */
[----:B------:R-:W-:-:S13]  /*1ce0*/  FSETP.GT.AND P1, PT, |R0|, 1.469367938527859385e-39, PT ;  /* 0x001000000000780b */ /* 0x000fda0003f24200 */
[----:B------:R-:W-:Y:S05]  /*1cf0*/  @P1 BRA P2, `(.L_x_49) ;  /* 0x0000000000201947 */ /* 0x000fea0001000000 */
[----:B------:R-:W-:Y:S01]  /*1d00*/  MOV R2, R42 ;  /* 0x0000002a00027202 */ /* 0x000fe20000000f00 */
[----:B------:R-:W-:Y:S01]  /*1d10*/  IMAD.MOV.U32 R3, RZ, RZ, R43 ;  /* 0x000000ffff037224 */ /* 0x000fe200078e002b */
[----:B------:R-:W-:Y:S01]  /*1d20*/  MOV R0, 0x1d60 ;  /* 0x00001d6000007802 */ /* 0x000fe20000000f00 */
[----:B------:R-:W-:Y:S02]  /*1d30*/  IMAD.MOV.U32 R6, RZ, RZ, R30 ;  /* 0x000000ffff067224 */ /* 0x000fe400078e001e */
[----:B------:R-:W-:-:S07]  /*1d40*/  IMAD.MOV.U32 R7, RZ, RZ, R31 ;  /* 0x000000ffff077224 */ /* 0x000fce00078e001f */
[----:B-----5:R-:W-:Y:S05]  /*1d50*/  CALL.REL.NOINC `($__internal_1_$__cuda_sm20_div_rn_f64_full) ;  /* 0x00000014009c7944 */ /* 0x020fea0003c00000 */
[----:B------:R-:W-:Y:S02]  /*1d60*/  IMAD.MOV.U32 R48, RZ, RZ, R2 ;  /* 0x000000ffff307224 */ /* 0x000fe400078e0002 */
[----:B------:R-:W-:-:S07]  /*1d70*/  IMAD.MOV.U32 R49, RZ, RZ, R3 ;  /* 0x000000ffff317224 */ /* 0x000fce00078e0003 */
.L_x_49:
        /* <DEDUP_REMOVED lines=23> */
.L_x_50:
        /* <DEDUP_REMOVED lines=20> */
.L_x_54:
[----:B------:R-:W-:Y:S05]  /*2030*/  BSYNC B0 ;  /* 0x0000000000007941 */ /* 0x000fea0003800000 */
.L_x_53:
[-C--:B-----5:R-:W-:Y:S02]  /*2040*/  DFMA R2, R22, R36.reuse, R20 ;  /* 0x000000241602722b */ /* 0x0a0fe40000000014 */
[-C--:B------:R-:W-:Y:S02]  /*2050*/  DFMA R6, R26, R36.reuse, R24 ;  /* 0x000000241a06722b */ /* 0x080fe40000000018 */
[-C--:B------:R-:W-:Y:S02]  /*2060*/  DFMA R30, R14, R36.reuse, R12 ;  /* 0x000000240e1e722b */ /* 0x080fe4000000000c */
[-C--:B------:R-:W-:Y:S02]  /*2070*/  DFMA R32, R18, R36.reuse, R16 ;  /* 0x000000241220722b */ /* 0x080fe40000000010 */
[-C--:B------:R-:W-:Y:S02]  /*2080*/  DFMA R22, -R20, R36.reuse, R22 ;  /* 0x000000241416722b */ /* 0x080fe40000000116 */
[----:B------:R-:W-:-:S02]  /*2090*/  DFMA R26, -R24, R36, R26 ;  /* 0x00000024181a722b */ /* 0x000fc4000000011a */
[-C--:B------:R-:W-:Y:S02]  /*20a0*/  DFMA R14, -R12, R36.reuse, R14 ;  /* 0x000000240c0e722b */ /* 0x080fe4000000010e */
[----:B------:R-:W-:Y:S02]  /*20b0*/  DFMA R18, -R16, R36, R18 ;  /* 0x000000241012722b */ /* 0x000fe40000000112 */
        /* <DEDUP_REMOVED lines=9> */
.L_x_52:
[----:B------:R-:W-:Y:S01]  /*2150*/  DADD R32, -RZ, |R42| ;  /* 0x00000000ff207229 */ /* 0x000fe2000000052a */
[----:B------:R-:W-:Y:S01]  /*2160*/  MOV R2, 0x1 ;  /* 0x0000000100027802 */ /* 0x000fe20000000f00 */
[----:B------:R-:W-:Y:S01]  /*2170*/  BSSY B1, `(.L_x_56) ;  /* 0x0000014000017945 */ /* 0x000fe20003800000 */
[----:B-----5:R-:W-:-:S03]  /*2180*/  FSETP.GEU.AND P1, PT, |R21|, 6.5827683646048100446e-37, PT ;  /* 0x036000001500780b */ /* 0x020fc60003f2e200 */
        /* <DEDUP_REMOVED lines=17> */
[----:B------:R-:W-:Y:S05]  /*22a0*/  CALL.REL.NOINC `($__internal_1_$__cuda_sm20_div_rn_f64_full) ;  /* 0x0000001000487944 */ /* 0x000fea0003c00000 */
.L_x_57:
[----:B------:R-:W-:Y:S05]  /*22b0*/  BSYNC B1 ;  /* 0x0000000000017941 */ /* 0x000fea0003800000 */
.L_x_56:
        /* <DEDUP_REMOVED lines=23> */
[----:B------:R-:W-:Y:S05]  /*2430*/  CALL.REL.NOINC `($__internal_1_$__cuda_sm20_div_rn_f64_full) ;  /* 0x0000000c00e47944 */ /* 0x000fea0003c00000 */
[----:B------:R-:W-:Y:S02]  /*2440*/  IMAD.MOV.U32 R4, RZ, RZ, R2 ;  /* 0x000000ffff047224 */ /* 0x000fe400078e0002 */
[----:B------:R-:W-:-:S07]  /*2450*/  IMAD.MOV.U32 R5, RZ, RZ, R3 ;  /* 0x000000ffff057224 */ /* 0x000fce00078e0003 */
.L_x_59:
[----:B------:R-:W-:Y:S05]  /*2460*/  BSYNC B1 ;  /* 0x0000000000017941 */ /* 0x000fea0003800000 */
.L_x_58:
        /* <DEDUP_REMOVED lines=24> */
.L_x_61:
[----:B------:R-:W-:Y:S05]  /*25f0*/  BSYNC B1 ;  /* 0x0000000000017941 */ /* 0x000fea0003800000 */
.L_x_60:
        /* <DEDUP_REMOVED lines=26> */
.L_x_63:
[----:B------:R-:W-:Y:S05]  /*27a0*/  BSYNC B1 ;  /* 0x0000000000017941 */ /* 0x000fea0003800000 */
.L_x_62:
        /* <DEDUP_REMOVED lines=24> */
.L_x_65:
[----:B------:R-:W-:Y:S05]  /*2930*/  BSYNC B1 ;  /* 0x0000000000017941 */ /* 0x000fea0003800000 */
.L_x_64:
        /* <DEDUP_REMOVED lines=26> */
.L_x_67:
[----:B------:R-:W-:Y:S05]  /*2ae0*/  BSYNC B1 ;  /* 0x0000000000017941 */ /* 0x000fea0003800000 */
.L_x_66:
        /* <DEDUP_REMOVED lines=22> */
.L_x_69:
[----:B------:R-:W-:Y:S05]  /*2c50*/  BSYNC B1 ;  /* 0x0000000000017941 */ /* 0x000fea0003800000 */
.L_x_68:
        /* <DEDUP_REMOVED lines=24> */
.L_x_71:
[----:B------:R-:W-:Y:S05]  /*2de0*/  BSYNC B1 ;  /* 0x0000000000017941 */ /* 0x000fea0003800000 */
.L_x_70:
[----:B------:R-:W-:Y:S02]  /*2df0*/  IMAD.MOV.U32 R18, RZ, RZ, R4 ;  /* 0x000000ffff127224 */ /* 0x000fe400078e0004 */
[----:B------:R-:W-:Y:S01]  /*2e00*/  IMAD.MOV.U32 R19, RZ, RZ, R5 ;  /* 0x000000ffff137224 */ /* 0x000fe200078e0005 */
[----:B------:R-:W-:Y:S06]  /*2e10*/  BRA `(.L_x_55) ;  /* 0x0000000000847947 */ /* 0x000fec0003800000 */
.L_x_51:
        /* <DEDUP_REMOVED lines=16> */
.L_x_73:
[----:B------:R-:W-:Y:S05]  /*2f20*/  BSYNC B0 ;  /* 0x0000000000007941 */ /* 0x000fea0003800000 */
.L_x_72:
[-C--:B-----5:R-:W-:Y:S02]  /*2f30*/  DFMA R2, R20, R48.reuse, R22 ;  /* 0x000000301402722b */ /* 0x0a0fe40000000016 */
[-C--:B------:R-:W-:Y:S02]  /*2f40*/  DFMA R6, R24, R48.reuse, R26 ;  /* 0x000000301806722b */ /* 0x080fe4000000001a */
[-C--:B------:R-:W-:Y:S02]  /*2f50*/  DFMA R30, R12, R48.reuse, R14 ;  /* 0x000000300c1e722b */ /* 0x080fe4000000000e */
[-C--:B------:R-:W-:Y:S02]  /*2f60*/  DFMA R32, R16, R48.reuse, R18 ;  /* 0x000000301020722b */ /* 0x080fe40000000012 */
[-C--:B------:R-:W-:Y:S02]  /*2f70*/  DFMA R22, R22, R48.reuse, -R20 ;  /* 0x000000301616722b */ /* 0x080fe40000000814 */
[----:B------:R-:W-:-:S02]  /*2f80*/  DFMA R26, R26, R48, -R24 ;  /* 0x000000301a1a722b */ /* 0x000fc40000000818 */
[-C--:B------:R-:W-:Y:S02]  /*2f90*/  DFMA R14, R14, R48.reuse, -R12 ;  /* 0x000000300e0e722b */ /* 0x080fe4000000080c */
        /* <DEDUP_REMOVED lines=9> */
.L_x_55:
[----:B------:R-:W-:-:S04]  /*3030*/  IADD3 R2, P0, R9, UR8, RZ ;  /* 0x0000000809027c10 */ /* 0x000fc8000ff1e0ff */
[----:B------:R-:W-:Y:S02]  /*3040*/  IADD3.X R3, R10, UR9, RZ, P0, !PT ;  /* 0x000000090a037c10 */ /* 0x000fe400087fe4ff */
[----:B------:R-:W-:-:S03]  /*3050*/  IADD3 R28, P0, R28, UR4, RZ ;  /* 0x000000041c1c7c10 */ /* 0x000fc6000ff1e0ff */
[----:B------:R0:W-:Y:S01]  /*3060*/  STG.E.128 desc[UR14][R2.64], R20 ;  /* 0x0000001402007986 */ /* 0x0001e2000c101d0e */
[C---:B------:R-:W-:Y:S01]  /*3070*/  SHF.L.U32 R0, R28.reuse, 0x2, RZ ;  /* 0x000000021c007819 */ /* 0x040fe200000006ff */
[----:B------:R-:W-:Y:S01]  /*3080*/  IMAD.X R11, RZ, RZ, R11, P0 ;  /* 0x000000ffff0b7224 */ /* 0x000fe200000e060b */
[----:B------:R-:W-:Y:S01]  /*3090*/  ISETP.LT.U32.AND P1, PT, R28, 0x4000, PT ;  /* 0x000040001c00780c */ /* 0x000fe20003f21070 */
[----:B------:R0:W-:Y:S01]  /*30a0*/  STG.E.128 desc[UR14][R2.64+0x10], R24 ;  /* 0x0000101802007986 */ /* 0x0001e2000c101d0e */
[----:B------:R-:W-:Y:S02]  /*30b0*/  ISETP.GE.U32.AND P0, PT, R0, UR16, PT ;  /* 0x0000001000007c0c */ /* 0x000fe4000bf06070 */
[----:B------:R-:W-:Y:S01]  /*30c0*/  SHF.L.U64.HI R0, R28, 0x2, R11 ;  /* 0x000000021c007819 */ /* 0x000fe2000001020b */
[----:B------:R0:W-:Y:S01]  /*30d0*/  STG.E.128 desc[UR14][R2.64+0x20], R12 ;  /* 0x0000200c02007986 */ /* 0x0001e2000c101d0e */
[----:B------:R-:W-:Y:S02]  /*30e0*/  ISETP.LT.U32.AND.EX P1, PT, R11, RZ, PT, P1 ;  /* 0x000000ff0b00720c */ /* 0x000fe40003f21110 */
[----:B------:R-:W-:Y:S01]  /*30f0*/  ISETP.GE.AND.EX P0, PT, R0, UR10, PT, P0 ;  /* 0x0000000a00007c0c */ /* 0x000fe2000bf06300 */
[----:B------:R0:W-:-:S12]  /*3100*/  STG.E.128 desc[UR14][R2.64+0x30], R16 ;  /* 0x0000301002007986 */ /* 0x0001d8000c101d0e */
[----:B------:R-:W-:Y:S05]  /*3110*/  @!P0 BRA P1, `(.L_x_74) ;  /* 0xffffffe800848947 */ /* 0x000fea000083ffff */
[----:B------:R-:W-:Y:S05]  /*3120*/  EXIT ;  /* 0x000000000000794d */ /* 0x000fea0003800000 */
        .weak           $__internal_0_$__cuda_sm20_dblrcp_rn_slowpath_v3
        .type           $__internal_0_$__cuda_sm20_dblrcp_rn_slowpath_v3,@function
        .size           $__internal_0_$__cuda_sm20_dblrcp_rn_slowpath_v3,($__internal_1_$__cuda_sm20_div_rn_f64_full - $__internal_0_$__cuda_sm20_dblrcp_rn_slowpath_v3)
$__internal_0_$__cuda_sm20_dblrcp_rn_slowpath_v3:
[----:B------:R-:W-:Y:S01]  /*3130*/  IMAD.MOV.U32 R3, RZ, RZ, R33 ;  /* 0x000000ffff037224 */ /* 0x000fe200078e0021 */
[----:B------:R-:W-:Y:S05]  /*3140*/  BSSY B1, `(.L_x_75) ;  /* 0x0000025000017945 */ /* 0x000fea0003800000 */
[----:B------:R-:W-:-:S14]  /*3150*/  DSETP.GTU.AND P3, PT, |R2|, +INF , PT ;  /* 0x7ff000000200742a */ /* 0x000fdc0003f6c200 */
[----:B------:R-:W-:Y:S05]  /*3160*/  @P3 BRA `(.L_x_76) ;  /* 0x0000000000803947 */ /* 0x000fea0003800000 */
[----:B------:R-:W-:-:S05]  /*3170*/  LOP3.LUT R6, R33, 0x7fffffff, RZ, 0xc0, !PT ;  /* 0x7fffffff21067812 */ /* 0x000fca00078ec0ff */
[----:B------:R-:W-:-:S05]  /*3180*/  VIADD R4, R6, 0xffffffff ;  /* 0xffffffff06047836 */ /* 0x000fca0000000000 */
[----:B------:R-:W-:-:S13]  /*3190*/  ISETP.GE.U32.AND P3, PT, R4, 0x7fefffff, PT ;  /* 0x7fefffff0400780c */ /* 0x000fda0003f66070 */
[----:B------:R-:W-:Y:S01]  /*31a0*/  @P3 LOP3.LUT R5, R3, 0x7ff00000, RZ, 0x3c, !PT ;  /* 0x7ff0000003053812 */ /* 0x000fe200078e3cff */
[----:B------:R-:W-:Y:S01]  /*31b0*/  @P3 IMAD.MOV.U32 R4, RZ, RZ, RZ ;  /* 0x000000ffff043224 */ /* 0x000fe200078e00ff */
[----:B------:R-:W-:Y:S06]  /*31c0*/  @P3 BRA `(.L_x_77) ;  /* 0x0000000000703947 */ /* 0x000fec0003800000 */
[----:B------:R-:W-:-:S13]  /*31d0*/  ISETP.GE.U32.AND P3, PT, R6, 0x1000001, PT ;  /* 0x010000010600780c */ /* 0x000fda0003f66070 */
[----:B------:R-:W-:Y:S05]  /*31e0*/  @!P3 BRA `(.L_x_78) ;  /* 0x000000000038b947 */ /* 0x000fea0003800000 */
[----:B------:R-:W-:Y:S02]  /*31f0*/  VIADD R33, R3, 0xc0200000 ;  /* 0xc020000003217836 */ /* 0x000fe40000000000 */
[----:B------:R-:W-:Y:S02]  /*3200*/  IMAD.MOV.U32 R32, RZ, RZ, R2 ;  /* 0x000000ffff207224 */ /* 0x000fe400078e0002 */
[----:B------:R-:W0:Y:S01]  /*3210*/  MUFU.RCP64H R7, R33 ;  /* 0x0000002100077308 */ /* 0x000e220000001800 */
[----:B------:R-:W-:-:S06]  /*3220*/  IMAD.MOV.U32 R6, RZ, RZ, R35 ;  /* 0x000000ffff067224 */ /* 0x000fcc00078e0023 */
[----:B0-----:R-:W-:-:S08]  /*3230*/  DFMA R4, -R32, R6, 1 ;  /* 0x3ff000002004742b */ /* 0x001fd00000000106 */
[----:B------:R-:W-:-:S08]  /*3240*/  DFMA R4, R4, R4, R4 ;  /* 0x000000040404722b */ /* 0x000fd00000000004 */
[----:B------:R-:W-:-:S08]  /*3250*/  DFMA R4, R6, R4, R6 ;  /* 0x000000040604722b */ /* 0x000fd00000000006 */
[----:B------:R-:W-:-:S08]  /*3260*/  DFMA R6, -R32, R4, 1 ;  /* 0x3ff000002006742b */ /* 0x000fd00000000104 */
[----:B------:R-:W-:-:S08]  /*3270*/  DFMA R4, R4, R6, R4 ;  /* 0x000000060404722b */ /* 0x000fd00000000004 */
[----:B------:R-:W-:-:S08]  /*3280*/  DMUL R4, R4, 2.2250738585072013831e-308 ;  /* 0x0010000004047828 */ /* 0x000fd00000000000 */
[----:B------:R-:W-:-:S08]  /*3290*/  DFMA R2, -R2, R4, 1 ;  /* 0x3ff000000202742b */ /* 0x000fd00000000104 */
[----:B------:R-:W-:-:S08]  /*32a0*/  DFMA R2, R2, R2, R2 ;  /* 0x000000020202722b */ /* 0x000fd00000000002 */
[----:B------:R-:W-:Y:S01]  /*32b0*/  DFMA R4, R4, R2, R4 ;  /* 0x000000020404722b */ /* 0x000fe20000000004 */
[----:B------:R-:W-:Y:S10]  /*32c0*/  BRA `(.L_x_77) ;  /* 0x0000000000307947 */ /* 0x000ff40003800000 */
.L_x_78:
[----:B------:R-:W-:Y:S01]  /*32d0*/  DMUL R6, R2, 8.11296384146066816958e+31 ;  /* 0x4690000002067828 */ /* 0x000fe20000000000 */
[----:B------:R-:W-:-:S05]  /*32e0*/  MOV R4, R35 ;  /* 0x0000002300047202 */ /* 0x000fca0000000f00 */
[----:B------:R-:W0:Y:S02]  /*32f0*/  MUFU.RCP64H R5, R7 ;  /* 0x0000000700057308 */ /* 0x000e240000001800 */
[----:B0-----:R-:W-:-:S08]  /*3300*/  DFMA R2, -R6, R4, 1 ;  /* 0x3ff000000602742b */ /* 0x001fd00000000104 */
[----:B------:R-:W-:-:S08]  /*3310*/  DFMA R2, R2, R2, R2 ;  /* 0x000000020202722b */ /* 0x000fd00000000002 */
[----:B------:R-:W-:-:S08]  /*3320*/  DFMA R2, R4, R2, R4 ;  /* 0x000000020402722b */ /* 0x000fd00000000004 */
[----:B------:R-:W-:-:S08]  /*3330*/  DFMA R4, -R6, R2, 1 ;  /* 0x3ff000000604742b */ /* 0x000fd00000000102 */
[----:B------:R-:W-:-:S08]  /*3340*/  DFMA R4, R2, R4, R2 ;  /* 0x000000040204722b */ /* 0x000fd00000000002 */
[----:B------:R-:W-:Y:S01]  /*3350*/  DMUL R4, R4, 8.11296384146066816958e+31 ;  /* 0x4690000004047828 */ /* 0x000fe20000000000 */
[----:B------:R-:W-:Y:S10]  /*3360*/  BRA `(.L_x_77) ;  /* 0x0000000000087947 */ /* 0x000ff40003800000 */
.L_x_76:
[----:B------:R-:W-:Y:S01]  /*3370*/  LOP3.LUT R5, R3, 0x80000, RZ, 0xfc, !PT ;  /* 0x0008000003057812 */ /* 0x000fe200078efcff */
[----:B------:R-:W-:-:S07]  /*3380*/  IMAD.MOV.U32 R4, RZ, RZ, R2 ;  /* 0x000000ffff047224 */ /* 0x000fce00078e0002 */
.L_x_77:
[----:B------:R-:W-:Y:S05]  /*3390*/  BSYNC B1 ;  /* 0x0000000000017941 */ /* 0x000fea0003800000 */
.L_x_75:
[----:B------:R-:W-:Y:S02]  /*33a0*/  IMAD.MOV.U32 R2, RZ, RZ, R0 ;  /* 0x000000ffff027224 */ /* 0x000fe400078e0000 */
[----:B------:R-:W-:-:S04]  /*33b0*/  IMAD.MOV.U32 R3, RZ, RZ, 0x0 ;  /* 0x00000000ff037424 */ /* 0x000fc800078e00ff */
[----:B------:R-:W-:Y:S05]  /*33c0*/  RET.REL.NODEC R2 `(_ZN2at6native63_GLOBAL__N__862fb238_30_ForeachBinaryOpScalarTensor_cu_64fe0ca525multi_tensor_apply_kernelINS1_18TensorListMetadataILi2EEENS1_27BinaryOpScalarTensorFunctorIN3c107complexIdEELi2ELi1ELi1EEEJSt7dividesIS8_EPS8_S8_EEEvT_T0_DpT1_) ;  /* 0xffffffcc020c7950 */ /* 0x000fea0003c3ffff */
        .weak           $__internal_1_$__cuda_sm20_div_rn_f64_full
        .type           $__internal_1_$__cuda_sm20_div_rn_f64_full,@function
        .size           $__internal_1_$__cuda_sm20_div_rn_f64_full,(.L_x_512 - $__internal_1_$__cuda_sm20_div_rn_f64_full)
$__internal_1_$__cuda_sm20_div_rn_f64_full:
[----:B------:R-:W-:Y:S01]  /*33d0*/  IMAD.MOV.U32 R37, RZ, RZ, R3 ;  /* 0x000000ffff257224 */ /* 0x000fe200078e0003 */
[----:B------:R-:W-:Y:S01]  /*33e0*/  MOV R3, 0x1ca00000 ;  /* 0x1ca0000000037802 */ /* 0x000fe20000000f00 */
[----:B------:R-:W-:Y:S01]  /*33f0*/  IMAD.MOV.U32 R33, RZ, RZ, R7 ;  /* 0x000000ffff217224 */ /* 0x000fe200078e0007 */
[----:B------:R-:W-:Y:S01]  /*3400*/  BSSY B0, `(.L_x_79) ;  /* 0x000005e000007945 */ /* 0x000fe20003800000 */
[----:B------:R-:W-:Y:S01]  /*3410*/  IMAD.MOV.U32 R36, RZ, RZ, R2 ;  /* 0x000000ffff247224 */ /* 0x000fe200078e0002 */
[C---:B------:R-:W-:Y:S01]  /*3420*/  FSETP.GEU.AND P3, PT, |R37|.reuse, 1.469367938527859385e-39, PT ;  /* 0x001000002500780b */ /* 0x040fe20003f6e200 */
[--C-:B------:R-:W-:Y:S01]  /*3430*/  IMAD.MOV.U32 R32, RZ, RZ, R6.reuse ;  /* 0x000000ffff207224 */ /* 0x100fe200078e0006 */
[----:B------:R-:W-:Y:S01]  /*3440*/  LOP3.LUT R2, R37, 0x7ff00000, RZ, 0xc0, !PT ;  /* 0x7ff0000025027812 */ /* 0x000fe200078ec0ff */
[----:B------:R-:W-:Y:S02]  /*3450*/  IMAD.MOV.U32 R34, RZ, RZ, R6 ;  /* 0x000000ffff227224 */ /* 0x000fe400078e0006 */
[----:B------:R-:W-:-:S02]  /*3460*/  IMAD.MOV.U32 R38, RZ, RZ, 0x1 ;  /* 0x00000001ff267424 */ /* 0x000fc400078e00ff */
[----:B------:R-:W-:-:S06]  /*3470*/  IMAD.MOV.U32 R40, RZ, RZ, R36 ;  /* 0x000000ffff287224 */ /* 0x000fcc00078e0024 */
[----:B------:R-:W-:-:S04]  /*3480*/  @!P3 LOP3.LUT R5, R33, 0x7ff00000, RZ, 0xc0, !PT ;  /* 0x7ff000002105b812 */ /* 0x000fc800078ec0ff */
[C---:B------:R-:W-:Y:S02]  /*3490*/  @!P3 ISETP.GE.U32.AND P6, PT, R2.reuse, R5, PT ;  /* 0x000000050200b20c */ /* 0x040fe40003fc6070 */
[----:B------:R-:W-:Y:S02]  /*34a0*/  LOP3.LUT R5, R7, 0x7ff00000, RZ, 0xc0, !PT ;  /* 0x7ff0000007057812 */ /* 0x000fe400078ec0ff */
[C---:B------:R-:W-:Y:S02]  /*34b0*/  @!P3 SEL R4, R3.reuse, 0x63400000, !P6 ;  /* 0x634000000304b807 */ /* 0x040fe40007000000 */
[----:B------:R-:W-:Y:S02]  /*34c0*/  ISETP.GE.U32.AND P6, PT, R2, R5, PT ;  /* 0x000000050200720c */ /* 0x000fe40003fc6070 */
[----:B------:R-:W-:Y:S02]  /*34d0*/  @!P3 LOP3.LUT R4, R4, 0x80000000, R37, 0xf8, !PT ;  /* 0x800000000404b812 */ /* 0x000fe400078ef825 */
[----:B------:R-:W-:-:S02]  /*34e0*/  SEL R8, R3, 0x63400000, !P6 ;  /* 0x6340000003087807 */ /* 0x000fc40007000000 */
[C---:B------:R-:W-:Y:S02]  /*34f0*/  FSETP.GEU.AND P6, PT, |R7|.reuse, 1.469367938527859385e-39, PT ;  /* 0x001000000700780b */ /* 0x040fe40003fce200 */
[----:B------:R-:W-:Y:S02]  /*3500*/  LOP3.LUT R7, R7, 0x800fffff, RZ, 0xc0, !PT ;  /* 0x800fffff07077812 */ /* 0x000fe400078ec0ff */
[----:B------:R-:W-:Y:S02]  /*3510*/  LOP3.LUT R41, R8, 0x800fffff, R37, 0xf8, !PT ;  /* 0x800fffff08297812 */ /* 0x000fe400078ef825 */
[----:B------:R-:W-:-:S07]  /*3520*/  LOP3.LUT R35, R7, 0x3ff00000, RZ, 0xfc, !PT ;  /* 0x3ff0000007237812 */ /* 0x000fce00078efcff */
[----:B------:R-:W-:-:S06]  /*3530*/  @!P6 DMUL R34, R32, 8.98846567431157953865e+307 ;  /* 0x7fe000002022e828 */ /* 0x000fcc0000000000 */
[----:B------:R-:W0:Y:S02]  /*3540*/  MUFU.RCP64H R39, R35 ;  /* 0x0000002300277308 */ /* 0x000e240000001800 */
[----:B0-----:R-:W-:-:S08]  /*3550*/  DFMA R6, R38, -R34, 1 ;  /* 0x3ff000002606742b */ /* 0x001fd00000000822 */
[----:B------:R-:W-:-:S08]  /*3560*/  DFMA R6, R6, R6, R6 ;  /* 0x000000060606722b */ /* 0x000fd00000000006 */
[----:B------:R-:W-:Y:S01]  /*3570*/  DFMA R6, R38, R6, R38 ;  /* 0x000000062606722b */ /* 0x000fe20000000026 */
[----:B------:R-:W-:Y:S01]  /*3580*/  @!P3 LOP3.LUT R39, R4, 0x100000, RZ, 0xfc, !PT ;  /* 0x001000000427b812 */ /* 0x000fe200078efcff */
[----:B------:R-:W-:Y:S02]  /*3590*/  @!P3 IMAD.MOV.U32 R38, RZ, RZ, RZ ;  /* 0x000000ffff26b224 */ /* 0x000fe400078e00ff */
[----:B------:R-:W-:-:S04]  /*35a0*/  IMAD.MOV.U32 R4, RZ, RZ, R2 ;  /* 0x000000ffff047224 */ /* 0x000fc800078e0002 */
[----:B------:R-:W-:Y:S02]  /*35b0*/  DFMA R46, R6, -R34, 1 ;  /* 0x3ff00000062e742b */ /* 0x000fe40000000822 */
[----:B------:R-:W-:-:S06]  /*35c0*/  @!P3 DFMA R40, R40, 2, -R38 ;  /* 0x400000002828b82b */ /* 0x000fcc0000000826 */
[----:B------:R-:W-:-:S04]  /*35d0*/  DFMA R46, R6, R46, R6 ;  /* 0x0000002e062e722b */ /* 0x000fc80000000006 */
[----:B------:R-:W-:-:S04]  /*35e0*/  @!P3 LOP3.LUT R4, R41, 0x7ff00000, RZ, 0xc0, !PT ;  /* 0x7ff000002904b812 */ /* 0x000fc800078ec0ff */
[----:B------:R-:W-:-:S08]  /*35f0*/  DMUL R6, R46, R40 ;  /* 0x000000282e067228 */ /* 0x000fd00000000000 */
[----:B------:R-:W-:-:S08]  /*3600*/  DFMA R38, R6, -R34, R40 ;  /* 0x800000220626722b */ /* 0x000fd00000000028 */
[----:B------:R-:W-:Y:S01]  /*3610*/  DFMA R38, R46, R38, R6 ;  /* 0x000000262e26722b */ /* 0x000fe20000000006 */
[----:B------:R-:W-:Y:S01]  /*3620*/  IMAD.MOV.U32 R7, RZ, RZ, R5 ;  /* 0x000000ffff077224 */ /* 0x000fe200078e0005 */
[----:B------:R-:W-:Y:S01]  /*3630*/  @!P6 LOP3.LUT R7, R35, 0x7ff00000, RZ, 0xc0, !PT ;  /* 0x7ff000002307e812 */ /* 0x000fe200078ec0ff */
[----:B------:R-:W-:-:S05]  /*3640*/  VIADD R5, R4, 0xffffffff ;  /* 0xffffffff04057836 */ /* 0x000fca0000000000 */
[----:B------:R-:W-:Y:S02]  /*3650*/  ISETP.GT.U32.AND P3, PT, R5, 0x7feffffe, PT ;  /* 0x7feffffe0500780c */ /* 0x000fe40003f64070 */
[----:B------:R-:W-:-:S04]  /*3660*/  IADD3 R5, R7, -0x1, RZ ;  /* 0xffffffff07057810 */ /* 0x000fc80007ffe0ff */
[----:B------:R-:W-:-:S13]  /*3670*/  ISETP.GT.U32.OR P3, PT, R5, 0x7feffffe, P3 ;  /* 0x7feffffe0500780c */ /* 0x000fda0001f64470 */
[----:B------:R-:W-:Y:S05]  /*3680*/  @P3 BRA `(.L_x_80) ;  /* 0x0000000000743947 */ /* 0x000fea0003800000 */
[----:B------:R-:W-:-:S04]  /*3690*/  LOP3.LUT R5, R33, 0x7ff00000, RZ, 0xc0, !PT ;  /* 0x7ff0000021057812 */ /* 0x000fc800078ec0ff */
[CC--:B------:R-:W-:Y:S02]  /*36a0*/  VIADDMNMX R4, R2.reuse, -R5.reuse, 0xb9600000, !PT ;  /* 0xb960000002047446 */ /* 0x0c0fe40007800905 */
[----:B------:R-:W-:Y:S02]  /*36b0*/  ISETP.GE.U32.AND P3, PT, R2, R5, PT ;  /* 0x000000050200720c */ /* 0x000fe40003f66070 */
[----:B------:R-:W-:Y:S02]  /*36c0*/  VIMNMX R4, R4, 0x46a00000, PT ;  /* 0x46a0000004047848 */ /* 0x000fe40003fe0100 */
[----:B------:R-:W-:-:S05]  /*36d0*/  SEL R3, R3, 0x63400000, !P3 ;  /* 0x6340000003037807 */ /* 0x000fca0005800000 */
[----:B------:R-:W-:Y:S02]  /*36e0*/  IMAD.IADD R3, R4, 0x1, -R3 ;  /* 0x0000000104037824 */ /* 0x000fe400078e0a03 */
[----:B------:R-:W-:Y:S02]  /*36f0*/  IMAD.MOV.U32 R4, RZ, RZ, RZ ;  /* 0x000000ffff047224 */ /* 0x000fe400078e00ff */
[----:B------:R-:W-:-:S06]  /*3700*/  VIADD R5, R3, 0x7fe00000 ;  /* 0x7fe0000003057836 */ /* 0x000fcc0000000000 */
[----:B------:R-:W-:-:S10]  /*3710*/  DMUL R46, R38, R4 ;  /* 0x00000004262e7228 */ /* 0x000fd40000000000 */
[----:B------:R-:W-:-:S13]  /*3720*/  FSETP.GTU.AND P3, PT, |R47|, 1.469367938527859385e-39, PT ;  /* 0x001000002f00780b */ /* 0x000fda0003f6c200 */
[----:B------:R-:W-:Y:S05]  /*3730*/  @P3 BRA `(.L_x_81) ;  /* 0x0000000000a83947 */ /* 0x000fea0003800000 */
[----:B------:R-:W-:Y:S01]  /*3740*/  DFMA R34, R38, -R34, R40 ;  /* 0x800000222622722b */ /* 0x000fe20000000028 */
[----:B------:R-:W-:-:S09]  /*3750*/  IMAD.MOV.U32 R4, RZ, RZ, RZ ;  /* 0x000000ffff047224 */ /* 0x000fd200078e00ff */
[C---:B------:R-:W-:Y:S02]  /*3760*/  FSETP.NEU.AND P3, PT, R35.reuse, RZ, PT ;  /* 0x000000ff2300720b */ /* 0x040fe40003f6d000 */
[----:B------:R-:W-:-:S04]  /*3770*/  LOP3.LUT R2, R35, 0x80000000, R33, 0x48, !PT ;  /* 0x8000000023027812 */ /* 0x000fc800078e4821 */
[----:B------:R-:W-:-:S07]  /*3780*/  LOP3.LUT R5, R2, R5, RZ, 0xfc, !PT ;  /* 0x0000000502057212 */ /* 0x000fce00078efcff */
[----:B------:R-:W-:Y:S05]  /*3790*/  @!P3 BRA `(.L_x_81) ;  /* 0x000000000090b947 */ /* 0x000fea0003800000 */
[----:B------:R-:W-:Y:S01]  /*37a0*/  IMAD.MOV R7, RZ, RZ, -R3 ;  /* 0x000000ffff077224 */ /* 0x000fe200078e0a03 */
[----:B------:R-:W-:Y:S01]  /*37b0*/  DMUL.RP R4, R38, R4 ;  /* 0x0000000426047228 */ /* 0x000fe20000008000 */
[----:B------:R-:W-:Y:S01]  /*37c0*/  IMAD.MOV.U32 R6, RZ, RZ, RZ ;  /* 0x000000ffff067224 */ /* 0x000fe200078e00ff */
[----:B------:R-:W-:-:S05]  /*37d0*/  IADD3 R3, -R3, -0x43300000, RZ ;  /* 0xbcd0000003037810 */ /* 0x000fca0007ffe1ff */
[----:B------:R-:W-:-:S03]  /*37e0*/  DFMA R6, R46, -R6, R38 ;  /* 0x800000062e06722b */ /* 0x000fc60000000026 */
[----:B------:R-:W-:-:S07]  /*37f0*/  LOP3.LUT R2, R5, R2, RZ, 0x3c, !PT ;  /* 0x0000000205027212 */ /* 0x000fce00078e3cff */
[----:B------:R-:W-:-:S04]  /*3800*/  FSETP.NEU.AND P3, PT, |R7|, R3, PT ;  /* 0x000000030700720b */ /* 0x000fc80003f6d200 */
[----:B------:R-:W-:Y:S02]  /*3810*/  FSEL R4, R4, R46, !P3 ;  /* 0x0000002e04047208 */ /* 0x000fe40005800000 */
[----:B------:R-:W-:-:S03]  /*3820*/  FSEL R5, R2, R47, !P3 ;  /* 0x0000002f02057208 */ /* 0x000fc60005800000 */
[----:B------:R-:W-:Y:S01]  /*3830*/  IMAD.MOV.U32 R46, RZ, RZ, R4 ;  /* 0x000000ffff2e7224 */ /* 0x000fe200078e0004 */
[----:B------:R-:W-:Y:S01]  /*3840*/  MOV R47, R5 ;  /* 0x00000005002f7202 */ /* 0x000fe20000000f00 */
[----:B------:R-:W-:Y:S06]  /*3850*/  BRA `(.L_x_81) ;  /* 0x0000000000607947 */ /* 0x000fec0003800000 */
.L_x_80:
[----:B------:R-:W-:-:S14]  /*3860*/  DSETP.NAN.AND P3, PT, R36, R36, PT ;  /* 0x000000242400722a */ /* 0x000fdc0003f68000 */
[----:B------:R-:W-:Y:S05]  /*3870*/  @P3 BRA `(.L_x_82) ;  /* 0x00000000004c3947 */ /* 0x000fea0003800000 */
[----:B------:R-:W-:-:S14]  /*3880*/  DSETP.NAN.AND P3, PT, R32, R32, PT ;  /* 0x000000202000722a */ /* 0x000fdc0003f68000 */
[----:B------:R-:W-:Y:S05]  /*3890*/  @P3 BRA `(.L_x_83) ;  /* 0x0000000000343947 */ /* 0x000fea0003800000 */
[----:B------:R-:W-:Y:S01]  /*38a0*/  ISETP.NE.AND P3, PT, R4, R7, PT ;  /* 0x000000070400720c */ /* 0x000fe20003f65270 */
[----:B------:R-:W-:Y:S02]  /*38b0*/  IMAD.MOV.U32 R46, RZ, RZ, 0x0 ;  /* 0x00000000ff2e7424 */ /* 0x000fe400078e00ff */
[----:B------:R-:W-:-:S10]  /*38c0*/  IMAD.MOV.U32 R47, RZ, RZ, -0x80000 ;  /* 0xfff80000ff2f7424 */ /* 0x000fd400078e00ff */
[----:B------:R-:W-:Y:S05]  /*38d0*/  @!P3 BRA `(.L_x_81) ;  /* 0x000000000040b947 */ /* 0x000fea0003800000 */
[----:B------:R-:W-:Y:S02]  /*38e0*/  ISETP.NE.AND P3, PT, R4, 0x7ff00000, PT ;  /* 0x7ff000000400780c */ /* 0x000fe40003f65270 */
[----:B------:R-:W-:Y:S02]  /*38f0*/  LOP3.LUT R3, R37, 0x80000000, R33, 0x48, !PT ;  /* 0x8000000025037812 */ /* 0x000fe400078e4821 */
[----:B------:R-:W-:-:S13]  /*3900*/  ISETP.EQ.OR P3, PT, R7, RZ, !P3 ;  /* 0x000000ff0700720c */ /* 0x000fda0005f62670 */
[----:B------:R-:W-:Y:S01]  /*3910*/  @P3 LOP3.LUT R2, R3, 0x7ff00000, RZ, 0xfc, !PT ;  /* 0x7ff0000003023812 */ /* 0x000fe200078efcff */
[----:B------:R-:W-:Y:S02]  /*3920*/  @!P3 IMAD.MOV.U32 R46, RZ, RZ, RZ ;  /* 0x000000ffff2eb224 */ /* 0x000fe400078e00ff */
[----:B------:R-:W-:Y:S02]  /*3930*/  @!P3 IMAD.MOV.U32 R47, RZ, RZ, R3 ;  /* 0x000000ffff2fb224 */ /* 0x000fe400078e0003 */
[----:B------:R-:W-:Y:S02]  /*3940*/  @P3 IMAD.MOV.U32 R46, RZ, RZ, RZ ;  /* 0x000000ffff2e3224 */ /* 0x000fe400078e00ff */
[----:B------:R-:W-:Y:S01]  /*3950*/  @P3 IMAD.MOV.U32 R47, RZ, RZ, R2 ;  /* 0x000000ffff2f3224 */ /* 0x000fe200078e0002 */
[----:B------:R-:W-:Y:S06]  /*3960*/  BRA `(.L_x_81) ;  /* 0x00000000001c7947 */ /* 0x000fec0003800000 */
.L_x_83:
[----:B------:R-:W-:Y:S01]  /*3970*/  LOP3.LUT R3, R33, 0x80000, RZ, 0xfc, !PT ;  /* 0x0008000021037812 */ /* 0x000fe200078efcff */
[----:B------:R-:W-:-:S03]  /*3980*/  IMAD.MOV.U32 R46, RZ, RZ, R32 ;  /* 0x000000ffff2e7224 */ /* 0x000fc600078e0020 */
[----:B------:R-:W-:Y:S01]  /*3990*/  MOV R47, R3 ;  /* 0x00000003002f7202 */ /* 0x000fe20000000f00 */
[----:B------:R-:W-:Y:S06]  /*39a0*/  BRA `(.L_x_81) ;  /* 0x00000000000c7947 */ /* 0x000fec0003800000 */
.L_x_82:
[----:B------:R-:W-:Y:S01]  /*39b0*/  LOP3.LUT R3, R37, 0x80000, RZ, 0xfc, !PT ;  /* 0x0008000025037812 */ /* 0x000fe200078efcff */
[----:B------:R-:W-:-:S04]  /*39c0*/  IMAD.MOV.U32 R46, RZ, RZ, R36 ;  /* 0x000000ffff2e7224 */ /* 0x000fc800078e0024 */
[----:B------:R-:W-:-:S07]  /*39d0*/  IMAD.MOV.U32 R47, RZ, RZ, R3 ;  /* 0x000000ffff2f7224 */ /* 0x000fce00078e0003 */
.L_x_81:
[----:B------:R-:W-:Y:S05]  /*39e0*/  BSYNC B0 ;  /* 0x0000000000007941 */ /* 0x000fea0003800000 */
.L_x_79:
[----:B------:R-:W-:Y:S02]  /*39f0*/  IMAD.MOV.U32 R4, RZ, RZ, R0 ;  /* 0x000000ffff047224 */ /* 0x000fe400078e0000 */
[----:B------:R-:W-:Y:S02]  /*3a00*/  IMAD.MOV.U32 R5, RZ, RZ, 0x0 ;  /* 0x00000000ff057424 */ /* 0x000fe400078e00ff */
[----:B------:R-:W-:Y:S02]  /*3a10*/  IMAD.MOV.U32 R2, RZ, RZ, R46 ;  /* 0x000000ffff027224 */ /* 0x000fe400078e002e */
[----:B------:R-:W-:Y:S01]  /*3a20*/  IMAD.MOV.U32 R3, RZ, RZ, R47 ;  /* 0x000000ffff037224 */ /* 0x000fe200078e002f */
[----:B------:R-:W-:Y:S06]  /*3a30*/  RET.REL.NODEC R4 `(_ZN2at6native63_GLOBAL__N__862fb238_30_ForeachBinaryOpScalarTensor_cu_64fe0ca525multi_tensor_apply_kernelINS1_18TensorListMetadataILi2EEENS1_27BinaryOpScalarTensorFunctorIN3c107complexIdEELi2ELi1ELi1EEEJSt7dividesIS8_EPS8_S8_EEEvT_T0_DpT1_) ;  /* 0xffffffc404707950 */ /* 0x000fec0003c3ffff */
.L_x_84:
        /* <DEDUP_REMOVED lines=12> */
.L_x_512:


//--------------------- .text._ZN2at6native63_GLOBAL__N__862fb238_30_ForeachBinaryOpScalarTensor_cu_64fe0ca525multi_tensor_apply_kernelINS1_18TensorListMetadataILi2EEENS1_27BinaryOpScalarTensorFunctorIfLi2ELi1ELi1EEEJSt7dividesIfEPffEEEvT_T0_DpT1_ --------------------------
	.section	.text._ZN2at6native63_GLOBAL__N__862fb238_30_ForeachBinaryOpScalarTensor_cu_64fe0ca525multi_tensor_apply_kernelINS1_18TensorListMetadataILi2EEENS1_27BinaryOpScalarTensorFunctorIfLi2ELi1ELi1EEEJSt7dividesIfEPffEEEvT_T0_DpT1_,"ax",@progbits
	.align	128
.text._ZN2at6native63_GLOBAL__N__862fb238_30_ForeachBinaryOpScalarTensor_cu_64fe0ca525multi_tensor_apply_kernelINS1_18TensorListMetadataILi2EEENS1_27BinaryOpScalarTensorFunctorIfLi2ELi1ELi1EEEJSt7dividesIfEPffEEEvT_T0_DpT1_:
        .type           _ZN2at6native63_GLOBAL__N__862fb238_30_ForeachBinaryOpScalarTensor_cu_64fe0ca525multi_tensor_apply_kernelINS1_18TensorListMetadataILi2EEENS1_27BinaryOpScalarTensorFunctorIfLi2ELi1ELi1EEEJSt7dividesIfEPffEEEvT_T0_DpT1_,@function
        .size           _ZN2at6native63_GLOBAL__N__862fb238_30_ForeachBinaryOpScalarTensor_cu_64fe0ca525multi_tensor_apply_kernelINS1_18TensorListMetadataILi2EEENS1_27BinaryOpScalarTensorFunctorIfLi2ELi1ELi1EEEJSt7dividesIfEPffEEEvT_T0_DpT1_,(.L_x_515 - _ZN2at6native63_GLOBAL__N__862fb238_30_ForeachBinaryOpScalarTensor_cu_64fe0ca525multi_tensor_apply_kernelINS1_18TensorListMetadataILi2EEENS1_27BinaryOpScalarTensorFunctorIfLi2ELi1ELi1EEEJSt7dividesIfEPffEEEvT_T0_DpT1_)
        .other          _ZN2at6native63_GLOBAL__N__862fb238_30_ForeachBinaryOpScalarTensor_cu_64fe0ca525multi_tensor_apply_kernelINS1_18TensorListMetadataILi2EEENS1_27BinaryOpScalarTensorFunctorIfLi2ELi1ELi1EEEJSt7dividesIfEPffEEEvT_T0_DpT1_,@"STO_CUDA_ENTRY STV_DEFAULT"
_ZN2at6native63_GLOBAL__N__862fb238_30_ForeachBinaryOpScalarTensor_cu_64fe0ca525multi_tensor_apply_kernelINS1_18TensorListMetadataILi2EEENS1_27BinaryOpScalarTensorFunctorIfLi2ELi1ELi1EEEJSt7dividesIfEPffEEEvT_T0_DpT1_:
        /* <DEDUP_REMOVED lines=25> */
[----:B------:R-:W-:Y:S01]  /*0190*/  CS2R R6, SRZ ;  /* 0x0000000000067805 */ /* 0x000fe2000001ff00 */
[----:B------:R-:W-:-:S06]  /*01a0*/  ULDC UR6, c[0x0][0xe68] ;  /* 0x00039a0000067ab9 */ /* 0x000fcc0000000800 */
.L_x_86:
[----:B0-----:R-:W-:Y:S01]  /*01b0*/  IADD3 R17, P0, R3, R6, RZ ;  /* 0x0000000603117210 */ /* 0x001fe20007f1e0ff */
[----:B------:R-:W0:Y:S01]  /*01c0*/  LDC.64 R22, c[0x0][0xe60] ;  /* 0x00039800ff167b82 */ /* 0x000e220000000a00 */
[C---:B-1----:R-:W-:Y:S02]  /*01d0*/  IMAD R14, R4.reuse, 0x3, RZ ;  /* 0x00000003040e7824 */ /* 0x042fe400078e02ff */
[C---:B------:R-:W-:Y:S01]  /*01e0*/  ISETP.GE.U32.AND P1, PT, R17.reuse, 0x10000, PT ;  /* 0x000100001100780c */ /* 0x040fe20003f26070 */
[----:B------:R-:W-:Y:S01]  /*01f0*/  IMAD.X R15, RZ, RZ, R7, P0 ;  /* 0x000000ffff0f7224 */ /* 0x000fe200000e0607 */
[CC--:B------:R-:W-:Y:S02]  /*0200*/  IADD3 R8, P3, R4.reuse, R17.reuse, RZ ;  /* 0x0000001104087210 */ /* 0x0c0fe40007f7e0ff */
[----:B------:R-:W-:Y:S02]  /*0210*/  ISETP.LT.U32.AND P0, PT, R17, R0, PT ;  /* 0x000000001100720c */ /* 0x000fe40003f01070 */
[----:B------:R-:W-:Y:S01]  /*0220*/  ISETP.GE.U32.AND.EX P1, PT, R15, RZ, PT, P1 ;  /* 0x000000ff0f00720c */ /* 0x000fe20003f26110 */
[----:B------:R-:W-:Y:S01]  /*0230*/  IMAD.X R29, RZ, RZ, R15, P3 ;  /* 0x000000ffff1d7224 */ /* 0x000fe200018e060f */
[----:B------:R-:W-:-:S02]  /*0240*/  LEA R5, P4, R4, R17, 0x1 ;  /* 0x0000001104057211 */ /* 0x000fc400078808ff */
[C---:B------:R-:W-:Y:S02]  /*0250*/  ISETP.GE.U32.AND P2, PT, R8.reuse, 0x10000, PT ;  /* 0x000100000800780c */ /* 0x040fe40003f46070 */
[----:B------:R-:W-:Y:S01]  /*0260*/  ISETP.LT.AND.EX P1, PT, R15, R2, !P1, P0 ;  /* 0x000000020f00720c */ /* 0x000fe20004f21300 */
[----:B------:R-:W-:Y:S01]  /*0270*/  IMAD.X R19, RZ, RZ, R15, P4 ;  /* 0x000000ffff137224 */ /* 0x000fe200020e060f */
[----:B------:R-:W-:Y:S02]  /*0280*/  ISETP.GE.U32.AND P3, PT, R5, 0x10000, PT ;  /* 0x000100000500780c */ /* 0x000fe40003f66070 */
[----:B------:R-:W-:Y:S02]  /*0290*/  ISETP.LT.U32.AND P0, PT, R8, R0, PT ;  /* 0x000000000800720c */ /* 0x000fe40003f01070 */
[----:B------:R-:W-:Y:S02]  /*02a0*/  ISETP.GE.U32.AND.EX P2, PT, R29, RZ, PT, P2 ;  /* 0x000000ff1d00720c */ /* 0x000fe40003f46120 */
[----:B------:R-:W-:-:S02]  /*02b0*/  IADD3 R9, P5, R14, R17, RZ ;  /* 0x000000110e097210 */ /* 0x000fc40007fbe0ff */
[----:B------:R-:W-:Y:S01]  /*02c0*/  ISETP.LT.U32.AND P4, PT, R5, R0, PT ;  /* 0x000000000500720c */ /* 0x000fe20003f81070 */
[----:B0-----:R0:W2:Y:S01]  /*02d0*/  LDG.E R14, desc[UR4][R22.64] ;  /* 0x00000004160e7981 */ /* 0x0010a2000c1e1900 */
[----:B------:R-:W-:Y:S01]  /*02e0*/  ISETP.GE.U32.AND.EX P3, PT, R19, RZ, PT, P3 ;  /* 0x000000ff1300720c */ /* 0x000fe20003f66130 */
[----:B------:R-:W-:Y:S01]  /*02f0*/  IMAD.X R21, RZ, RZ, R15, P5 ;  /* 0x000000ffff157224 */ /* 0x000fe200028e060f */
[-C--:B------:R-:W-:Y:S02]  /*0300*/  ISETP.LT.AND.EX P0, PT, R29, R2.reuse, !P2, P0 ;  /* 0x000000021d00720c */ /* 0x080fe40005701300 */
[----:B------:R-:W-:Y:S02]  /*0310*/  ISETP.GE.U32.AND P2, PT, R9, 0x10000, PT ;  /* 0x000100000900780c */ /* 0x000fe40003f46070 */
[----:B------:R-:W-:Y:S02]  /*0320*/  ISETP.LT.AND.EX P4, PT, R19, R2, !P3, P4 ;  /* 0x000000021300720c */ /* 0x000fe40005f81340 */
[----:B------:R-:W-:-:S02]  /*0330*/  @P1 LEA R26, P5, R17, R10, 0x2 ;  /* 0x0000000a111a1211 */ /* 0x000fc400078a10ff */
[----:B------:R-:W-:Y:S02]  /*0340*/  ISETP.LT.U32.AND P3, PT, R9, R0, PT ;  /* 0x000000000900720c */ /* 0x000fe40003f61070 */
[----:B------:R-:W-:Y:S01]  /*0350*/  ISETP.GE.U32.AND.EX P2, PT, R21, RZ, PT, P2 ;  /* 0x000000ff1500720c */ /* 0x000fe20003f46120 */
[----:B------:R-:W-:Y:S01]  /*0360*/  IMAD.MOV.U32 R20, RZ, RZ, RZ ;  /* 0x000000ffff147224 */ /* 0x000fe200078e00ff */
[----:B------:R-:W-:Y:S02]  /*0370*/  @P1 LEA.HI.X R27, R17, R11, R15, 0x2, P5 ;  /* 0x0000000b111b1211 */ /* 0x000fe400028f140f */
[----:B------:R-:W-:Y:S02]  /*0380*/  ISETP.LT.AND.EX P2, PT, R21, R2, !P2, P3 ;  /* 0x000000021500720c */ /* 0x000fe40005741330 */
[----:B0-----:R-:W-:Y:S01]  /*0390*/  @P0 LEA R22, P5, R8, R10, 0x2 ;  /* 0x0000000a08160211 */ /* 0x001fe200078a10ff */
[----:B------:R0:W3:Y:S01]  /*03a0*/  @P1 LDG.E R20, desc[UR4][R26.64] ;  /* 0x000000041a141981 */ /* 0x0000e2000c1e1900 */
[----:B------:R-:W-:-:S02]  /*03b0*/  CS2R R24, SRZ ;  /* 0x0000000000187805 */ /* 0x000fc4000001ff00 */
[----:B------:R-:W-:-:S05]  /*03c0*/  @P0 LEA.HI.X R23, R8, R11, R29, 0x2, P5 ;  /* 0x0000000b08170211 */ /* 0x000fca00028f141d */
[----:B------:R1:W4:Y:S01]  /*03d0*/  @P0 LDG.E R24, desc[UR4][R22.64] ;  /* 0x0000000416180981 */ /* 0x000322000c1e1900 */
[----:B0-----:R-:W-:-:S04]  /*03e0*/  @P4 LEA R26, P3, R5, R10, 0x2 ;  /* 0x0000000a051a4211 */ /* 0x001fc800078610ff */
[----:B------:R-:W-:Y:S02]  /*03f0*/  @P4 LEA.HI.X R27, R5, R11, R19, 0x2, P3 ;  /* 0x0000000b051b4211 */ /* 0x000fe400018f1413 */
[----:B-1----:R-:W-:-:S03]  /*0400*/  @P2 LEA R22, P3, R9, R10, 0x2 ;  /* 0x0000000a09162211 */ /* 0x002fc600078610ff */
[----:B------:R0:W5:Y:S01]  /*0410*/  @P4 LDG.E R25, desc[UR4][R26.64] ;  /* 0x000000041a194981 */ /* 0x000162000c1e1900 */
[----:B------:R-:W-:Y:S01]  /*0420*/  @P2 LEA.HI.X R23, R9, R11, R21, 0x2, P3 ;  /* 0x0000000b09172211 */ /* 0x000fe200018f1415 */
[----:B0-----:R-:W-:-:S06]  /*0430*/  IMAD.MOV.U32 R26, RZ, RZ, RZ ;  /* 0x000000ffff1a7224 */ /* 0x001fcc00078e00ff */
[----:B------:R-:W5:Y:S01]  /*0440*/  @P2 LDG.E R26, desc[UR4][R22.64] ;  /* 0x00000004161a2981 */ /* 0x000f62000c1e1900 */
[----:B------:R-:W-:Y:S01]  /*0450*/  @P0 LEA R16, P5, R8, R12, 0x2 ;  /* 0x0000000c08100211 */ /* 0x000fe200078a10ff */
[----:B------:R-:W-:-:S04]  /*0460*/  IMAD.WIDE.U32 R6, R4, 0x4, R6 ;  /* 0x0000000404067825 */ /* 0x000fc800078e0006 */
[----:B--2---:R-:W-:-:S04]  /*0470*/  FMUL.FTZ R28, R14, UR6 ;  /* 0x000000060e1c7c20 */ /* 0x004fc80008410000 */
[----:B------:R-:W3:Y:S01]  /*0480*/  MUFU.RCP R27, R28 ;  /* 0x0000001c001b7308 */ /* 0x000ee20000001000 */
[----:B------:R-:W-:-:S04]  /*0490*/  @P1 LEA R14, P3, R17, R12, 0x2 ;  /* 0x0000000c110e1211 */ /* 0x000fc800078610ff */
[-C--:B------:R-:W-:Y:S02]  /*04a0*/  @P1 LEA.HI.X R15, R17, R13.reuse, R15, 0x2, P3 ;  /* 0x0000000d110f1211 */ /* 0x080fe400018f140f */
[-C--:B------:R-:W-:Y:S02]  /*04b0*/  @P4 LEA R18, P3, R5, R12.reuse, 0x2 ;  /* 0x0000000c05124211 */ /* 0x080fe400078610ff */
[-C--:B------:R-:W-:Y:S02]  /*04c0*/  @P0 LEA.HI.X R17, R8, R13.reuse, R29, 0x2, P5 ;  /* 0x0000000d08110211 */ /* 0x080fe400028f141d */
[----:B------:R-:W-:Y:S02]  /*04d0*/  @P2 LEA R8, P5, R9, R12, 0x2 ;  /* 0x0000000c09082211 */ /* 0x000fe400078a10ff */
[-C--:B------:R-:W-:Y:S01]  /*04e0*/  @P4 LEA.HI.X R19, R5, R13.reuse, R19, 0x2, P3 ;  /* 0x0000000d05134211 */ /* 0x080fe200018f1413 */
[----:B---3--:R-:W-:Y:S01]  /*04f0*/  FMUL.FTZ R29, R27, R20 ;  /* 0x000000141b1d7220 */ /* 0x008fe20000410000 */
[----:B------:R-:W-:Y:S01]  /*0500*/  @P2 LEA.HI.X R9, R9, R13, R21, 0x2, P5 ;  /* 0x0000000d09092211 */ /* 0x000fe200028f1415 */
[----:B----4-:R-:W-:-:S03]  /*0510*/  FMUL.FTZ R5, R27, R24 ;  /* 0x000000181b057220 */ /* 0x010fc60000410000 */
[----:B------:R2:W-:Y:S01]  /*0520*/  @P1 STG.E desc[UR4][R14.64], R29 ;  /* 0x0000001d0e001986 */ /* 0x0005e2000c101904 */
[----:B------:R-:W-:-:S03]  /*0530*/  ISETP.LT.U32.AND P1, PT, R6, R0, PT ;  /* 0x000000000600720c */ /* 0x000fc60003f21070 */
[----:B------:R2:W-:Y:S01]  /*0540*/  @P0 STG.E desc[UR4][R16.64], R5 ;  /* 0x0000000510000986 */ /* 0x0005e2000c101904 */
[----:B-----5:R-:W-:Y:S01]  /*0550*/  FMUL.FTZ R25, R27, R25 ;  /* 0x000000191b197220 */ /* 0x020fe20000410000 */
[----:B------:R-:W-:-:S04]  /*0560*/  ISETP.GE.U32.AND P0, PT, R6, 0x10000, PT ;  /* 0x000100000600780c */ /* 0x000fc80003f06070 */
[----:B------:R2:W-:Y:S01]  /*0570*/  @P4 STG.E desc[UR4][R18.64], R25 ;  /* 0x0000001912004986 */ /* 0x0005e2000c101904 */
[----:B------:R-:W-:Y:S01]  /*0580*/  ISETP.GE.U32.AND.EX P0, PT, R7, RZ, PT, P0 ;  /* 0x000000ff0700720c */ /* 0x000fe20003f06100 */
[----:B------:R-:W-:-:S05]  /*0590*/  FMUL.FTZ R27, R27, R26 ;  /* 0x0000001a1b1b7220 */ /* 0x000fca0000410000 */
[----:B------:R2:W-:Y:S01]  /*05a0*/  @P2 STG.E desc[UR4][R8.64], R27 ;  /* 0x0000001b08002986 */ /* 0x0005e2000c101904 */
[----:B------:R-:W-:-:S13]  /*05b0*/  ISETP.LT.AND.EX P1, PT, R7, R2, PT, P1 ;  /* 0x000000020700720c */ /* 0x000fda0003f21310 */
[----:B--2---:R-:W-:Y:S05]  /*05c0*/  @!P0 BRA P1, `(.L_x_86) ;  /* 0xfffffff800f88947 */ /* 0x004fea000083ffff */
[----:B------:R-:W-:Y:S05]  /*05d0*/  EXIT ;  /* 0x000000000000794d */ /* 0x000fea0003800000 */
.L_x_85:
        /* <DEDUP_REMOVED lines=10> */
.L_x_87:
[----:B0-----:R-:W2:Y:S01]  /*0680*/  LDG.E R3, desc[UR4][R8.64] ;  /* 0x0000000408037981 */ /* 0x001ea2000c1e1900 */
[C---:B-1----:R-:W-:Y:S01]  /*0690*/  IMAD.SHL.U32 R17, R18.reuse, 0x10, RZ ;  /* 0x0000001012117824 */ /* 0x042fe200078e00ff */
[----:B------:R-:W-:-:S04]  /*06a0*/  SHF.L.U64.HI R19, R18, 0x4, R21 ;  /* 0x0000000412137819 */ /* 0x000fc80000010215 */
[----:B------:R-:W-:-:S05]  /*06b0*/  IADD3 R14, P0, R10, R17, RZ ;  /* 0x000000110a0e7210 */ /* 0x000fca0007f1e0ff */
[----:B------:R-:W-:-:S05]  /*06c0*/  IMAD.X R15, R11, 0x1, R19, P0 ;  /* 0x000000010b0f7824 */ /* 0x000fca00000e0613 */
[----:B------:R0:W3:Y:S01]  /*06d0*/  LDG.E.128 R4, desc[UR4][R14.64] ;  /* 0x000000040e047981 */ /* 0x0000e2000c1e1d00 */
[----:B------:R-:W-:-:S05]  /*06e0*/  IADD3 R16, P0, R12, R17, RZ ;  /* 0x000000110c107210 */ /* 0x000fca0007f1e0ff */
[----:B------:R-:W-:Y:S01]  /*06f0*/  IMAD.X R17, R13, 0x1, R19, P0 ;  /* 0x000000010d117824 */ /* 0x000fe200000e0613 */
[----:B------:R-:W-:-:S04]  /*0700*/  IADD3 R18, P0, R18, UR6, RZ ;  /* 0x0000000612127c10 */ /* 0x000fc8000ff1e0ff */
[C---:B------:R-:W-:Y:S01]  /*0710*/  ISETP.LT.U32.AND P1, PT, R18.reuse, 0x4000, PT ;  /* 0x000040001200780c */ /* 0x040fe20003f21070 */
[----:B0-----:R-:W-:Y:S02]  /*0720*/  IMAD.SHL.U32 R15, R18, 0x4, RZ ;  /* 0x00000004120f7824 */ /* 0x001fe400078e00ff */
[----:B------:R-:W-:-:S03]  /*0730*/  IMAD.X R21, RZ, RZ, R21, P0 ;  /* 0x000000ffff157224 */ /* 0x000fc600000e0615 */
[----:B------:R-:W-:Y:S02]  /*0740*/  ISETP.GE.U32.AND P0, PT, R15, R0, PT ;  /* 0x000000000f00720c */ /* 0x000fe40003f06070 */
[----:B------:R-:W-:Y:S01]  /*0750*/  ISETP.LT.U32.AND.EX P1, PT, R21, RZ, PT, P1 ;  /* 0x000000ff1500720c */ /* 0x000fe20003f21110 */
[----:B--2---:R-:W-:-:S06]  /*0760*/  FMUL.FTZ R3, R3, UR7 ;  /* 0x0000000703037c20 */ /* 0x004fcc0008410000 */
[----:B------:R-:W3:Y:S02]  /*0770*/  MUFU.RCP R3, R3 ;  /* 0x0000000300037308 */ /* 0x000ee40000001000 */
[-C--:B---3--:R-:W-:Y:S01]  /*0780*/  FMUL.FTZ R7, R7, R3.reuse ;  /* 0x0000000307077220 */ /* 0x088fe20000410000 */
[-C--:B------:R-:W-:Y:S01]  /*0790*/  FMUL.FTZ R6, R6, R3.reuse ;  /* 0x0000000306067220 */ /* 0x080fe20000410000 */
[-C--:B------:R-:W-:Y:S01]  /*07a0*/  FMUL.FTZ R5, R5, R3.reuse ;  /* 0x0000000305057220 */ /* 0x080fe20000410000 */
[----:B------:R-:W-:Y:S01]  /*07b0*/  FMUL.FTZ R4, R4, R3 ;  /* 0x0000000304047220 */ /* 0x000fe20000410000 */
[----:B------:R-:W-:-:S04]  /*07c0*/  SHF.L.U64.HI R3, R18, 0x2, R21 ;  /* 0x0000000212037819 */ /* 0x000fc80000010215 */
[----:B------:R1:W-:Y:S01]  /*07d0*/  STG.E.128 desc[UR4][R16.64], R4 ;  /* 0x0000000410007986 */ /* 0x0003e2000c101d04 */
[----:B------:R-:W-:-:S13]  /*07e0*/  ISETP.GE.AND.EX P0, PT, R3, R2, PT, P0 ;  /* 0x000000020300720c */ /* 0x000fda0003f06300 */
[----:B------:R-:W-:Y:S05]  /*07f0*/  @!P0 BRA P1, `(.L_x_87) ;  /* 0xfffffffc00a08947 */ /* 0x000fea000083ffff */
[----:B------:R-:W-:Y:S05]  /*0800*/  EXIT ;  /* 0x000000000000794d */ /* 0x000fea0003800000 */
.L_x_88:
        /* <DEDUP_REMOVED lines=15> */
.L_x_515:


//--------------------- .text._ZN2at6native63_GLOBAL__N__862fb238_30_ForeachBinaryOpScalarTensor_cu_64fe0ca525multi_tensor_apply_kernelINS1_18TensorListMetadataILi2EEENS1_27BinaryOpScalarTensorFunctorIdLi2ELi1ELi1EEEJSt7dividesIdEPddEEEvT_T0_DpT1_ --------------------------
	.section	.text._ZN2at6native63_GLOBAL__N__862fb238_30_ForeachBinaryOpScalarTensor_cu_64fe0ca525multi_tensor_apply_kernelINS1_18TensorListMetadataILi2EEENS1_27BinaryOpScalarTensorFunctorIdLi2ELi1ELi1EEEJSt7dividesIdEPddEEEvT_T0_DpT1_,"ax",@progbits
	.align	128
.text._ZN2at6native63_GLOBAL__N__862fb238_30_ForeachBinaryOpScalarTensor_cu_64fe0ca525multi_tensor_apply_kernelINS1_18TensorListMetadataILi2EEENS1_27BinaryOpScalarTensorFunctorIdLi2ELi1ELi1EEEJSt7dividesIdEPddEEEvT_T0_DpT1_:
        .type           _ZN2at6native63_GLOBAL__N__862fb238_30_ForeachBinaryOpScalarTensor_cu_64fe0ca525multi_tensor_apply_kernelINS1_18TensorListMetadataILi2EEENS1_27BinaryOpScalarTensorFunctorIdLi2ELi1ELi1EEEJSt7dividesIdEPddEEEvT_T0_DpT1_,@function
        .size           _ZN2at6native63_GLOBAL__N__862fb238_30_ForeachBinaryOpScalarTensor_cu_64fe0ca525multi_tensor_apply_kernelINS1_18TensorListMetadataILi2EEENS1_27BinaryOpScalarTensorFunctorIdLi2ELi1ELi1EEEJSt7dividesIdEPddEEEvT_T0_DpT1_,(.L_x_516 - _ZN2at6native63_GLOBAL__N__862fb238_30_ForeachBinaryOpScalarTensor_cu_64fe0ca525multi_tensor_apply_kernelINS1_18TensorListMetadataILi2EEENS1_27BinaryOpScalarTensorFunctorIdLi2ELi1ELi1EEEJSt7dividesIdEPddEEEvT_T0_DpT1_)
        .other          _ZN2at6native63_GLOBAL__N__862fb238_30_ForeachBinaryOpScalarTensor_cu_64fe0ca525multi_tensor_apply_kernelINS1_18TensorListMetadataILi2EEENS1_27BinaryOpScalarTensorFunctorIdLi2ELi1ELi1EEEJSt7dividesIdEPddEEEvT_T0_DpT1_,@"STO_CUDA_ENTRY STV_DEFAULT"
_ZN2at6native63_GLOBAL__N__862fb238_30_ForeachBinaryOpScalarTensor_cu_64fe0ca525multi_tensor_apply_kernelINS1_18TensorListMetadataILi2EEENS1_27BinaryOpScalarTensorFunctorIdLi2ELi1ELi1EEEJSt7dividesIdEPddEEEvT_T0_DpT1_:
[----:B------:R-:W0:Y:S08]  /*0000*/  LDC R1, c[0x0][0x28] ;  /* 0x00000a00ff017b82 */ /* 0x000e300000000800 */
[----:B------:R-:W1:Y:S01]  /*0010*/  S2UR UR4, SR_CTAID.X ;  /* 0x00000000000479c3 */ /* 0x000e620000002500 */
[----:B------:R-:W-:Y:S01]  /*0020*/  UMOV UR5, 0x740 ;  /* 0x0000074000057882 */ /* 0x000fe20000000000 */
[----:B------:R-:W-:Y:S01]  /*0030*/  ULDC.64 UR12, c[0x0][0x208] ;  /* 0x00008200000c7ab9 */ /* 0x000fe20000000a00 */
[----:B0-----:R-:W-:Y:S01]  /*0040*/  VIADD R1, R1, 0xfffffff8 ;  /* 0xfffffff801017836 */ /* 0x001fe20000000000 */
[----:B-1----:R-:W-:-:S03]  /*0050*/  ULEA UR5, UR4, UR5, 0x2 ;  /* 0x0000000504057291 */ /* 0x002fc6000f8e103f */
        /* <DEDUP_REMOVED lines=20> */
[----:B------:R-:W-:Y:S01]  /*01a0*/  ULDC UR11, c[0x0][0x0] ;  /* 0x00000000000b7ab9 */ /* 0x000fe20000000800 */
[----:B------:R-:W-:Y:S01]  /*01b0*/  UMOV UR4, URZ ;  /* 0x0000003f00047c82 */ /* 0x000fe20008000000 */
[----:B------:R-:W-:Y:S01]  /*01c0*/  UMOV UR5, URZ ;  /* 0x0000003f00057c82 */ /* 0x000fe20008000000 */
[----:B------:R-:W-:-:S05]  /*01d0*/  ULDC.64 UR16, c[0x0][0xe68] ;  /* 0x00039a0000107ab9 */ /* 0x000fca0000000a00 */
.L_x_98:
[----:B0-----:R-:W0:Y:S01]  /*01e0*/  LDC.64 R22, c[0x0][0xe60] ;  /* 0x00039800ff167b82 */ /* 0x001e220000000a00 */
[----:B------:R-:W1:Y:S01]  /*01f0*/  S2R R0, SR_TID.X ;  /* 0x0000000000007919 */ /* 0x000e620000002100 */
[----:B0-----:R-:W2:Y:S01]  /*0200*/  LDG.E.64 R22, desc[UR12][R22.64] ;  /* 0x0000000c16167981 */ /* 0x001ea2000c1e1b00 */
[----:B------:R-:W-:Y:S01]  /*0210*/  CS2R R12, SRZ ;  /* 0x00000000000c7805 */ /* 0x000fe2000001ff00 */
[----:B------:R-:W-:Y:S01]  /*0220*/  IMAD.U32 R6, RZ, RZ, UR11 ;  /* 0x0000000bff067e24 */ /* 0x000fe2000f8e00ff */
[----:B-1----:R-:W-:Y:S01]  /*0230*/  IADD3 R25, P1, R0, UR4, RZ ;  /* 0x0000000400197c10 */ /* 0x002fe2000ff3e0ff */
[----:B------:R-:W-:-:S03]  /*0240*/  IMAD.U32 R0, RZ, RZ, UR11 ;  /* 0x0000000bff007e24 */ /* 0x000fc6000f8e00ff */
[C---:B------:R-:W-:Y:S01]  /*0250*/  ISETP.GE.U32.AND P0, PT, R25.reuse, 0x10000, PT ;  /* 0x000100001900780c */ /* 0x040fe20003f06070 */
[----:B------:R-:W-:Y:S01]  /*0260*/  IMAD.X R24, RZ, RZ, UR5, P1 ;  /* 0x00000005ff187e24 */ /* 0x000fe200088e06ff */
[----:B------:R-:W-:-:S04]  /*0270*/  ISETP.LT.U32.AND P1, PT, R25, UR14, PT ;  /* 0x0000000e19007c0c */ /* 0x000fc8000bf21070 */
[----:B------:R-:W-:-:S04]  /*0280*/  ISETP.GE.U32.AND.EX P0, PT, R24, RZ, PT, P0 ;  /* 0x000000ff1800720c */ /* 0x000fc80003f06100 */
[----:B------:R-:W-:-:S13]  /*0290*/  ISETP.LT.AND.EX P0, PT, R24, UR10, !P0, P1 ;  /* 0x0000000a18007c0c */ /* 0x000fda000c701310 */
[----:B------:R-:W-:-:S04]  /*02a0*/  @P0 LEA R2, P1, R25, UR6, 0x3 ;  /* 0x0000000619020c11 */ /* 0x000fc8000f8218ff */
[----:B------:R-:W-:-:S05]  /*02b0*/  @P0 LEA.HI.X R3, R25, UR7, R24, 0x3, P1 ;  /* 0x0000000719030c11 */ /* 0x000fca00088f1c18 */
[----:B------:R0:W3:Y:S01]  /*02c0*/  @P0 LDG.E.64 R12, desc[UR12][R2.64] ;  /* 0x0000000c020c0981 */ /* 0x0000e2000c1e1b00 */
[----:B------:R-:W-:Y:S01]  /*02d0*/  IADD3 R7, P1, R25, UR11, RZ ;  /* 0x0000000b19077c10 */ /* 0x000fe2000ff3e0ff */
[----:B------:R-:W-:Y:S01]  /*02e0*/  IMAD R0, R0, 0x3, RZ ;  /* 0x0000000300007824 */ /* 0x000fe200078e02ff */
[-C--:B------:R-:W-:Y:S02]  /*02f0*/  LEA R6, P2, R6, R25.reuse, 0x1 ;  /* 0x0000001906067211 */ /* 0x080fe400078408ff */
[----:B------:R-:W-:Y:S02]  /*0300*/  CS2R R10, SRZ ;  /* 0x00000000000a7805 */ /* 0x000fe4000001ff00 */
[C---:B------:R-:W-:Y:S01]  /*0310*/  ISETP.GE.U32.AND P5, PT, R7.reuse, 0x10000, PT ;  /* 0x000100000700780c */ /* 0x040fe20003fa6070 */
[--C-:B------:R-:W-:Y:S01]  /*0320*/  IMAD.X R35, RZ, RZ, R24.reuse, P1 ;  /* 0x000000ffff237224 */ /* 0x100fe200008e0618 */
[----:B------:R-:W-:Y:S01]  /*0330*/  IADD3 R0, P6, R0, R25, RZ ;  /* 0x0000001900007210 */ /* 0x000fe20007fde0ff */
[----:B------:R-:W-:Y:S01]  /*0340*/  IMAD.X R34, RZ, RZ, R24, P2 ;  /* 0x000000ffff227224 */ /* 0x000fe200010e0618 */
[----:B------:R-:W-:-:S02]  /*0350*/  ISETP.LT.U32.AND P4, PT, R7, UR14, PT ;  /* 0x0000000e07007c0c */ /* 0x000fc4000bf81070 */
[----:B0-----:R-:W-:Y:S02]  /*0360*/  CS2R R2, SRZ ;  /* 0x0000000000027805 */ /* 0x001fe4000001ff00 */
[C---:B------:R-:W-:Y:S01]  /*0370*/  ISETP.GE.U32.AND.EX P5, PT, R35.reuse, RZ, PT, P5 ;  /* 0x000000ff2300720c */ /* 0x040fe20003fa6150 */
[----:B------:R-:W-:Y:S01]  /*0380*/  IMAD.X R33, RZ, RZ, R24, P6 ;  /* 0x000000ffff217224 */ /* 0x000fe200030e0618 */
[----:B------:R-:W-:Y:S02]  /*0390*/  ISETP.GE.U32.AND P3, PT, R6, 0x10000, PT ;  /* 0x000100000600780c */ /* 0x000fe40003f66070 */
[----:B------:R-:W-:Y:S02]  /*03a0*/  CS2R R20, SRZ ;  /* 0x0000000000147805 */ /* 0x000fe4000001ff00 */
[----:B------:R-:W-:Y:S02]  /*03b0*/  ISETP.GE.U32.AND P2, PT, R0, 0x10000, PT ;  /* 0x000100000000780c */ /* 0x000fe40003f46070 */
[----:B------:R-:W-:-:S02]  /*03c0*/  ISETP.LT.AND.EX P4, PT, R35, UR10, !P5, P4 ;  /* 0x0000000a23007c0c */ /* 0x000fc4000ef81340 */
[----:B------:R-:W-:Y:S02]  /*03d0*/  ISETP.LT.U32.AND P1, PT, R6, UR14, PT ;  /* 0x0000000e06007c0c */ /* 0x000fe4000bf21070 */
[----:B------:R-:W-:Y:S02]  /*03e0*/  ISETP.GE.U32.AND.EX P3, PT, R34, RZ, PT, P3 ;  /* 0x000000ff2200720c */ /* 0x000fe40003f66130 */
[----:B------:R-:W-:Y:S02]  /*03f0*/  ISETP.LT.U32.AND P5, PT, R0, UR14, PT ;  /* 0x0000000e00007c0c */ /* 0x000fe4000bfa1070 */
[C---:B------:R-:W-:Y:S02]  /*0400*/  ISETP.GE.U32.AND.EX P2, PT, R33.reuse, RZ, PT, P2 ;  /* 0x000000ff2100720c */ /* 0x040fe40003f46120 */
[----:B------:R-:W-:Y:S02]  /*0410*/  ISETP.LT.AND.EX P1, PT, R34, UR10, !P3, P1 ;  /* 0x0000000a22007c0c */ /* 0x000fe4000df21310 */
[----:B------:R-:W-:-:S02]  /*0420*/  ISETP.LT.AND.EX P5, PT, R33, UR10, !P2, P5 ;  /* 0x0000000a21007c0c */ /* 0x000fc4000d7a1350 */
[----:B------:R-:W-:-:S04]  /*0430*/  @P4 LEA R14, P2, R7, UR6, 0x3 ;  /* 0x00000006070e4c11 */ /* 0x000fc8000f8418ff */
[----:B------:R-:W-:-:S05]  /*0440*/  @P4 LEA.HI.X R15, R7, UR7, R35, 0x3, P2 ;  /* 0x00000007070f4c11 */ /* 0x000fca00090f1c23 */
[----:B------:R-:W-:Y:S01]  /*0450*/  @P1 LEA R16, P3, R6, UR6, 0x3 ;  /* 0x0000000606101c11 */ /* 0x000fe2000f8618ff */
[----:B------:R0:W5:Y:S01]  /*0460*/  @P4 LDG.E.64 R2, desc[UR12][R14.64] ;  /* 0x0000000c0e024981 */ /* 0x000162000c1e1b00 */
[----:B------:R-:W-:Y:S02]  /*0470*/  @P5 LEA R18, P2, R0, UR6, 0x3 ;  /* 0x0000000600125c11 */ /* 0x000fe4000f8418ff */
[----:B------:R-:W-:Y:S02]  /*0480*/  @P1 LEA.HI.X R17, R6, UR7, R34, 0x3, P3 ;  /* 0x0000000706111c11 */ /* 0x000fe400098f1c22 */
[----:B------:R-:W-:-:S03]  /*0490*/  @P5 LEA.HI.X R19, R0, UR7, R33, 0x3, P2 ;  /* 0x0000000700135c11 */ /* 0x000fc600090f1c21 */
[----:B------:R0:W5:Y:S04]  /*04a0*/  @P1 LDG.E.64 R10, desc[UR12][R16.64] ;  /* 0x0000000c100a1981 */ /* 0x000168000c1e1b00 */
[----:B------:R0:W5:Y:S01]  /*04b0*/  @P5 LDG.E.64 R20, desc[UR12][R18.64] ;  /* 0x0000000c12145981 */ /* 0x000162000c1e1b00 */
[----:B------:R-:W-:Y:S01]  /*04c0*/  IMAD.MOV.U32 R4, RZ, RZ, 0x1 ;  /* 0x00000001ff047424 */ /* 0x000fe200078e00ff */
[----:B------:R-:W-:Y:S01]  /*04d0*/  BSSY B0, `(.L_x_90) ;  /* 0x0000015000007945 */ /* 0x000fe20003800000 */
[----:B--2---:R-:W-:-:S06]  /*04e0*/  DMUL R22, R22, UR16 ;  /* 0x0000001016167c28 */ /* 0x004fcc0008000000 */
[----:B------:R-:W1:Y:S02]  /*04f0*/  MUFU.RCP64H R5, R23 ;  /* 0x0000001700057308 */ /* 0x000e640000001800 */
[----:B-1----:R-:W-:-:S08]  /*0500*/  DFMA R8, -R22, R4, 1 ;  /* 0x3ff000001608742b */ /* 0x002fd00000000104 */
[----:B------:R-:W-:-:S08]  /*0510*/  DFMA R8, R8, R8, R8 ;  /* 0x000000080808722b */ /* 0x000fd00000000008 */
[----:B------:R-:W-:-:S08]  /*0520*/  DFMA R8, R4, R8, R4 ;  /* 0x000000080408722b */ /* 0x000fd00000000004 */
[----:B------:R-:W-:-:S08]  /*0530*/  DFMA R4, -R22, R8, 1 ;  /* 0x3ff000001604742b */ /* 0x000fd00000000108 */
[----:B------:R-:W-:-:S08]  /*0540*/  DFMA R4, R8, R4, R8 ;  /* 0x000000040804722b */ /* 0x000fd00000000008 */
[----:B---3--:R-:W-:-:S08]  /*0550*/  DMUL R30, R4, R12 ;  /* 0x0000000c041e7228 */ /* 0x008fd00000000000 */
[----:B------:R-:W-:-:S08]  /*0560*/  DFMA R8, -R22, R30, R12 ;  /* 0x0000001e1608722b */ /* 0x000fd0000000010c */
[----:B------:R-:W-:Y:S01]  /*0570*/  DFMA R30, R4, R8, R30 ;  /* 0x00000008041e722b */ /* 0x000fe2000000001e */
[----:B------:R-:W-:-:S09]  /*0580*/  FSETP.GEU.AND P3, PT, |R13|, 6.5827683646048100446e-37, PT ;  /* 0x036000000d00780b */ /* 0x000fd20003f6e200 */
[----:B------:R-:W-:-:S05]  /*0590*/  FFMA R4, RZ, R23, R31 ;  /* 0x00000017ff047223 */ /* 0x000fca000000001f */
[----:B------:R-:W-:-:S13]  /*05a0*/  FSETP.GT.AND P2, PT, |R4|, 1.469367938527859385e-39, PT ;  /* 0x001000000400780b */ /* 0x000fda0003f44200 */
[----:B0-----:R-:W-:Y:S05]  /*05b0*/  @P2 BRA P3, `(.L_x_91) ;  /* 0x0000000000182947 */ /* 0x001fea0001800000 */
[----:B------:R-:W-:Y:S01]  /*05c0*/  IMAD.MOV.U32 R8, RZ, RZ, R22 ;  /* 0x000000ffff087224 */ /* 0x000fe200078e0016 */
[----:B------:R-:W-:Y:S01]  /*05d0*/  MOV R26, 0x600 ;  /* 0x00000600001a7802 */ /* 0x000fe20000000f00 */
[----:B------:R-:W-:-:S07]  /*05e0*/  IMAD.MOV.U32 R9, RZ, RZ, R23 ;  /* 0x000000ffff097224 */ /* 0x000fce00078e0017 */
[----:B-----5:R-:W-:Y:S05]  /*05f0*/  CALL.REL.NOINC `($__internal_2_$__cuda_sm20_div_rn_f64_full) ;  /* 0x0000000c00787944 */ /* 0x020fea0003c00000 */
[----:B------:R-:W-:Y:S02]  /*0600*/  IMAD.MOV.U32 R30, RZ, RZ, R8 ;  /* 0x000000ffff1e7224 */ /* 0x000fe400078e0008 */
[----:B------:R-:W-:-:S07]  /*0610*/  IMAD.MOV.U32 R31, RZ, RZ, R9 ;  /* 0x000000ffff1f7224 */ /* 0x000fce00078e0009 */
.L_x_91:
[----:B------:R-:W-:Y:S05]  /*0620*/  BSYNC B0 ;  /* 0x0000000000007941 */ /* 0x000fea0003800000 */
.L_x_90:
[----:B------:R-:W0:Y:S01]  /*0630*/  MUFU.RCP64H R5, R23 ;  /* 0x0000001700057308 */ /* 0x000e220000001800 */
[----:B------:R-:W-:Y:S01]  /*0640*/  IMAD.MOV.U32 R4, RZ, RZ, 0x1 ;  /* 0x00000001ff047424 */ /* 0x000fe200078e00ff */
[----:B-----5:R-:W-:Y:S01]  /*0650*/  FSETP.GEU.AND P3, PT, |R3|, 6.5827683646048100446e-37, PT ;  /* 0x036000000300780b */ /* 0x020fe20003f6e200 */
[----:B------:R-:W-:Y:S04]  /*0660*/  BSSY B0, `(.L_x_92) ;  /* 0x0000014000007945 */ /* 0x000fe80003800000 */
        /* <DEDUP_REMOVED lines=16> */
[----:B------:R-:W-:Y:S05]  /*0770*/  CALL.REL.NOINC `($__internal_2_$__cuda_sm20_div_rn_f64_full) ;  /* 0x0000000c00187944 */ /* 0x000fea0003c00000 */
[----:B------:R-:W-:Y:S02]  /*0780*/  IMAD.MOV.U32 R28, RZ, RZ, R8 ;  /* 0x000000ffff1c7224 */ /* 0x000fe400078e0008 */
[----:B------:R-:W-:-:S07]  /*0790*/  IMAD.MOV.U32 R29, RZ, RZ, R9 ;  /* 0x000000ffff1d7224 */ /* 0x000fce00078e0009 */
.L_x_93:
[----:B------:R-:W-:Y:S05]  /*07a0*/  BSYNC B0 ;  /* 0x0000000000007941 */ /* 0x000fea0003800000 */
.L_x_92:
[----:B------:R-:W0:Y:S01]  /*07b0*/  MUFU.RCP64H R3, R23 ;  /* 0x0000001700037308 */ /* 0x000e220000001800 */
[----:B------:R-:W-:Y:S01]  /*07c0*/  IMAD.MOV.U32 R2, RZ, RZ, 0x1 ;  /* 0x00000001ff027424 */ /* 0x000fe200078e00ff */
[----:B------:R-:W-:Y:S01]  /*07d0*/  FSETP.GEU.AND P3, PT, |R11|, 6.5827683646048100446e-37, PT ;  /* 0x036000000b00780b */ /* 0x000fe20003f6e200 */
        /* <DEDUP_REMOVED lines=20> */
.L_x_95:
[----:B------:R-:W-:Y:S05]  /*0920*/  BSYNC B0 ;  /* 0x0000000000007941 */ /* 0x000fea0003800000 */
.L_x_94:
        /* <DEDUP_REMOVED lines=21> */
.L_x_97:
[----:B------:R-:W-:Y:S05]  /*0a80*/  BSYNC B0 ;  /* 0x0000000000007941 */ /* 0x000fea0003800000 */
.L_x_96:
[----:B------:R-:W-:Y:S01]  /*0a90*/  @P0 LEA R4, P6, R25, UR8, 0x3 ;  /* 0x0000000819040c11 */ /* 0x000fe2000f8c18ff */
[----:B------:R-:W-:Y:S01]  /*0aa0*/  UIMAD.WIDE.U32 UR4, UR11, 0x4, UR4 ;  /* 0x000000040b0478a5 */ /* 0x000fe2000f8e0004 */
[----:B------:R-:W-:Y:S02]  /*0ab0*/  @P4 LEA R10, P3, R7, UR8, 0x3 ;  /* 0x00000008070a4c11 */ /* 0x000fe4000f8618ff */
[----:B------:R-:W-:Y:S01]  /*0ac0*/  @P1 LEA R12, P2, R6, UR8, 0x3 ;  /* 0x00000008060c1c11 */ /* 0x000fe2000f8418ff */
[----:B------:R-:W-:Y:S01]  /*0ad0*/  UISETP.LT.U32.AND UP1, UPT, UR4, UR14, UPT ;  /* 0x0000000e0400728c */ /* 0x000fe2000bf21070 */
[----:B------:R-:W-:Y:S01]  /*0ae0*/  @P0 LEA.HI.X R5, R25, UR9, R24, 0x3, P6 ;  /* 0x0000000919050c11 */ /* 0x000fe2000b0f1c18 */
[----:B------:R-:W-:Y:S01]  /*0af0*/  UISETP.GE.U32.AND UP0, UPT, UR4, 0x10000, UPT ;  /* 0x000100000400788c */ /* 0x000fe2000bf06070 */
[----:B------:R-:W-:Y:S02]  /*0b00*/  @P5 LEA R14, P6, R0, UR8, 0x3 ;  /* 0x00000008000e5c11 */ /* 0x000fe4000f8c18ff */
[----:B------:R-:W-:Y:S01]  /*0b10*/  @P4 LEA.HI.X R11, R7, UR9, R35, 0x3, P3 ;  /* 0x00000009070b4c11 */ /* 0x000fe200098f1c23 */
[----:B------:R0:W-:Y:S01]  /*0b20*/  @P0 STG.E.64 desc[UR12][R4.64], R30 ;  /* 0x0000001e04000986 */ /* 0x0001e2000c101b0c */
[----:B------:R-:W-:Y:S01]  /*0b30*/  @P1 LEA.HI.X R13, R6, UR9, R34, 0x3, P2 ;  /* 0x00000009060d1c11 */ /* 0x000fe200090f1c22 */
[----:B------:R-:W-:Y:S01]  /*0b40*/  UISETP.GE.U32.AND.EX UP0, UPT, UR5, URZ, UPT, UP0 ;  /* 0x0000003f0500728c */ /* 0x000fe2000bf06100 */
[----:B------:R-:W-:Y:S01]  /*0b50*/  @P5 LEA.HI.X R15, R0, UR9, R33, 0x3, P6 ;  /* 0x00000009000f5c11 */ /* 0x000fe2000b0f1c21 */
[----:B------:R0:W-:Y:S01]  /*0b60*/  @P4 STG.E.64 desc[UR12][R10.64], R28 ;  /* 0x0000001c0a004986 */ /* 0x0001e2000c101b0c */
[----:B------:R-:W-:Y:S01]  /*0b70*/  IMAD.U32 R7, RZ, RZ, UR5 ;  /* 0x00000005ff077e24 */ /* 0x000fe2000f8e00ff */
[----:B------:R-:W-:Y:S01]  /*0b80*/  PLOP3.LUT P0, PT, PT, PT, UP1, 0x80, 0x0 ;  /* 0x000000000000781c */ /* 0x000fe20003f0f018 */
[----:B------:R-:W-:Y:S01]  /*0b90*/  IMAD.U32 R6, RZ, RZ, UR4 ;  /* 0x00000004ff067e24 */ /* 0x000fe2000f8e00ff */
[----:B------:R0:W-:Y:S01]  /*0ba0*/  @P1 STG.E.64 desc[UR12][R12.64], R2 ;  /* 0x000000020c001986 */ /* 0x0001e2000c101b0c */
[----:B------:R-:W-:-:S02]  /*0bb0*/  PLOP3.LUT P1, PT, PT, PT, UP0, 0x80, 0x0 ;  /* 0x000000000000781c */ /* 0x000fc40003f2f008 */
[----:B------:R-:W-:Y:S01]  /*0bc0*/  ISETP.LT.AND.EX P0, PT, R7, UR10, PT, P0 ;  /* 0x0000000a07007c0c */ /* 0x000fe2000bf01300 */
[----:B------:R0:W-:-:S12]  /*0bd0*/  @P5 STG.E.64 desc[UR12][R14.64], R8 ;  /* 0x000000080e005986 */ /* 0x0001d8000c101b0c */
[----:B------:R-:W-:Y:S05]  /*0be0*/  @!P1 BRA P0, `(.L_x_98) ;  /* 0xfffffff4007c9947 */ /* 0x000fea000003ffff */
[----:B------:R-:W-:Y:S05]  /*0bf0*/  EXIT ;  /* 0x000000000000794d */ /* 0x000fea0003800000 */
.L_x_89:
        /* <DEDUP_REMOVED lines=8> */
[----:B------:R-:W-:-:S05]  /*0c80*/  ULDC.64 UR16, c[0x0][0xe68] ;  /* 0x00039a0000107ab9 */ /* 0x000fca0000000a00 */
.L_x_107:
[----:B------:R-:W0:Y:S02]  /*0c90*/  LDC.64 R12, c[0x0][0xe60] ;  /* 0x00039800ff0c7b82 */ /* 0x000e240000000a00 */
[----:B0-----:R-:W2:Y:S01]  /*0ca0*/  LDG.E.64 R2, desc[UR12][R12.64] ;  /* 0x0000000c0c027981 */ /* 0x001ea2000c1e1b00 */
[C---:B------:R-:W-:Y:S01]  /*0cb0*/  IMAD.SHL.U32 R28, R0.reuse, 0x20, RZ ;  /* 0x00000020001c7824 */ /* 0x040fe200078e00ff */
[----:B------:R-:W-:-:S04]  /*0cc0*/  SHF.L.U64.HI R4, R0, 0x5, R30 ;  /* 0x0000000500047819 */ /* 0x000fc8000001021e */
[----:B------:R-:W-:-:S04]  /*0cd0*/  IADD3 R6, P0, R28, UR6, RZ ;  /* 0x000000061c067c10 */ /* 0x000fc8000ff1e0ff */
[----:B------:R-:W-:-:S05]  /*0ce0*/  IADD3.X R7, R4, UR7, RZ, P0, !PT ;  /* 0x0000000704077c10 */ /* 0x000fca00087fe4ff */
[----:B------:R-:W3:Y:S01]  /*0cf0*/  LDG.E.128 R24, desc[UR12][R6.64] ;  /* 0x0000000c06187981 */ /* 0x000ee2000c1e1d00 */
[----:B------:R-:W-:-:S03]  /*0d00*/  IMAD.MOV.U32 R8, RZ, RZ, 0x1 ;  /* 0x00000001ff087424 */ /* 0x000fc600078e00ff */
[----:B------:R0:W5:Y:S01]  /*0d10*/  LDG.E.128 R20, desc[UR12][R6.64+0x10] ;  /* 0x0000100c06147981 */ /* 0x000162000c1e1d00 */
[----:B------:R-:W-:Y:S01]  /*0d20*/  IADD3 R28, P1, R28, UR8, RZ ;  /* 0x000000081c1c7c10 */ /* 0x000fe2000ff3e0ff */
[----:B------:R-:W-:Y:S03]  /*0d30*/  BSSY B0, `(.L_x_99) ;  /* 0x0000018000007945 */ /* 0x000fe60003800000 */
[----:B------:R-:W-:Y:S01]  /*0d40*/  IADD3.X R29, R4, UR9, RZ, P1, !PT ;  /* 0x00000009041d7c10 */ /* 0x000fe20008ffe4ff */
[----:B--2---:R-:W-:-:S06]  /*0d50*/  DMUL R2, R2, UR16 ;  /* 0x0000001002027c28 */ /* 0x004fcc0008000000 */
[----:B------:R-:W1:Y:S01]  /*0d60*/  MUFU.RCP64H R9, R3 ;  /* 0x0000000300097308 */ /* 0x000e620000001800 */
[----:B---3--:R-:W-:Y:S01]  /*0d70*/  FSETP.GEU.AND P2, PT, |R27|, 6.5827683646048100446e-37, PT ;  /* 0x036000001b00780b */ /* 0x008fe20003f4e200 */
[----:B-1----:R-:W-:-:S08]  /*0d80*/  DFMA R10, -R2, R8, 1 ;  /* 0x3ff00000020a742b */ /* 0x002fd00000000108 */
[----:B------:R-:W-:-:S08]  /*0d90*/  DFMA R10, R10, R10, R10 ;  /* 0x0000000a0a0a722b */ /* 0x000fd0000000000a */
[----:B------:R-:W-:-:S08]  /*0da0*/  DFMA R10, R8, R10, R8 ;  /* 0x0000000a080a722b */ /* 0x000fd00000000008 */
[----:B------:R-:W-:-:S08]  /*0db0*/  DFMA R8, -R2, R10, 1 ;  /* 0x3ff000000208742b */ /* 0x000fd0000000010a */
[----:B------:R-:W-:-:S08]  /*0dc0*/  DFMA R8, R10, R8, R10 ;  /* 0x000000080a08722b */ /* 0x000fd0000000000a */
[----:B------:R-:W-:-:S08]  /*0dd0*/  DMUL R10, R26, R8 ;  /* 0x000000081a0a7228 */ /* 0x000fd00000000000 */
[----:B------:R-:W-:-:S08]  /*0de0*/  DFMA R12, -R2, R10, R26 ;  /* 0x0000000a020c722b */ /* 0x000fd0000000011a */
[----:B0-----:R-:W-:-:S10]  /*0df0*/  DFMA R6, R8, R12, R10 ;  /* 0x0000000c0806722b */ /* 0x001fd4000000000a */
        /* <DEDUP_REMOVED lines=8> */
[----:B-----5:R-:W-:Y:S05]  /*0e80*/  CALL.REL.NOINC `($__internal_2_$__cuda_sm20_div_rn_f64_full) ;  /* 0x0000000400547944 */ /* 0x020fea0003c00000 */
[----:B------:R-:W-:Y:S02]  /*0e90*/  IMAD.MOV.U32 R6, RZ, RZ, R8 ;  /* 0x000000ffff067224 */ /* 0x000fe400078e0008 */
[----:B------:R-:W-:-:S07]  /*0ea0*/  IMAD.MOV.U32 R7, RZ, RZ, R9 ;  /* 0x000000ffff077224 */ /* 0x000fce00078e0009 */
.L_x_100:
[----:B------:R-:W-:Y:S05]  /*0eb0*/  BSYNC B0 ;  /* 0x0000000000007941 */ /* 0x000fea0003800000 */
.L_x_99:
        /* <DEDUP_REMOVED lines=23> */
.L_x_102:
[----:B------:R-:W-:Y:S05]  /*1030*/  BSYNC B0 ;  /* 0x0000000000007941 */ /* 0x000fea0003800000 */
.L_x_101:
[----:B------:R-:W0:Y:S01]  /*1040*/  MUFU.RCP64H R9, R3 ;  /* 0x0000000300097308 */ /* 0x000e220000001800 */
[----:B------:R-:W-:Y:S01]  /*1050*/  IMAD.MOV.U32 R8, RZ, RZ, 0x1 ;  /* 0x00000001ff087424 */ /* 0x000fe200078e00ff */
[----:B------:R1:W-:Y:S01]  /*1060*/  STG.E.128 desc[UR12][R28.64], R4 ;  /* 0x000000041c007986 */ /* 0x0003e2000c101d0c */
[----:B-----5:R-:W-:Y:S01]  /*1070*/  FSETP.GEU.AND P1, PT, |R23|, 6.5827683646048100446e-37, PT ;  /* 0x036000001700780b */ /* 0x020fe20003f2e200 */
[----:B------:R-:W-:Y:S03]  /*1080*/  BSSY B0, `(.L_x_103) ;  /* 0x0000014000007945 */ /* 0x000fe60003800000 */
        /* <DEDUP_REMOVED lines=10> */
[----:B-1----:R-:W-:Y:S05]  /*1130*/  @P0 BRA P1, `(.L_x_104) ;  /* 0x0000000000200947 */ /* 0x002fea0000800000 */
        /* <DEDUP_REMOVED lines=8> */
.L_x_104:
[----:B------:R-:W-:Y:S05]  /*11c0*/  BSYNC B0 ;  /* 0x0000000000007941 */ /* 0x000fea0003800000 */
.L_x_103:
        /* <DEDUP_REMOVED lines=21> */
.L_x_106:
[----:B------:R-:W-:Y:S05]  /*1320*/  BSYNC B0 ;  /* 0x0000000000007941 */ /* 0x000fea0003800000 */
.L_x_105:
[----:B------:R-:W-:Y:S01]  /*1330*/  IADD3 R0, P0, R0, UR4, RZ ;  /* 0x0000000400007c10 */ /* 0x000fe2000ff1e0ff */
[----:B------:R0:W-:Y:S03]  /*1340*/  STG.E.128 desc[UR12][R28.64+0x10], R8 ;  /* 0x000010081c007986 */ /* 0x0001e6000c101d0c */
[C---:B------:R-:W-:Y:S01]  /*1350*/  ISETP.LT.U32.AND P1, PT, R0.reuse, 0x4000, PT ;  /* 0x000040000000780c */ /* 0x040fe20003f21070 */
[----:B------:R-:W-:Y:S02]  /*1360*/  IMAD.SHL.U32 R2, R0, 0x4, RZ ;  /* 0x0000000400027824 */ /* 0x000fe400078e00ff */
[----:B------:R-:W-:-:S03]  /*1370*/  IMAD.X R30, RZ, RZ, R30, P0 ;  /* 0x000000ffff1e7224 */ /* 0x000fc600000e061e */
[----:B------:R-:W-:Y:S02]  /*1380*/  ISETP.GE.U32.AND P0, PT, R2, UR14, PT ;  /* 0x0000000e02007c0c */ /* 0x000fe4000bf06070 */
[----:B------:R-:W-:Y:S02]  /*1390*/  SHF.L.U64.HI R2, R0, 0x2, R30 ;  /* 0x0000000200027819 */ /* 0x000fe4000001021e */
[----:B------:R-:W-:Y:S02]  /*13a0*/  ISETP.LT.U32.AND.EX P1, PT, R30, RZ, PT, P1 ;  /* 0x000000ff1e00720c */ /* 0x000fe40003f21110 */
[----:B------:R-:W-:-:S13]  /*13b0*/  ISETP.GE.AND.EX P0, PT, R2, UR10, PT, P0 ;  /* 0x0000000a02007c0c */ /* 0x000fda000bf06300 */
[----:B0-----:R-:W-:Y:S05]  /*13c0*/  @!P0 BRA P1, `(.L_x_107) ;  /* 0xfffffff800308947 */ /* 0x001fea000083ffff */
[----:B------:R-:W-:Y:S05]  /*13d0*/  EXIT ;  /* 0x000000000000794d */ /* 0x000fea0003800000 */
        .weak           $__internal_2_$__cuda_sm20_div_rn_f64_full
        .type           $__internal_2_$__cuda_sm20_div_rn_f64_full,@function
        .size           $__internal_2_$__cuda_sm20_div_rn_f64_full,(.L_x_516 - $__internal_2_$__cuda_sm20_div_rn_f64_full)
$__internal_2_$__cuda_sm20_div_rn_f64_full:
[C---:B------:R-:W-:Y:S01]  /*13e0*/  FSETP.GEU.AND P2, PT, |R9|.reuse, 1.469367938527859385e-39, PT ;  /* 0x001000000900780b */ /* 0x040fe20003f4e200 */
[----:B------:R-:W-:Y:S01]  /*13f0*/  IMAD.MOV.U32 R14, RZ, RZ, 0x1 ;  /* 0x00000001ff0e7424 */ /* 0x000fe200078e00ff */
[----:B------:R-:W-:Y:S01]  /*1400*/  LOP3.LUT R4, R9, 0x800fffff, RZ, 0xc0, !PT ;  /* 0x800fffff09047812 */ /* 0x000fe200078ec0ff */
[----:B------:R-:W-:Y:S01]  /*1410*/  IMAD.MOV.U32 R17, RZ, RZ, 0x1ca00000 ;  /* 0x1ca00000ff117424 */ /* 0x000fe200078e00ff */
[C---:B------:R-:W-:Y:S02]  /*1420*/  FSETP.GEU.AND P3, PT, |R13|.reuse, 1.469367938527859385e-39, PT ;  /* 0x001000000d00780b */ /* 0x040fe40003f6e200 */
[----:B------:R-:W-:Y:S01]  /*1430*/  LOP3.LUT R5, R4, 0x3ff00000, RZ, 0xfc, !PT ;  /* 0x3ff0000004057812 */ /* 0x000fe200078efcff */
[----:B------:R-:W-:Y:S01]  /*1440*/  IMAD.MOV.U32 R4, RZ, RZ, R8 ;  /* 0x000000ffff047224 */ /* 0x000fe200078e0008 */
[----:B------:R-:W-:Y:S02]  /*1450*/  LOP3.LUT R27, R13, 0x7ff00000, RZ, 0xc0, !PT ;  /* 0x7ff000000d1b7812 */ /* 0x000fe400078ec0ff */
[----:B------:R-:W-:-:S03]  /*1460*/  LOP3.LUT R32, R9, 0x7ff00000, RZ, 0xc0, !PT ;  /* 0x7ff0000009207812 */ /* 0x000fc600078ec0ff */
[----:B------:R-:W-:Y:S01]  /*1470*/  @!P2 DMUL R4, R8, 8.98846567431157953865e+307 ;  /* 0x7fe000000804a828 */ /* 0x000fe20000000000 */
[----:B------:R0:W-:Y:S03]  /*1480*/  STL [R1], R27 ;  /* 0x0000001b01007387 */ /* 0x0001e60000100800 */
[----:B------:R-:W-:Y:S02]  /*1490*/  @!P3 LOP3.LUT R16, R9, 0x7ff00000, RZ, 0xc0, !PT ;  /* 0x7ff000000910b812 */ /* 0x000fe400078ec0ff */
[----:B------:R-:W1:Y:S02]  /*14a0*/  MUFU.RCP64H R15, R5 ;  /* 0x00000005000f7308 */ /* 0x000e640000001800 */
[----:B------:R-:W-:-:S04]  /*14b0*/  @!P3 ISETP.GE.U32.AND P6, PT, R27, R16, PT ;  /* 0x000000101b00b20c */ /* 0x000fc80003fc6070 */
[----:B------:R-:W-:Y:S02]  /*14c0*/  @!P3 SEL R16, R17, 0x63400000, !P6 ;  /* 0x634000001110b807 */ /* 0x000fe40007000000 */
[----:B------:R-:W-:Y:S02]  /*14d0*/  ISETP.GE.U32.AND P6, PT, R27, R32, PT ;  /* 0x000000201b00720c */ /* 0x000fe40003fc6070 */
[----:B------:R-:W-:Y:S01]  /*14e0*/  @!P3 LOP3.LUT R16, R16, 0x80000000, R13, 0xf8, !PT ;  /* 0x800000001010b812 */ /* 0x000fe200078ef80d */
[----:B-1----:R-:W-:-:S08]  /*14f0*/  DFMA R18, R14, -R4, 1 ;  /* 0x3ff000000e12742b */ /* 0x002fd00000000804 */
[----:B------:R-:W-:-:S08]  /*1500*/  DFMA R18, R18, R18, R18 ;  /* 0x000000121212722b */ /* 0x000fd00000000012 */
[----:B------:R-:W-:Y:S01]  /*1510*/  DFMA R18, R14, R18, R14 ;  /* 0x000000120e12722b */ /* 0x000fe2000000000e */
[----:B------:R-:W-:Y:S02]  /*1520*/  SEL R14, R17, 0x63400000, !P6 ;  /* 0x63400000110e7807 */ /* 0x000fe40007000000 */
[----:B------:R-:W-:Y:S01]  /*1530*/  @!P3 LOP3.LUT R17, R16, 0x100000, RZ, 0xfc, !PT ;  /* 0x001000001011b812 */ /* 0x000fe200078efcff */
[----:B------:R-:W-:Y:S01]  /*1540*/  @!P3 IMAD.MOV.U32 R16, RZ, RZ, RZ ;  /* 0x000000ffff10b224 */ /* 0x000fe200078e00ff */
[----:B------:R-:W-:Y:S01]  /*1550*/  LOP3.LUT R15, R14, 0x800fffff, R13, 0xf8, !PT ;  /* 0x800fffff0e0f7812 */ /* 0x000fe200078ef80d */
[----:B------:R-:W-:Y:S02]  /*1560*/  IMAD.MOV.U32 R14, RZ, RZ, R12 ;  /* 0x000000ffff0e7224 */ /* 0x000fe400078e000c */
[----:B------:R-:W-:-:S04]  /*1570*/  DFMA R36, R18, -R4, 1 ;  /* 0x3ff000001224742b */ /* 0x000fc80000000804 */
[----:B------:R-:W-:-:S04]  /*1580*/  @!P3 DFMA R14, R14, 2, -R16 ;  /* 0x400000000e0eb82b */ /* 0x000fc80000000810 */
[----:B------:R-:W-:-:S08]  /*1590*/  DFMA R18, R18, R36, R18 ;  /* 0x000000241212722b */ /* 0x000fd00000000012 */
[----:B------:R-:W-:-:S08]  /*15a0*/  DMUL R16, R18, R14 ;  /* 0x0000000e12107228 */ /* 0x000fd00000000000 */
[----:B------:R-:W-:-:S08]  /*15b0*/  DFMA R36, R16, -R4, R14 ;  /* 0x800000041024722b */ /* 0x000fd0000000000e */
[----:B------:R-:W-:Y:S02]  /*15c0*/  DFMA R16, R18, R36, R16 ;  /* 0x000000241210722b */ /* 0x000fe40000000010 */
[----:B------:R-:W0:Y:S01]  /*15d0*/  LDL R36, [R1] ;  /* 0x0000000001247983 */ /* 0x000e220000100800 */
[----:B------:R-:W-:Y:S01]  /*15e0*/  @!P2 LOP3.LUT R32, R5, 0x7ff00000, RZ, 0xc0, !PT ;  /* 0x7ff000000520a812 */ /* 0x000fe200078ec0ff */
[----:B------:R-:W-:Y:S01]  /*15f0*/  BSSY B1, `(.L_x_108) ;  /* 0x000003e000017945 */ /* 0x000fe20003800000 */
[----:B0-----:R-:W-:Y:S01]  /*1600*/  IMAD.MOV.U32 R27, RZ, RZ, R36 ;  /* 0x000000ffff1b7224 */ /* 0x001fe200078e0024 */
[----:B------:R-:W-:-:S05]  /*1610*/  @!P3 LOP3.LUT R27, R15, 0x7ff00000, RZ, 0xc0, !PT ;  /* 0x7ff000000f1bb812 */ /* 0x000fca00078ec0ff */
[----:B------:R-:W-:-:S05]  /*1620*/  VIADD R18, R27, 0xffffffff ;  /* 0xffffffff1b127836 */ /* 0x000fca0000000000 */
[----:B------:R-:W-:Y:S01]  /*1630*/  ISETP.GT.U32.AND P2, PT, R18, 0x7feffffe, PT ;  /* 0x7feffffe1200780c */ /* 0x000fe20003f44070 */
[----:B------:R-:W-:-:S05]  /*1640*/  VIADD R18, R32, 0xffffffff ;  /* 0xffffffff20127836 */ /* 0x000fca0000000000 */
[----:B------:R-:W-:-:S13]  /*1650*/  ISETP.GT.U32.OR P2, PT, R18, 0x7feffffe, P2 ;  /* 0x7feffffe1200780c */ /* 0x000fda0001744470 */
[----:B------:R-:W-:Y:S05]  /*1660*/  @P2 BRA `(.L_x_109) ;  /* 0x0000000000782947 */ /* 0x000fea0003800000 */
[----:B------:R-:W-:Y:S01]  /*1670*/  LOP3.LUT R12, R9, 0x7ff00000, RZ, 0xc0, !PT ;  /* 0x7ff00000090c7812 */ /* 0x000fe200078ec0ff */
[----:B------:R-:W-:-:S03]  /*1680*/  IMAD.MOV.U32 R37, RZ, RZ, 0x1ca00000 ;  /* 0x1ca00000ff257424 */ /* 0x000fc600078e00ff */
        /* <DEDUP_REMOVED lines=24> */
[----:B------:R-:W-:-:S05]  /*1810*/  FSEL R18, R8, R19, !P2 ;  /* 0x0000001308127208 */ /* 0x000fca0005000000 */
[----:B------:R-:W-:Y:S02]  /*1820*/  IMAD.MOV.U32 R19, RZ, RZ, R18 ;  /* 0x000000ffff137224 */ /* 0x000fe400078e0012 */
[----:B------:R-:W-:Y:S01]  /*1830*/  IMAD.MOV.U32 R18, RZ, RZ, R12 ;  /* 0x000000ffff127224 */ /* 0x000fe200078e000c */
[----:B------:R-:W-:Y:S06]  /*1840*/  BRA `(.L_x_110) ;  /* 0x0000000000607947 */ /* 0x000fec0003800000 */
.L_x_109:
        /* <DEDUP_REMOVED lines=17> */
.L_x_112:
[----:B------:R-:W-:-:S05]  /*1960*/  LOP3.LUT R18, R9, 0x80000, RZ, 0xfc, !PT ;  /* 0x0008000009127812 */ /* 0x000fca00078efcff */
[----:B------:R-:W-:Y:S02]  /*1970*/  IMAD.MOV.U32 R19, RZ, RZ, R18 ;  /* 0x000000ffff137224 */ /* 0x000fe400078e0012 */
[----:B------:R-:W-:Y:S01]  /*1980*/  IMAD.MOV.U32 R18, RZ, RZ, R8 ;  /* 0x000000ffff127224 */ /* 0x000fe200078e0008 */
[----:B------:R-:W-:Y:S06]  /*1990*/  BRA `(.L_x_110) ;  /* 0x00000000000c7947 */ /* 0x000fec0003800000 */
.L_x_111:
[----:B------:R-:W-:-:S05]  /*19a0*/  LOP3.LUT R18, R13, 0x80000, RZ, 0xfc, !PT ;  /* 0x000800000d127812 */ /* 0x000fca00078efcff */
[----:B------:R-:W-:Y:S02]  /*19b0*/  IMAD.MOV.U32 R19, RZ, RZ, R18 ;  /* 0x000000ffff137224 */ /* 0x000fe400078e0012 */
[----:B------:R-:W-:-:S07]  /*19c0*/  IMAD.MOV.U32 R18, RZ, RZ, R12 ;  /* 0x000000ffff127224 */ /* 0x000fce00078e000c */
.L_x_110:
[----:B------:R-:W-:Y:S05]  /*19d0*/  BSYNC B1 ;  /* 0x0000000000017941 */ /* 0x000fea0003800000 */
.L_x_108:
[----:B------:R-:W-:Y:S02]  /*19e0*/  IMAD.MOV.U32 R27, RZ, RZ, 0x0 ;  /* 0x00000000ff1b7424 */ /* 0x000fe400078e00ff */
[----:B------:R-:W-:Y:S02]  /*19f0*/  IMAD.MOV.U32 R8, RZ, RZ, R18 ;  /* 0x000000ffff087224 */ /* 0x000fe400078e0012 */
[----:B------:R-:W-:Y:S01]  /*1a00*/  IMAD.MOV.U32 R9, RZ, RZ, R19 ;  /* 0x000000ffff097224 */ /* 0x000fe200078e0013 */
[----:B------:R-:W-:Y:S06]  /*1a10*/  RET.REL.NODEC R26 `(_ZN2at6native63_GLOBAL__N__862fb238_30_ForeachBinaryOpScalarTensor_cu_64fe0ca525multi_tensor_apply_kernelINS1_18TensorListMetadataILi2EEENS1_27BinaryOpScalarTensorFunctorIdLi2ELi1ELi1EEEJSt7dividesIdEPddEEEvT_T0_DpT1_) ;  /* 0xffffffe41a787950 */ /* 0x000fec0003c3ffff */
.L_x_113:
        /* <DEDUP_REMOVED lines=14> */
.L_x_516:


//--------------------- .text._ZN2at6native63_GLOBAL__N__862fb238_30_ForeachBinaryOpScalarTensor_cu_64fe0ca525multi_tensor_apply_kernelINS1_18TensorListMetadataILi2EEENS1_27BinaryOpScalarTensorFunctorIsLi2ELi1ELi1EEEJSt7dividesIsEPssEEEvT_T0_DpT1_ --------------------------
	.section	.text._ZN2at6native63_GLOBAL__N__862fb238_30_ForeachBinaryOpScalarTensor_cu_64fe0ca525multi_tensor_apply_kernelINS1_18TensorListMetadataILi2EEENS1_27BinaryOpScalarTensorFunctorIsLi2ELi1ELi1EEEJSt7dividesIsEPssEEEvT_T0_DpT1_,"ax",@progbits
	.align	128
.text._ZN2at6native63_GLOBAL__N__862fb238_30_ForeachBinaryOpScalarTensor_cu_64fe0ca525multi_tensor_apply_kernelINS1_18TensorListMetadataILi2EEENS1_27BinaryOpScalarTensorFunctorIsLi2ELi1ELi1EEEJSt7dividesIsEPssEEEvT_T0_DpT1_:
        .type           _ZN2at6native63_GLOBAL__N__862fb238_30_ForeachBinaryOpScalarTensor_cu_64fe0ca525multi_tensor_apply_kernelINS1_18TensorListMetadataILi2EEENS1_27BinaryOpScalarTensorFunctorIsLi2ELi1ELi1EEEJSt7dividesIsEPssEEEvT_T0_DpT1_,@function
        .size           _ZN2at6native63_GLOBAL__N__862fb238_30_ForeachBinaryOpScalarTensor_cu_64fe0ca525multi_tensor_apply_kernelINS1_18TensorListMetadataILi2EEENS1_27BinaryOpScalarTensorFunctorIsLi2ELi1ELi1EEEJSt7dividesIsEPssEEEvT_T0_DpT1_,(.L_x_518 - _ZN2at6native63_GLOBAL__N__862fb238_30_ForeachBinaryOpScalarTensor_cu_64fe0ca525multi_tensor_apply_kernelINS1_18TensorListMetadataILi2EEENS1_27BinaryOpScalarTensorFunctorIsLi2ELi1ELi1EEEJSt7dividesIsEPssEEEvT_T0_DpT1_)
        .other          _ZN2at6native63_GLOBAL__N__862fb238_30_ForeachBinaryOpScalarTensor_cu_64fe0ca525multi_tensor_apply_kernelINS1_18TensorListMetadataILi2EEENS1_27BinaryOpScalarTensorFunctorIsLi2ELi1ELi1EEEJSt7dividesIsEPssEEEvT_T0_DpT1_,@"STO_CUDA_ENTRY STV_DEFAULT"
_ZN2at6native63_GLOBAL__N__862fb238_30_ForeachBinaryOpScalarTensor_cu_64fe0ca525multi_tensor_apply_kernelINS1_18TensorListMetadataILi2EEENS1_27BinaryOpScalarTensorFunctorIsLi2ELi1ELi1EEEJSt7dividesIsEPssEEEvT_T0_DpT1_:
        /* <DEDUP_REMOVED lines=16> */
[----:B------:R-:W-:Y:S01]  /*0100*/  ULOP3.LUT UP0, URZ, UR4, 0x3, UR13, 0xf8, !UPT ;  /* 0x00000003043f7892 */ /* 0x000fe2000f80f80d */
[----:B------:R-:W-:-:S03]  /*0110*/  ULDC.64 UR10, c[0x0][0x208] ;  /* 0x00008200000a7ab9 */ /* 0x000fc60000000a00 */
        /* <DEDUP_REMOVED lines=10> */
[----:B------:R-:W-:-:S06]  /*01c0*/  ULDC.U16 UR12, c[0x0][0xe68] ;  /* 0x00039a00000c7ab9 */ /* 0x000fcc0000000400 */
.L_x_115:
[----:B--2---:R-:W2:Y:S02]  /*01d0*/  LDC.64 R2, c[0x0][0xe60] ;  /* 0x00039800ff027b82 */ /* 0x004ea40000000a00 */
[----:B--2---:R2:W3:Y:S01]  /*01e0*/  LDG.E.U16 R15, desc[UR10][R2.64] ;  /* 0x0000000a020f7981 */ /* 0x0044e2000c1e1500 */
[----:B0-----:R-:W-:Y:S02]  /*01f0*/  IADD3 R17, P1, R0, R10, RZ ;  /* 0x0000000a00117210 */ /* 0x001fe40007f3e0ff */
[----:B------:R-:W-:Y:S02]  /*0200*/  PRMT R21, RZ, 0x7610, R21 ;  /* 0x00007610ff157816 */ /* 0x000fe40000000015 */
[C---:B------:R-:W-:Y:S01]  /*0210*/  ISETP.GE.U32.AND P0, PT, R17.reuse, 0x10000, PT ;  /* 0x000100001100780c */ /* 0x040fe20003f06070 */
[----:B------:R-:W-:Y:S01]  /*0220*/  IMAD.X R4, RZ, RZ, R11, P1 ;  /* 0x000000ffff047224 */ /* 0x000fe200008e060b */
[----:B------:R-:W-:Y:S02]  /*0230*/  ISETP.LT.U32.AND P1, PT, R17, UR13, PT ;  /* 0x0000000d11007c0c */ /* 0x000fe4000bf21070 */
[----:B-1----:R-:W-:-:S02]  /*0240*/  IADD3 R6, P2, R8, R17, RZ ;  /* 0x0000001108067210 */ /* 0x002fc40007f5e0ff */
[----:B------:R-:W-:-:S03]  /*0250*/  ISETP.GE.U32.AND.EX P0, PT, R4, RZ, PT, P0 ;  /* 0x000000ff0400720c */ /* 0x000fc60003f06100 */
[----:B------:R-:W-:Y:S01]  /*0260*/  IMAD.X R5, RZ, RZ, R4, P2 ;  /* 0x000000ffff057224 */ /* 0x000fe200010e0604 */
[----:B------:R-:W-:Y:S02]  /*0270*/  ISETP.LT.AND.EX P0, PT, R4, UR5, !P0, P1 ;  /* 0x0000000504007c0c */ /* 0x000fe4000c701310 */
[C---:B------:R-:W-:Y:S02]  /*0280*/  ISETP.GE.U32.AND P1, PT, R6.reuse, 0x10000, PT ;  /* 0x000100000600780c */ /* 0x040fe40003f26070 */
[----:B------:R-:W-:Y:S02]  /*0290*/  ISETP.LT.U32.AND P2, PT, R6, UR13, PT ;  /* 0x0000000d06007c0c */ /* 0x000fe4000bf41070 */
[----:B------:R-:W-:-:S04]  /*02a0*/  ISETP.GE.U32.AND.EX P1, PT, R5, RZ, PT, P1 ;  /* 0x000000ff0500720c */ /* 0x000fc80003f26110 */
[----:B------:R-:W-:-:S03]  /*02b0*/  ISETP.LT.AND.EX P1, PT, R5, UR5, !P1, P2 ;  /* 0x0000000505007c0c */ /* 0x000fc6000cf21320 */
[----:B------:R-:W-:-:S04]  /*02c0*/  @P0 LEA R12, P3, R17, UR6, 0x1 ;  /* 0x00000006110c0c11 */ /* 0x000fc8000f8608ff */
[----:B------:R-:W-:-:S05]  /*02d0*/  @P0 LEA.HI.X R13, R17, UR7, R4, 0x1, P3 ;  /* 0x00000007110d0c11 */ /* 0x000fca00098f0c04 */
[----:B------:R0:W4:Y:S01]  /*02e0*/  @P0 LDG.E.U16 R21, desc[UR10][R12.64] ;  /* 0x0000000a0c150981 */ /* 0x000122000c1e1500 */
[C---:B------:R-:W-:Y:S01]  /*02f0*/  LEA R7, P3, R8.reuse, R17, 0x1 ;  /* 0x0000001108077211 */ /* 0x040fe200078608ff */
[----:B--2---:R-:W-:Y:S01]  /*0300*/  IMAD R2, R8, 0x3, RZ ;  /* 0x0000000308027824 */ /* 0x004fe200078e02ff */
[----:B------:R-:W-:Y:S02]  /*0310*/  @P1 LEA R22, P4, R6, UR6, 0x1 ;  /* 0x0000000606161c11 */ /* 0x000fe4000f8808ff */
[C---:B------:R-:W-:Y:S01]  /*0320*/  ISETP.GE.U32.AND P2, PT, R7.reuse, 0x10000, PT ;  /* 0x000100000700780c */ /* 0x040fe20003f46070 */
[----:B------:R-:W-:Y:S01]  /*0330*/  IMAD.X R14, RZ, RZ, R4, P3 ;  /* 0x000000ffff0e7224 */ /* 0x000fe200018e0604 */
[----:B------:R-:W-:Y:S02]  /*0340*/  ISETP.LT.U32.AND P3, PT, R7, UR13, PT ;  /* 0x0000000d07007c0c */ /* 0x000fe4000bf61070 */
[----:B------:R-:W-:Y:S02]  /*0350*/  PRMT R16, RZ, 0x7610, R16 ;  /* 0x00007610ff107816 */ /* 0x000fe40000000010 */
[----:B------:R-:W-:-:S02]  /*0360*/  ISETP.GE.U32.AND.EX P2, PT, R14, RZ, PT, P2 ;  /* 0x000000ff0e00720c */ /* 0x000fc40003f46120 */
[----:B------:R-:W-:Y:S02]  /*0370*/  @P1 LEA.HI.X R23, R6, UR7, R5, 0x1, P4 ;  /* 0x0000000706171c11 */ /* 0x000fe4000a0f0c05 */
[----:B------:R-:W-:Y:S02]  /*0380*/  ISETP.LT.AND.EX P2, PT, R14, UR5, !P2, P3 ;  /* 0x000000050e007c0c */ /* 0x000fe4000d741330 */
[----:B------:R-:W-:Y:S01]  /*0390*/  IADD3 R9, P4, R2, R17, RZ ;  /* 0x0000001102097210 */ /* 0x000fe20007f9e0ff */
[----:B------:R1:W2:Y:S01]  /*03a0*/  @P1 LDG.E.U16 R16, desc[UR10][R22.64] ;  /* 0x0000000a16101981 */ /* 0x0002a2000c1e1500 */
[----:B------:R-:W-:Y:S02]  /*03b0*/  PRMT R20, RZ, 0x7610, R20 ;  /* 0x00007610ff147816 */ /* 0x000fe40000000014 */
[C---:B------:R-:W-:Y:S01]  /*03c0*/  ISETP.GE.U32.AND P3, PT, R9.reuse, 0x10000, PT ;  /* 0x000100000900780c */ /* 0x040fe20003f66070 */
[----:B0-----:R-:W-:Y:S01]  /*03d0*/  IMAD.X R12, RZ, RZ, R4, P4 ;  /* 0x000000ffff0c7224 */ /* 0x001fe200020e0604 */
[----:B------:R-:W-:-:S04]  /*03e0*/  ISETP.LT.U32.AND P4, PT, R9, UR13, PT ;  /* 0x0000000d09007c0c */ /* 0x000fc8000bf81070 */
[C---:B------:R-:W-:Y:S02]  /*03f0*/  ISETP.GE.U32.AND.EX P3, PT, R12.reuse, RZ, PT, P3 ;  /* 0x000000ff0c00720c */ /* 0x040fe40003f66130 */
[C---:B------:R-:W-:Y:S02]  /*0400*/  @P2 LEA R2, P5, R7.reuse, UR6, 0x1 ;  /* 0x0000000607022c11 */ /* 0x040fe4000f8a08ff */
[----:B------:R-:W-:Y:S02]  /*0410*/  ISETP.LT.AND.EX P3, PT, R12, UR5, !P3, P4 ;  /* 0x000000050c007c0c */ /* 0x000fe4000df61340 */
[----:B------:R-:W-:-:S05]  /*0420*/  @P2 LEA.HI.X R3, R7, UR7, R14, 0x1, P5 ;  /* 0x0000000707032c11 */ /* 0x000fca000a8f0c0e */
[----:B------:R0:W5:Y:S01]  /*0430*/  @P2 LDG.E.U16 R20, desc[UR10][R2.64] ;  /* 0x0000000a02142981 */ /* 0x000162000c1e1500 */
[----:B-1----:R-:W-:-:S05]  /*0440*/  PRMT R22, RZ, 0x7610, R22 ;  /* 0x00007610ff167816 */ /* 0x002fca0000000016 */
[----:B------:R-:W-:-:S04]  /*0450*/  @P3 LEA R18, P4, R9, UR6, 0x1 ;  /* 0x0000000609123c11 */ /* 0x000fc8000f8808ff */
[----:B------:R-:W-:-:S05]  /*0460*/  @P3 LEA.HI.X R19, R9, UR7, R12, 0x1, P4 ;  /* 0x0000000709133c11 */ /* 0x000fca000a0f0c0c */
[----:B------:R1:W5:Y:S01]  /*0470*/  @P3 LDG.E.U16 R22, desc[UR10][R18.64] ;  /* 0x0000000a12163981 */ /* 0x000362000c1e1500 */
[----:B------:R-:W-:Y:S01]  /*0480*/  UPRMT UR4, UR12, 0x9910, URZ ;  /* 0x000099100c047896 */ /* 0x000fe2000800003f */
[----:B------:R-:W-:Y:S01]  /*0490*/  IMAD.WIDE.U32 R10, R8, 0x4, R10 ;  /* 0x00000004080a7825 */ /* 0x000fe200078e000a */
[----:B---3--:R-:W-:-:S05]  /*04a0*/  PRMT R13, R15, 0x9910, RZ ;  /* 0x000099100f0d7816 */ /* 0x008fca00000000ff */
[----:B------:R-:W-:-:S05]  /*04b0*/  IMAD R13, R13, UR4, RZ ;  /* 0x000000040d0d7c24 */ /* 0x000fca000f8e02ff */
[----:B------:R-:W-:-:S04]  /*04c0*/  PRMT R13, R13, 0x9910, RZ ;  /* 0x000099100d0d7816 */ /* 0x000fc800000000ff */
[----:B------:R-:W-:-:S04]  /*04d0*/  IABS R15, R13 ;  /* 0x0000000d000f7213 */ /* 0x000fc80000000000 */
[----:B------:R-:W3:Y:S08]  /*04e0*/  I2F.RP R23, R15 ;  /* 0x0000000f00177306 */ /* 0x000ef00000209400 */
[----:B---3--:R-:W0:Y:S01]  /*04f0*/  MUFU.RCP R23, R23 ;  /* 0x0000001700177308 */ /* 0x008e220000001000 */
[----:B----4-:R-:W-:Y:S02]  /*0500*/  PRMT R28, R21, 0x9910, RZ ;  /* 0x00009910151c7816 */ /* 0x010fe400000000ff */
[----:B------:R-:W-:-:S05]  /*0510*/  IABS R21, R13 ;  /* 0x0000000d00157213 */ /* 0x000fca0000000000 */
[----:B------:R-:W-:Y:S02]  /*0520*/  IMAD.MOV R21, RZ, RZ, -R21 ;  /* 0x000000ffff157224 */ /* 0x000fe400078e0a15 */
[----:B0-----:R-:W-:-:S04]  /*0530*/  VIADD R2, R23, 0xffffffe ;  /* 0x0ffffffe17027836 */ /* 0x001fc80000000000 */
[----:B------:R0:W1:Y:S01]  /*0540*/  F2I.FTZ.U32.TRUNC.NTZ R3, R2 ;  /* 0x0000000200037305 */ /* 0x000062000021f000 */
[----:B--2---:R-:W-:Y:S01]  /*0550*/  PRMT R24, R16, 0x9910, RZ ;  /* 0x0000991010187816 */ /* 0x004fe200000000ff */
[----:B0-----:R-:W-:Y:S02]  /*0560*/  IMAD.MOV.U32 R2, RZ, RZ, RZ ;  /* 0x000000ffff027224 */ /* 0x001fe400078e00ff */
[----:B-1----:R-:W-:-:S04]  /*0570*/  IMAD.MOV R18, RZ, RZ, -R3 ;  /* 0x000000ffff127224 */ /* 0x002fc800078e0a03 */
[----:B------:R-:W-:Y:S01]  /*0580*/  IMAD R19, R18, R15, RZ ;  /* 0x0000000f12137224 */ /* 0x000fe200078e02ff */
[----:B------:R-:W-:Y:S02]  /*0590*/  IABS R18, R28 ;  /* 0x0000001c00127213 */ /* 0x000fe40000000000 */
[----:B------:R-:W-:Y:S01]  /*05a0*/  LOP3.LUT R28, R28, R13, RZ, 0x3c, !PT ;  /* 0x0000000d1c1c7212 */ /* 0x000fe200078e3cff */
[----:B------:R-:W-:Y:S01]  /*05b0*/  IMAD.HI.U32 R26, R3, R19, R2 ;  /* 0x00000013031a7227 */ /* 0x000fe200078e0002 */
[----:B------:R-:W-:Y:S02]  /*05c0*/  IABS R3, R24 ;  /* 0x0000001800037213 */ /* 0x000fe40000000000 */
[----:B-----5:R-:W-:Y:S01]  /*05d0*/  PRMT R20, R20, 0x9910, RZ ;  /* 0x0000991014147816 */ /* 0x020fe200000000ff */
[----:B------:R-:W-:Y:S01]  /*05e0*/  IMAD.MOV.U32 R2, RZ, RZ, R18 ;  /* 0x000000ffff027224 */ /* 0x000fe200078e0012 */
[----:B------:R-:W-:Y:S01]  /*05f0*/  LOP3.LUT R24, R24, R13, RZ, 0x3c, !PT ;  /* 0x0000000d18187212 */ /* 0x000fe200078e3cff */
[----:B------:R-:W-:Y:S01]  /*0600*/  IMAD.HI.U32 R18, R26, R3, RZ ;  /* 0x000000031a127227 */ /* 0x000fe200078e00ff */
[----:B------:R-:W-:-:S02]  /*0610*/  IABS R23, R20 ;  /* 0x0000001400177213 */ /* 0x000fc40000000000 */
[----:B------:R-:W-:Y:S01]  /*0620*/  LOP3.LUT R20, R20, R13, RZ, 0x3c, !PT ;  /* 0x0000000d14147212 */ /* 0x000fe200078e3cff */
[----:B------:R-:W-:Y:S01]  /*0630*/  IMAD.HI.U32 R19, R26, R2, RZ ;  /* 0x000000021a137227 */ /* 0x000fe200078e00ff */
[----:B------:R-:W-:-:S03]  /*0640*/  PRMT R22, R22, 0x9910, RZ ;  /* 0x0000991016167816 */ /* 0x000fc600000000ff */
[-C--:B------:R-:W-:Y:S02]  /*0650*/  IMAD R2, R19, R21.reuse, R2 ;  /* 0x0000001513027224 */ /* 0x080fe400078e0202 */
[----:B------:R-:W-:Y:S02]  /*0660*/  IMAD R3, R18, R21, R3 ;  /* 0x0000001512037224 */ /* 0x000fe400078e0203 */
[----:B------:R-:W-:Y:S01]  /*0670*/  IMAD.HI.U32 R16, R26, R23, RZ ;  /* 0x000000171a107227 */ /* 0x000fe200078e00ff */
[C---:B------:R-:W-:Y:S02]  /*0680*/  ISETP.GT.U32.AND P6, PT, R15.reuse, R2, PT ;  /* 0x000000020f00720c */ /* 0x040fe40003fc4070 */
[----:B------:R-:W-:-:S11]  /*0690*/  ISETP.GT.U32.AND P5, PT, R15, R3, PT ;  /* 0x000000030f00720c */ /* 0x000fd60003fa4070 */
[--C-:B------:R-:W-:Y:S02]  /*06a0*/  @!P6 IMAD.IADD R2, R2, 0x1, -R15.reuse ;  /* 0x000000010202e824 */ /* 0x100fe400078e0a0f */
[----:B------:R-:W-:Y:S01]  /*06b0*/  @!P6 VIADD R19, R19, 0x1 ;  /* 0x000000011313e836 */ /* 0x000fe20000000000 */
[----:B------:R-:W-:Y:S01]  /*06c0*/  ISETP.GE.AND P6, PT, R28, RZ, PT ;  /* 0x000000ff1c00720c */ /* 0x000fe20003fc6270 */
[----:B------:R-:W-:Y:S01]  /*06d0*/  @!P5 IMAD.IADD R3, R3, 0x1, -R15 ;  /* 0x000000010303d824 */ /* 0x000fe200078e0a0f */
[----:B------:R-:W-:Y:S01]  /*06e0*/  ISETP.GE.U32.AND P4, PT, R2, R15, PT ;  /* 0x0000000f0200720c */ /* 0x000fe20003f86070 */
[----:B------:R-:W-:Y:S01]  /*06f0*/  IMAD R28, R16, R21, R23 ;  /* 0x00000015101c7224 */ /* 0x000fe200078e0217 */
[----:B------:R-:W-:Y:S01]  /*0700*/  IABS R23, R22 ;  /* 0x0000001600177213 */ /* 0x000fe20000000000 */
[----:B------:R-:W-:Y:S01]  /*0710*/  @!P5 VIADD R18, R18, 0x1 ;  /* 0x000000011212d836 */ /* 0x000fe20000000000 */
[----:B------:R-:W-:-:S09]  /*0720*/  LOP3.LUT R22, R22, R13, RZ, 0x3c, !PT ;  /* 0x0000000d16167212 */ /* 0x000fd200078e3cff */
[----:B------:R-:W-:Y:S01]  /*0730*/  @P4 VIADD R19, R19, 0x1 ;  /* 0x0000000113134836 */ /* 0x000fe20000000000 */
[----:B------:R-:W-:-:S03]  /*0740*/  @P0 LEA R2, P4, R17, UR8, 0x1 ;  /* 0x0000000811020c11 */ /* 0x000fc6000f8808ff */
[----:B------:R-:W-:Y:S01]  /*0750*/  @!P6 IMAD.MOV R19, RZ, RZ, -R19 ;  /* 0x000000ffff13e224 */ /* 0x000fe200078e0a13 */
[----:B------:R-:W-:Y:S02]  /*0760*/  ISETP.GE.U32.AND P6, PT, R3, R15, PT ;  /* 0x0000000f0300720c */ /* 0x000fe40003fc6070 */
[----:B------:R-:W-:Y:S01]  /*0770*/  @P0 LEA.HI.X R3, R17, UR9, R4, 0x1, P4 ;  /* 0x0000000911030c11 */ /* 0x000fe2000a0f0c04 */
[----:B------:R-:W-:Y:S01]  /*0780*/  IMAD.MOV.U32 R17, RZ, RZ, R23 ;  /* 0x000000ffff117224 */ /* 0x000fe200078e0017 */
[----:B------:R-:W-:Y:S02]  /*0790*/  ISETP.GT.U32.AND P4, PT, R15, R28, PT ;  /* 0x0000001c0f00720c */ /* 0x000fe40003f84070 */
[----:B------:R-:W-:Y:S01]  /*07a0*/  @P1 LEA R4, P5, R6, UR8, 0x1 ;  /* 0x0000000806041c11 */ /* 0x000fe2000f8a08ff */
[----:B------:R-:W-:-:S03]  /*07b0*/  IMAD.HI.U32 R26, R26, R17, RZ ;  /* 0x000000111a1a7227 */ /* 0x000fc600078e00ff */
[----:B------:R-:W-:Y:S01]  /*07c0*/  @P1 LEA.HI.X R5, R6, UR9, R5, 0x1, P5 ;  /* 0x0000000906051c11 */ /* 0x000fe2000a8f0c05 */
[----:B------:R-:W-:Y:S02]  /*07d0*/  IMAD R21, R26, R21, R17 ;  /* 0x000000151a157224 */ /* 0x000fe400078e0211 */
[----:B------:R-:W-:-:S03]  /*07e0*/  @P6 VIADD R18, R18, 0x1 ;  /* 0x0000000112126836 */ /* 0x000fc60000000000 */
[----:B------:R-:W-:Y:S01]  /*07f0*/  ISETP.GT.U32.AND P5, PT, R15, R21, PT ;  /* 0x000000150f00720c */ /* 0x000fe20003fa4070 */
[----:B------:R-:W-:Y:S02]  /*0800*/  @!P4 IMAD.IADD R28, R28, 0x1, -R15 ;  /* 0x000000011c1cc824 */ /* 0x000fe400078e0a0f */
[----:B------:R-:W-:Y:S01]  /*0810*/  @!P4 VIADD R16, R16, 0x1 ;  /* 0x000000011010c836 */ /* 0x000fe20000000000 */
[----:B------:R-:W-:Y:S02]  /*0820*/  ISETP.GE.AND P4, PT, R24, RZ, PT ;  /* 0x000000ff1800720c */ /* 0x000fe40003f86270 */
[----:B------:R-:W-:-:S07]  /*0830*/  ISETP.GE.U32.AND P6, PT, R28, R15, PT ;  /* 0x0000000f1c00720c */ /* 0x000fce0003fc6070 */
[----:B------:R-:W-:Y:S02]  /*0840*/  @!P5 IMAD.IADD R21, R21, 0x1, -R15 ;  /* 0x000000011515d824 */ /* 0x000fe400078e0a0f */
[----:B------:R-:W-:Y:S01]  /*0850*/  @!P5 VIADD R26, R26, 0x1 ;  /* 0x000000011a1ad836 */ /* 0x000fe20000000000 */
[----:B------:R-:W-:Y:S01]  /*0860*/  ISETP.GE.AND P5, PT, R22, RZ, PT ;  /* 0x000000ff1600720c */ /* 0x000fe20003fa6270 */
[----:B------:R-:W-:Y:S01]  /*0870*/  @!P4 IMAD.MOV R18, RZ, RZ, -R18 ;  /* 0x000000ffff12c224 */ /* 0x000fe200078e0a12 */
[----:B------:R-:W-:Y:S01]  /*0880*/  ISETP.GE.AND P4, PT, R20, RZ, PT ;  /* 0x000000ff1400720c */ /* 0x000fe20003f86270 */
[----:B------:R-:W-:Y:S01]  /*0890*/  @P6 VIADD R16, R16, 0x1 ;  /* 0x0000000110106836 */ /* 0x000fe20000000000 */
[----:B------:R-:W-:-:S04]  /*08a0*/  @P2 LEA R6, P6, R7, UR8, 0x1 ;  /* 0x0000000807062c11 */ /* 0x000fc8000f8c08ff */
[----:B------:R-:W-:Y:S02]  /*08b0*/  @P2 LEA.HI.X R7, R7, UR9, R14, 0x1, P6 ;  /* 0x0000000907072c11 */ /* 0x000fe4000b0f0c0e */
[----:B------:R-:W-:-:S05]  /*08c0*/  ISETP.GE.U32.AND P6, PT, R21, R15, PT ;  /* 0x0000000f1500720c */ /* 0x000fca0003fc6070 */
[----:B------:R-:W-:Y:S01]  /*08d0*/  @!P4 IMAD.MOV R16, RZ, RZ, -R16 ;  /* 0x000000ffff10c224 */ /* 0x000fe200078e0a10 */
[----:B------:R-:W-:Y:S02]  /*08e0*/  ISETP.NE.AND P4, PT, R13, RZ, PT ;  /* 0x000000ff0d00720c */ /* 0x000fe40003f85270 */
[----:B------:R-:W-:-:S04]  /*08f0*/  LOP3.LUT R13, RZ, R13, RZ, 0x33, !PT ;  /* 0x0000000dff0d7212 */ /* 0x000fc800078e33ff */
[----:B------:R-:W-:Y:S01]  /*0900*/  SEL R19, R13, R19, !P4 ;  /* 0x000000130d137207 */ /* 0x000fe20006000000 */
[----:B------:R-:W-:Y:S01]  /*0910*/  @P6 VIADD R26, R26, 0x1 ;  /* 0x000000011a1a6836 */ /* 0x000fe20000000000 */
[----:B------:R-:W-:Y:S02]  /*0920*/  @P3 LEA R14, P6, R9, UR8, 0x1 ;  /* 0x00000008090e3c11 */ /* 0x000fe4000f8c08ff */
[----:B------:R-:W-:Y:S01]  /*0930*/  SEL R17, R13, R16, !P4 ;  /* 0x000000100d117207 */ /* 0x000fe20006000000 */
[----:B------:R-:W-:Y:S01]  /*0940*/  @!P5 IMAD.MOV R26, RZ, RZ, -R26 ;  /* 0x000000ffff1ad224 */ /* 0x000fe200078e0a1a */
[----:B------:R-:W-:Y:S01]  /*0950*/  @P3 LEA.HI.X R15, R9, UR9, R12, 0x1, P6 ;  /* 0x00000009090f3c11 */ /* 0x000fe2000b0f0c0c */
[----:B------:R2:W-:Y:S01]  /*0960*/  @P0 STG.E.U16 desc[UR10][R2.64], R19 ;  /* 0x0000001302000986 */ /* 0x0005e2000c10150a */
[C---:B------:R-:W-:Y:S02]  /*0970*/  SEL R9, R13.reuse, R18, !P4 ;  /* 0x000000120d097207 */ /* 0x040fe40006000000 */
[----:B------:R-:W-:-:S02]  /*0980*/  SEL R13, R13, R26, !P4 ;  /* 0x0000001a0d0d7207 */ /* 0x000fc40006000000 */
[C---:B------:R-:W-:Y:S01]  /*0990*/  ISETP.GE.U32.AND P0, PT, R10.reuse, 0x10000, PT ;  /* 0x000100000a00780c */ /* 0x040fe20003f06070 */
[----:B------:R2:W-:Y:S01]  /*09a0*/  @P1 STG.E.U16 desc[UR10][R4.64], R9 ;  /* 0x0000000904001986 */ /* 0x0005e2000c10150a */
[----:B------:R-:W-:Y:S02]  /*09b0*/  ISETP.LT.U32.AND P1, PT, R10, UR13, PT ;  /* 0x0000000d0a007c0c */ /* 0x000fe4000bf21070 */
[C---:B------:R-:W-:Y:S01]  /*09c0*/  ISETP.GE.U32.AND.EX P0, PT, R11.reuse, RZ, PT, P0 ;  /* 0x000000ff0b00720c */ /* 0x040fe20003f06100 */
[----:B------:R2:W-:Y:S01]  /*09d0*/  @P2 STG.E.U16 desc[UR10][R6.64], R17 ;  /* 0x0000001106002986 */ /* 0x0005e2000c10150a */
[----:B------:R-:W-:-:S03]  /*09e0*/  ISETP.LT.AND.EX P1, PT, R11, UR5, PT, P1 ;  /* 0x000000050b007c0c */ /* 0x000fc6000bf21310 */
[----:B------:R2:W-:Y:S10]  /*09f0*/  @P3 STG.E.U16 desc[UR10][R14.64], R13 ;  /* 0x0000000d0e003986 */ /* 0x0005f4000c10150a */
[----:B------:R-:W-:Y:S05]  /*0a00*/  @!P0 BRA P1, `(.L_x_115) ;  /* 0xfffffff400f08947 */ /* 0x000fea000083ffff */
[----:B------:R-:W-:Y:S05]  /*0a10*/  EXIT ;  /* 0x000000000000794d */ /* 0x000fea0003800000 */
.L_x_114:
[----:B------:R-:W0:Y:S02]  /*0a20*/  S2R R7, SR_TID.X ;  /* 0x0000000000077919 */ /* 0x000e240000002100 */
[----:B0-----:R-:W-:-:S03]  /*0a30*/  IMAD.WIDE.U32 R2, R7, 0x4, RZ ;  /* 0x0000000407027825 */ /* 0x001fc600078e00ff */
[----:B------:R-:W-:-:S04]  /*0a40*/  ISETP.GE.U32.AND P0, PT, R2, UR13, PT ;  /* 0x0000000d02007c0c */ /* 0x000fc8000bf06070 */
[----:B------:R-:W-:-:S04]  /*0a50*/  ISETP.GE.AND.EX P0, PT, R3, UR5, PT, P0 ;  /* 0x0000000503007c0c */ /* 0x000fc8000bf06300 */
[----:B------:R-:W-:-:S13]  /*0a60*/  ISETP.GT.U32.OR P0, PT, R7, 0x3fff, P0 ;  /* 0x00003fff0700780c */ /* 0x000fda0000704470 */
[----:B------:R-:W-:Y:S05]  /*0a70*/  @P0 EXIT ;  /* 0x000000000000094d */ /* 0x000fea0003800000 */
[----:B------:R-:W0:Y:S01]  /*0a80*/  LDC.64 R2, c[0x0][0xe60] ;  /* 0x00039800ff027b82 */ /* 0x000e220000000a00 */
[----:B------:R-:W-:Y:S01]  /*0a90*/  IMAD.MOV.U32 R6, RZ, RZ, RZ ;  /* 0x000000ffff067224 */ /* 0x000fe200078e00ff */
[----:B------:R-:W-:Y:S01]  /*0aa0*/  ULDC.U16 UR4, c[0x0][0xe68] ;  /* 0x00039a0000047ab9 */ /* 0x000fe20000000400 */
[----:B------:R-:W-:Y:S01]  /*0ab0*/  ULDC UR12, c[0x0][0x0] ;  /* 0x00000000000c7ab9 */ /* 0x000fe20000000800 */
[----:B------:R-:W-:-:S12]  /*0ac0*/  UPRMT UR4, UR4, 0x9910, URZ ;  /* 0x0000991004047896 */ /* 0x000fd8000800003f */
.L_x_116:
[----:B0-----:R-:W2:Y:S01]  /*0ad0*/  LDG.E.U16 R9, desc[UR10][R2.64] ;  /* 0x0000000a02097981 */ /* 0x001ea2000c1e1500 */
[C---:B------:R-:W-:Y:S01]  /*0ae0*/  IMAD.SHL.U32 R8, R7.reuse, 0x8, RZ ;  /* 0x0000000807087824 */ /* 0x040fe200078e00ff */
[----:B------:R-:W-:-:S04]  /*0af0*/  SHF.L.U64.HI R0, R7, 0x3, R6 ;  /* 0x0000000307007819 */ /* 0x000fc80000010206 */
[----:B------:R-:W-:-:S04]  /*0b00*/  IADD3 R4, P0, R8, UR6, RZ ;  /* 0x0000000608047c10 */ /* 0x000fc8000ff1e0ff */
[----:B------:R-:W-:-:S06]  /*0b10*/  IADD3.X R5, R0, UR7, RZ, P0, !PT ;  /* 0x0000000700057c10 */ /* 0x000fcc00087fe4ff */
[----:B------:R-:W3:Y:S01]  /*0b20*/  LDG.E.64 R4, desc[UR10][R4.64] ;  /* 0x0000000a04047981 */ /* 0x000ee2000c1e1b00 */
[----:B--2---:R-:W-:-:S05]  /*0b30*/  PRMT R9, R9, 0x9910, RZ ;  /* 0x0000991009097816 */ /* 0x004fca00000000ff */
[----:B------:R-:W-:-:S05]  /*0b40*/  IMAD R9, R9, UR4, RZ ;  /* 0x0000000409097c24 */ /* 0x000fca000f8e02ff */
[----:B------:R-:W-:-:S04]  /*0b50*/  PRMT R9, R9, 0x9910, RZ ;  /* 0x0000991009097816 */ /* 0x000fc800000000ff */
[-C--:B------:R-:W-:Y:S02]  /*0b60*/  IABS R10, R9.reuse ;  /* 0x00000009000a7213 */ /* 0x080fe40000000000 */
[C---:B---3--:R-:W-:Y:S02]  /*0b70*/  PRMT R14, R4.reuse, 0x9910, RZ ;  /* 0x00009910040e7816 */ /* 0x048fe400000000ff */
[----:B------:R-:W0:Y:S01]  /*0b80*/  I2F.RP R11, R10 ;  /* 0x0000000a000b7306 */ /* 0x000e220000209400 */
[----:B------:R-:W-:Y:S02]  /*0b90*/  PRMT R18, R4, 0xbb32, RZ ;  /* 0x0000bb3204127816 */ /* 0x000fe400000000ff */
[----:B------:R-:W-:Y:S02]  /*0ba0*/  IABS R4, R9 ;  /* 0x0000000900047213 */ /* 0x000fe40000000000 */
[----:B------:R-:W-:Y:S02]  /*0bb0*/  IABS R24, R18 ;  /* 0x0000001200187213 */ /* 0x000fe40000000000 */
[C---:B------:R-:W-:Y:S01]  /*0bc0*/  PRMT R16, R5.reuse, 0x9910, RZ ;  /* 0x0000991005107816 */ /* 0x040fe200000000ff */
[----:B------:R-:W-:Y:S01]  /*0bd0*/  IMAD.MOV R22, RZ, RZ, -R4 ;  /* 0x000000ffff167224 */ /* 0x000fe200078e0a04 */
[----:B------:R-:W-:-:S02]  /*0be0*/  PRMT R20, R5, 0xbb32, RZ ;  /* 0x0000bb3205147816 */ /* 0x000fc400000000ff */
[----:B------:R-:W-:Y:S02]  /*0bf0*/  IABS R19, R16 ;  /* 0x0000001000137213 */ /* 0x000fe40000000000 */
[----:B------:R-:W-:Y:S01]  /*0c00*/  IABS R26, R20 ;  /* 0x00000014001a7213 */ /* 0x000fe20000000000 */
[----:B0-----:R-:W0:Y:S01]  /*0c10*/  MUFU.RCP R11, R11 ;  /* 0x0000000b000b7308 */ /* 0x001e220000001000 */
[-C--:B------:R-:W-:Y:S02]  /*0c20*/  LOP3.LUT R18, R18, R9.reuse, RZ, 0x3c, !PT ;  /* 0x0000000912127212 */ /* 0x080fe400078e3cff */
[-C--:B------:R-:W-:Y:S02]  /*0c30*/  LOP3.LUT R16, R16, R9.reuse, RZ, 0x3c, !PT ;  /* 0x0000000910107212 */ /* 0x080fe400078e3cff */
[----:B------:R-:W-:Y:S01]  /*0c40*/  LOP3.LUT R20, R20, R9, RZ, 0x3c, !PT ;  /* 0x0000000914147212 */ /* 0x000fe200078e3cff */
[----:B0-----:R-:W-:-:S04]  /*0c50*/  VIADD R12, R11, 0xffffffe ;  /* 0x0ffffffe0b0c7836 */ /* 0x001fc80000000000 */
[----:B------:R0:W1:Y:S02]  /*0c60*/  F2I.FTZ.U32.TRUNC.NTZ R13, R12 ;  /* 0x0000000c000d7305 */ /* 0x000064000021f000 */
[----:B0-----:R-:W-:Y:S02]  /*0c70*/  IMAD.MOV.U32 R12, RZ, RZ, RZ ;  /* 0x000000ffff0c7224 */ /* 0x001fe400078e00ff */
[----:B-1----:R-:W-:-:S04]  /*0c80*/  IMAD.MOV R15, RZ, RZ, -R13 ;  /* 0x000000ffff0f7224 */ /* 0x002fc800078e0a0d */
[----:B------:R-:W-:-:S04]  /*0c90*/  IMAD R15, R15, R10, RZ ;  /* 0x0000000a0f0f7224 */ /* 0x000fc800078e02ff */
[----:B------:R-:W-:Y:S01]  /*0ca0*/  IMAD.HI.U32 R13, R13, R15, R12 ;  /* 0x0000000f0d0d7227 */ /* 0x000fe200078e000c */
[----:B------:R-:W-:Y:S02]  /*0cb0*/  IABS R15, R14 ;  /* 0x0000000e000f7213 */ /* 0x000fe40000000000 */
[----:B------:R-:W-:-:S03]  /*0cc0*/  LOP3.LUT R14, R14, R9, RZ, 0x3c, !PT ;  /* 0x000000090e0e7212 */ /* 0x000fc600078e3cff */
[----:B------:R-:W-:Y:S01]  /*0cd0*/  IMAD.HI.U32 R12, R13, R15, RZ ;  /* 0x0000000f0d0c7227 */ /* 0x000fe200078e00ff */
[----:B------:R-:W-:-:S03]  /*0ce0*/  ISETP.GE.AND P3, PT, R14, RZ, PT ;  /* 0x000000ff0e00720c */ /* 0x000fc60003f66270 */
[----:B------:R-:W-:Y:S02]  /*0cf0*/  IMAD R15, R12, R22, R15 ;  /* 0x000000160c0f7224 */ /* 0x000fe400078e020f */
[----:B------:R-:W-:-:S03]  /*0d00*/  IMAD.HI.U32 R11, R13, R24, RZ ;  /* 0x000000180d0b7227 */ /* 0x000fc600078e00ff */
[----:B------:R-:W-:Y:S01]  /*0d10*/  ISETP.GT.U32.AND P4, PT, R10, R15, PT ;  /* 0x0000000f0a00720c */ /* 0x000fe20003f84070 */
[----:B------:R-:W-:Y:S02]  /*0d20*/  IMAD R17, R11, R22, R24 ;  /* 0x000000160b117224 */ /* 0x000fe400078e0218 */
[----:B------:R-:W-:-:S03]  /*0d30*/  IMAD.HI.U32 R4, R13, R19, RZ ;  /* 0x000000130d047227 */ /* 0x000fc600078e00ff */
[----:B------:R-:W-:Y:S01]  /*0d40*/  ISETP.GT.U32.AND P6, PT, R10, R17, PT ;  /* 0x000000110a00720c */ /* 0x000fe20003fc4070 */
[----:B------:R-:W-:-:S04]  /*0d50*/  IMAD.HI.U32 R5, R13, R26, RZ ;  /* 0x0000001a0d057227 */ /* 0x000fc800078e00ff */
[-C--:B------:R-:W-:Y:S02]  /*0d60*/  IMAD R13, R4, R22.reuse, R19 ;  /* 0x00000016040d7224 */ /* 0x080fe400078e0213 */
[----:B------:R-:W-:Y:S02]  /*0d70*/  IMAD R19, R5, R22, R26 ;  /* 0x0000001605137224 */ /* 0x000fe400078e021a */
[--C-:B------:R-:W-:Y:S01]  /*0d80*/  @!P4 IMAD.IADD R15, R15, 0x1, -R10.reuse ;  /* 0x000000010f0fc824 */ /* 0x100fe200078e0a0a */
[----:B------:R-:W-:Y:S01]  /*0d90*/  ISETP.GT.U32.AND P0, PT, R10, R13, PT ;  /* 0x0000000d0a00720c */ /* 0x000fe20003f04070 */
[----:B------:R-:W-:Y:S01]  /*0da0*/  @!P4 VIADD R12, R12, 0x1 ;  /* 0x000000010c0cc836 */ /* 0x000fe20000000000 */
[----:B------:R-:W-:Y:S01]  /*0db0*/  ISETP.GT.U32.AND P1, PT, R10, R19, PT ;  /* 0x000000130a00720c */ /* 0x000fe20003f24070 */
[----:B------:R-:W-:Y:S01]  /*0dc0*/  @!P6 IMAD.IADD R17, R17, 0x1, -R10 ;  /* 0x000000011111e824 */ /* 0x000fe200078e0a0a */
[----:B------:R-:W-:Y:S01]  /*0dd0*/  ISETP.GE.U32.AND P5, PT, R15, R10, PT ;  /* 0x0000000a0f00720c */ /* 0x000fe20003fa6070 */
[----:B------:R-:W-:Y:S01]  /*0de0*/  @!P6 VIADD R11, R11, 0x1 ;  /* 0x000000010b0be836 */ /* 0x000fe20000000000 */
[----:B------:R-:W-:-:S02]  /*0df0*/  ISETP.GE.AND P6, PT, R18, RZ, PT ;  /* 0x000000ff1200720c */ /* 0x000fc40003fc6270 */
[----:B------:R-:W-:-:S05]  /*0e00*/  ISETP.GE.U32.AND P2, PT, R17, R10, PT ;  /* 0x0000000a1100720c */ /* 0x000fca0003f46070 */
[--C-:B------:R-:W-:Y:S02]  /*0e10*/  @!P0 IMAD.IADD R13, R13, 0x1, -R10.reuse ;  /* 0x000000010d0d8824 */ /* 0x100fe400078e0a0a */
[----:B------:R-:W-:Y:S02]  /*0e20*/  @!P1 IMAD.IADD R19, R19, 0x1, -R10 ;  /* 0x0000000113139824 */ /* 0x000fe400078e0a0a */
[----:B------:R-:W-:Y:S01]  /*0e30*/  @P5 VIADD R12, R12, 0x1 ;  /* 0x000000010c0c5836 */ /* 0x000fe20000000000 */
[-C--:B------:R-:W-:Y:S01]  /*0e40*/  ISETP.GE.U32.AND P4, PT, R13, R10.reuse, PT ;  /* 0x0000000a0d00720c */ /* 0x080fe20003f86070 */
[----:B------:R-:W-:Y:S01]  /*0e50*/  @!P0 VIADD R4, R4, 0x1 ;  /* 0x0000000104048836 */ /* 0x000fe20000000000 */
[----:B------:R-:W-:Y:S01]  /*0e60*/  ISETP.GE.U32.AND P5, PT, R19, R10, PT ;  /* 0x0000000a1300720c */ /* 0x000fe20003fa6070 */
[----:B------:R-:W-:Y:S01]  /*0e70*/  @P2 VIADD R11, R11, 0x1 ;  /* 0x000000010b0b2836 */ /* 0x000fe20000000000 */
[----:B------:R-:W-:Y:S01]  /*0e80*/  ISETP.GE.AND P2, PT, R16, RZ, PT ;  /* 0x000000ff1000720c */ /* 0x000fe20003f46270 */
[----:B------:R-:W-:Y:S01]  /*0e90*/  @!P1 VIADD R5, R5, 0x1 ;  /* 0x0000000105059836 */ /* 0x000fe20000000000 */
[----:B------:R-:W-:Y:S01]  /*0ea0*/  ISETP.GE.AND P0, PT, R20, RZ, PT ;  /* 0x000000ff1400720c */ /* 0x000fe20003f06270 */
[----:B------:R-:W-:Y:S01]  /*0eb0*/  @!P3 IMAD.MOV R12, RZ, RZ, -R12 ;  /* 0x000000ffff0cb224 */ /* 0x000fe200078e0a0c */
[----:B------:R-:W-:Y:S01]  /*0ec0*/  ISETP.NE.AND P1, PT, R9, RZ, PT ;  /* 0x000000ff0900720c */ /* 0x000fe20003f25270 */
[----:B------:R-:W-:Y:S01]  /*0ed0*/  @!P6 IMAD.MOV R11, RZ, RZ, -R11 ;  /* 0x000000ffff0be224 */ /* 0x000fe200078e0a0b */
[----:B------:R-:W-:-:S03]  /*0ee0*/  LOP3.LUT R9, RZ, R9, RZ, 0x33, !PT ;  /* 0x00000009ff097212 */ /* 0x000fc600078e33ff */
[----:B------:R-:W-:Y:S01]  /*0ef0*/  @P4 VIADD R4, R4, 0x1 ;  /* 0x0000000104044836 */ /* 0x000fe20000000000 */
[----:B------:R-:W-:Y:S01]  /*0f00*/  IADD3 R8, P4, R8, UR8, RZ ;  /* 0x0000000808087c10 */ /* 0x000fe2000ff9e0ff */
[----:B------:R-:W-:Y:S01]  /*0f10*/  @P5 VIADD R5, R5, 0x1 ;  /* 0x0000000105055836 */ /* 0x000fe20000000000 */
[C---:B------:R-:W-:Y:S01]  /*0f20*/  SEL R12, R9.reuse, R12, !P1 ;  /* 0x0000000c090c7207 */ /* 0x040fe20004800000 */
[----:B------:R-:W-:Y:S01]  /*0f30*/  @!P2 IMAD.MOV R4, RZ, RZ, -R4 ;  /* 0x000000ffff04a224 */ /* 0x000fe200078e0a04 */
[----:B------:R-:W-:Y:S01]  /*0f40*/  SEL R11, R9, R11, !P1 ;  /* 0x0000000b090b7207 */ /* 0x000fe20004800000 */
[----:B------:R-:W-:Y:S01]  /*0f50*/  @!P0 IMAD.MOV R5, RZ, RZ, -R5 ;  /* 0x000000ffff058224 */ /* 0x000fe200078e0a05 */
[----:B------:R-:W-:Y:S02]  /*0f60*/  IADD3 R7, P0, R7, UR12, RZ ;  /* 0x0000000c07077c10 */ /* 0x000fe4000ff1e0ff */
[C---:B------:R-:W-:Y:S02]  /*0f70*/  SEL R10, R9.reuse, R4, !P1 ;  /* 0x00000004090a7207 */ /* 0x040fe40004800000 */
[----:B------:R-:W-:Y:S01]  /*0f80*/  SEL R5, R9, R5, !P1 ;  /* 0x0000000509057207 */ /* 0x000fe20004800000 */
[----:B------:R-:W-:Y:S01]  /*0f90*/  IMAD.X R6, RZ, RZ, R6, P0 ;  /* 0x000000ffff067224 */ /* 0x000fe200000e0606 */
[----:B------:R-:W-:Y:S01]  /*0fa0*/  IADD3.X R9, R0, UR9, RZ, P4, !PT ;  /* 0x0000000900097c10 */ /* 0x000fe2000a7fe4ff */
[----:B------:R-:W-:Y:S01]  /*0fb0*/  IMAD.SHL.U32 R0, R7, 0x4, RZ ;  /* 0x0000000407007824 */ /* 0x000fe200078e00ff */
[----:B------:R-:W-:-:S02]  /*0fc0*/  PRMT R4, R12, 0x5410, R11 ;  /* 0x000054100c047816 */ /* 0x000fc4000000000b */
[----:B------:R-:W-:Y:S02]  /*0fd0*/  PRMT R5, R10, 0x5410, R5 ;  /* 0x000054100a057816 */ /* 0x000fe40000000005 */
[----:B------:R-:W-:Y:S02]  /*0fe0*/  ISETP.GE.U32.AND P0, PT, R0, UR13, PT ;  /* 0x0000000d00007c0c */ /* 0x000fe4000bf06070 */
[C---:B------:R-:W-:Y:S01]  /*0ff0*/  ISETP.LT.U32.AND P1, PT, R7.reuse, 0x4000, PT ;  /* 0x000040000700780c */ /* 0x040fe20003f21070 */
[----:B------:R1:W-:Y:S01]  /*1000*/  STG.E.64 desc[UR10][R8.64], R4 ;  /* 0x0000000408007986 */ /* 0x0003e2000c101b0a */
[----:B------:R-:W-:Y:S02]  /*1010*/  SHF.L.U64.HI R0, R7, 0x2, R6 ;  /* 0x0000000207007819 */ /* 0x000fe40000010206 */
[----:B------:R-:W-:Y:S02]  /*1020*/  ISETP.LT.U32.AND.EX P1, PT, R6, RZ, PT, P1 ;  /* 0x000000ff0600720c */ /* 0x000fe40003f21110 */
[----:B------:R-:W-:-:S13]  /*1030*/  ISETP.GE.AND.EX P0, PT, R0, UR5, PT, P0 ;  /* 0x0000000500007c0c */ /* 0x000fda000bf06300 */
[----:B-1----:R-:W-:Y:S05]  /*1040*/  @!P0 BRA P1, `(.L_x_116) ;  /* 0xfffffff800a08947 */ /* 0x002fea000083ffff */
[----:B------:R-:W-:Y:S05]  /*1050*/  EXIT ;  /* 0x000000000000794d */ /* 0x000fea0003800000 */
.L_x_117:
        /* <DEDUP_REMOVED lines=10> */
.L_x_518:


//--------------------- .text._ZN2at6native63_GLOBAL__N__862fb238_30_ForeachBinaryOpScalarTensor_cu_64fe0ca525multi_tensor_apply_kernelINS1_18TensorListMetadataILi2EEENS1_27BinaryOpScalarTensorFunctorIlLi2ELi1ELi1EEEJSt7dividesIlEPllEEEvT_T0_DpT1_ --------------------------
	.section	.text._ZN2at6native63_GLOBAL__N__862fb238_30_ForeachBinaryOpScalarTensor_cu_64fe0ca525multi_tensor_apply_kernelINS1_18TensorListMetadataILi2EEENS1_27BinaryOpScalarTensorFunctorIlLi2ELi1ELi1EEEJSt7dividesIlEPllEEEvT_T0_DpT1_,"ax",@progbits
	.align	128
.text._ZN2at6native63_GLOBAL__N__862fb238_30_ForeachBinaryOpScalarTensor_cu_64fe0ca525multi_tensor_apply_kernelINS1_18TensorListMetadataILi2EEENS1_27BinaryOpScalarTensorFunctorIlLi2ELi1ELi1EEEJSt7dividesIlEPllEEEvT_T0_DpT1_:
        .type           _ZN2at6native63_GLOBAL__N__862fb238_30_ForeachBinaryOpScalarTensor_cu_64fe0ca525multi_tensor_apply_kernelINS1_18TensorListMetadataILi2EEENS1_27BinaryOpScalarTensorFunctorIlLi2ELi1ELi1EEEJSt7dividesIlEPllEEEvT_T0_DpT1_,@function
        .size           _ZN2at6native63_GLOBAL__N__862fb238_30_ForeachBinaryOpScalarTensor_cu_64fe0ca525multi_tensor_apply_kernelINS1_18TensorListMetadataILi2EEENS1_27BinaryOpScalarTensorFunctorIlLi2ELi1ELi1EEEJSt7dividesIlEPllEEEvT_T0_DpT1_,(.L_x_519 - _ZN2at6native63_GLOBAL__N__862fb238_30_ForeachBinaryOpScalarTensor_cu_64fe0ca525multi_tensor_apply_kernelINS1_18TensorListMetadataILi2EEENS1_27BinaryOpScalarTensorFunctorIlLi2ELi1ELi1EEEJSt7dividesIlEPllEEEvT_T0_DpT1_)
        .other          _ZN2at6native63_GLOBAL__N__862fb238_30_ForeachBinaryOpScalarTensor_cu_64fe0ca525multi_tensor_apply_kernelINS1_18TensorListMetadataILi2EEENS1_27BinaryOpScalarTensorFunctorIlLi2ELi1ELi1EEEJSt7dividesIlEPllEEEvT_T0_DpT1_,@"STO_CUDA_ENTRY STV_DEFAULT"
_ZN2at6native63_GLOBAL__N__862fb238_30_ForeachBinaryOpScalarTensor_cu_64fe0ca525multi_tensor_apply_kernelINS1_18TensorListMetadataILi2EEENS1_27BinaryOpScalarTensorFunctorIlLi2ELi1ELi1EEEJSt7dividesIlEPllEEEvT_T0_DpT1_:
        /* <DEDUP_REMOVED lines=28> */
[----:B------:R-:W-:Y:S01]  /*01c0*/  UMOV UR5, URZ ;  /* 0x0000003f00057c82 */ /* 0x000fe20008000000 */
[----:B------:R-:W-:-:S05]  /*01d0*/  ULDC.64 UR20, c[0x0][0xe68] ;  /* 0x00039a0000147ab9 */ /* 0x000fca0000000a00 */
.L_x_131:
[----:B-1----:R-:W1:Y:S01]  /*01e0*/  LDC.64 R18, c[0x0][0xe60] ;  /* 0x00039800ff127b82 */ /* 0x002e620000000a00 */
[----:B0-----:R-:W-:Y:S01]  /*01f0*/  IADD3 R13, P2, R10, UR4, RZ ;  /* 0x000000040a0d7c10 */ /* 0x001fe2000ff5e0ff */
[----:B------:R-:W-:Y:S02]  /*0200*/  IMAD.U32 R0, RZ, RZ, UR13 ;  /* 0x0000000dff007e24 */ /* 0x000fe4000f8e00ff */
[----:B------:R-:W-:Y:S01]  /*0210*/  IMAD.U32 R2, RZ, RZ, UR13 ;  /* 0x0000000dff027e24 */ /* 0x000fe2000f8e00ff */
[C---:B------:R-:W-:Y:S01]  /*0220*/  ISETP.GE.U32.AND P1, PT, R13.reuse, 0x10000, PT ;  /* 0x000100000d00780c */ /* 0x040fe20003f26070 */
[----:B------:R-:W-:Y:S01]  /*0230*/  IMAD.X R8, RZ, RZ, UR5, P2 ;  /* 0x00000005ff087e24 */ /* 0x000fe200090e06ff */
[C---:B------:R-:W-:Y:S02]  /*0240*/  ISETP.LT.U32.AND P0, PT, R13.reuse, UR16, PT ;  /* 0x000000100d007c0c */ /* 0x040fe4000bf01070 */
[----:B------:R-:W-:Y:S02]  /*0250*/  IADD3 R11, P4, R13, UR13, RZ ;  /* 0x0000000d0d0b7c10 */ /* 0x000fe4000ff9e0ff */
[----:B------:R-:W-:-:S02]  /*0260*/  ISETP.GE.U32.AND.EX P1, PT, R8, RZ, PT, P1 ;  /* 0x000000ff0800720c */ /* 0x000fc40003f26110 */
[----:B------:R-:W-:Y:S02]  /*0270*/  LEA R9, P3, R0, R13, 0x1 ;  /* 0x0000000d00097211 */ /* 0x000fe400078608ff */
[----:B------:R-:W-:Y:S01]  /*0280*/  ISETP.LT.AND.EX P1, PT, R8, UR12, !P1, P0 ;  /* 0x0000000c08007c0c */ /* 0x000fe2000cf21300 */
[----:B-1----:R-:W2:Y:S01]  /*0290*/  LDG.E.64 R18, desc[UR14][R18.64] ;  /* 0x0000000e12127981 */ /* 0x002ea2000c1e1b00 */
[----:B------:R-:W-:Y:S01]  /*02a0*/  IMAD R0, R2, 0x3, RZ ;  /* 0x0000000302007824 */ /* 0x000fe200078e02ff */
[----:B------:R-:W-:Y:S01]  /*02b0*/  ISETP.GE.U32.AND P2, PT, R11, 0x10000, PT ;  /* 0x000100000b00780c */ /* 0x000fe20003f46070 */
[----:B------:R-:W-:-:S09]  /*02c0*/  IMAD.X R4, RZ, RZ, R8, P4 ;  /* 0x000000ffff047224 */ /* 0x000fd200020e0608 */
[----:B------:R-:W-:Y:S01]  /*02d0*/  @P1 LEA R26, P6, R13, UR6, 0x3 ;  /* 0x000000060d1a1c11 */ /* 0x000fe2000f8c18ff */
[----:B------:R-:W-:Y:S01]  /*02e0*/  IMAD.X R2, RZ, RZ, R8, P3 ;  /* 0x000000ffff027224 */ /* 0x000fe200018e0608 */
[----:B------:R-:W-:Y:S02]  /*02f0*/  IADD3 R3, P4, R0, R13, RZ ;  /* 0x0000000d00037210 */ /* 0x000fe40007f9e0ff */
[----:B------:R-:W-:Y:S02]  /*0300*/  CS2R R6, SRZ ;  /* 0x0000000000067805 */ /* 0x000fe4000001ff00 */
[----:B------:R-:W-:Y:S02]  /*0310*/  ISETP.LT.U32.AND P0, PT, R11, UR16, PT ;  /* 0x000000100b007c0c */ /* 0x000fe4000bf01070 */
[----:B------:R-:W-:Y:S02]  /*0320*/  ISETP.GE.U32.AND.EX P2, PT, R4, RZ, PT, P2 ;  /* 0x000000ff0400720c */ /* 0x000fe40003f46120 */
[----:B------:R-:W-:-:S02]  /*0330*/  ISETP.GE.U32.AND P5, PT, R9, 0x10000, PT ;  /* 0x000100000900780c */ /* 0x000fc40003fa6070 */
[----:B------:R-:W-:Y:S02]  /*0340*/  ISETP.GE.U32.AND P3, PT, R3, 0x10000, PT ;  /* 0x000100000300780c */ /* 0x000fe40003f66070 */
[----:B------:R-:W-:Y:S02]  /*0350*/  IADD3.X R0, RZ, R8, RZ, P4, !PT ;  /* 0x00000008ff007210 */ /* 0x000fe400027fe4ff */
[----:B------:R-:W-:Y:S02]  /*0360*/  @P1 LEA.HI.X R27, R13, UR7, R8, 0x3, P6 ;  /* 0x000000070d1b1c11 */ /* 0x000fe4000b0f1c08 */
[----:B------:R-:W-:Y:S02]  /*0370*/  ISETP.LT.AND.EX P0, PT, R4, UR12, !P2, P0 ;  /* 0x0000000c04007c0c */ /* 0x000fe4000d701300 */
[----:B------:R-:W-:Y:S01]  /*0380*/  ISETP.LT.U32.AND P4, PT, R9, UR16, PT ;  /* 0x0000001009007c0c */ /* 0x000fe2000bf81070 */
[----:B------:R-:W3:Y:S01]  /*0390*/  @P1 LDG.E.64 R6, desc[UR14][R26.64] ;  /* 0x0000000e1a061981 */ /* 0x000ee2000c1e1b00 */
[----:B------:R-:W-:-:S02]  /*03a0*/  ISETP.GE.U32.AND.EX P5, PT, R2, RZ, PT, P5 ;  /* 0x000000ff0200720c */ /* 0x000fc40003fa6150 */
[----:B------:R-:W-:Y:S02]  /*03b0*/  ISETP.LT.U32.AND P2, PT, R3, UR16, PT ;  /* 0x0000001003007c0c */ /* 0x000fe4000bf41070 */
[----:B------:R-:W-:Y:S02]  /*03c0*/  ISETP.GE.U32.AND.EX P3, PT, R0, RZ, PT, P3 ;  /* 0x000000ff0000720c */ /* 0x000fe40003f66130 */
[----:B------:R-:W-:Y:S02]  /*03d0*/  ISETP.LT.AND.EX P4, PT, R2, UR12, !P5, P4 ;  /* 0x0000000c02007c0c */ /* 0x000fe4000ef81340 */
[----:B------:R-:W-:Y:S02]  /*03e0*/  ISETP.LT.AND.EX P2, PT, R0, UR12, !P3, P2 ;  /* 0x0000000c00007c0c */ /* 0x000fe4000df41320 */
[----:B------:R-:W-:-:S04]  /*03f0*/  @P0 LEA R24, P3, R11, UR6, 0x3 ;  /* 0x000000060b180c11 */ /* 0x000fc8000f8618ff */
[----:B------:R-:W-:Y:S02]  /*0400*/  @P0 LEA.HI.X R25, R11, UR7, R4, 0x3, P3 ;  /* 0x000000070b190c11 */ /* 0x000fe400098f1c04 */
[----:B------:R-:W-:Y:S02]  /*0410*/  CS2R R16, SRZ ;  /* 0x0000000000107805 */ /* 0x000fe4000001ff00 */
[----:B------:R-:W-:Y:S02]  /*0420*/  CS2R R14, SRZ ;  /* 0x00000000000e7805 */ /* 0x000fe4000001ff00 */
[----:B------:R-:W-:Y:S02]  /*0430*/  @P4 LEA R22, P3, R9, UR6, 0x3 ;  /* 0x0000000609164c11 */ /* 0x000fe4000f8618ff */
[----:B------:R-:W-:Y:S02]  /*0440*/  @P2 LEA R20, P5, R3, UR6, 0x3 ;  /* 0x0000000603142c11 */ /* 0x000fe4000f8a18ff */
[----:B------:R-:W-:-:S02]  /*0450*/  CS2R R30, SRZ ;  /* 0x00000000001e7805 */ /* 0x000fc4000001ff00 */
[----:B------:R-:W-:Y:S01]  /*0460*/  @P4 LEA.HI.X R23, R9, UR7, R2, 0x3, P3 ;  /* 0x0000000709174c11 */ /* 0x000fe200098f1c02 */
[----:B------:R0:W5:Y:S01]  /*0470*/  @P0 LDG.E.64 R16, desc[UR14][R24.64] ;  /* 0x0000000e18100981 */ /* 0x000162000c1e1b00 */
[----:B------:R-:W-:-:S03]  /*0480*/  @P2 LEA.HI.X R21, R3, UR7, R0, 0x3, P5 ;  /* 0x0000000703152c11 */ /* 0x000fc6000a8f1c00 */
[----:B------:R0:W5:Y:S04]  /*0490*/  @P4 LDG.E.64 R14, desc[UR14][R22.64] ;  /* 0x0000000e160e4981 */ /* 0x000168000c1e1b00 */
[----:B------:R0:W5:Y:S01]  /*04a0*/  @P2 LDG.E.64 R30, desc[UR14][R20.64] ;  /* 0x0000000e141e2981 */ /* 0x000162000c1e1b00 */
[----:B------:R-:W-:Y:S01]  /*04b0*/  BSSY B0, `(.L_x_119) ;  /* 0x0000026000007945 */ /* 0x000fe20003800000 */
[----:B--2---:R-:W-:Y:S02]  /*04c0*/  R2UR UR11, R19 ;  /* 0x00000000130b72ca */ /* 0x004fe400000e0000 */
[----:B------:R-:W-:-:S11]  /*04d0*/  R2UR UR10, R18 ;  /* 0x00000000120a72ca */ /* 0x000fd600000e0000 */
[----:B------:R-:W-:Y:S02]  /*04e0*/  UIMAD UR11, UR11, UR20, URZ ;  /* 0x000000140b0b72a4 */ /* 0x000fe4000f8e023f */
[----:B------:R-:W-:Y:S02]  /*04f0*/  UIMAD.WIDE.U32 UR18, UR10, UR20, URZ ;  /* 0x000000140a1272a5 */ /* 0x000fe4000f8e003f */
[----:B------:R-:W-:-:S04]  /*0500*/  UIMAD UR10, UR10, UR21, UR11 ;  /* 0x000000150a0a72a4 */ /* 0x000fc8000f8e020b */
[----:B------:R-:W-:-:S06]  /*0510*/  UIADD3 UR10, UR19, UR10, URZ ;  /* 0x0000000a130a7290 */ /* 0x000fcc000fffe03f */
[----:B---3--:R-:W-:-:S04]  /*0520*/  LOP3.LUT R5, R7, UR10, RZ, 0xfc, !PT ;  /* 0x0000000a07057c12 */ /* 0x008fc8000f8efcff */
[----:B------:R-:W-:-:S13]  /*0530*/  ISETP.NE.U32.AND P3, PT, R5, RZ, PT ;  /* 0x000000ff0500720c */ /* 0x000fda0003f65070 */
[----:B0-----:R-:W-:Y:S05]  /*0540*/  @!P3 BRA `(.L_x_120) ;  /* 0x000000000024b947 */ /* 0x001fea0003800000 */
[----:B------:R-:W-:Y:S01]  /*0550*/  IMAD.U32 R20, RZ, RZ, UR18 ;  /* 0x00000012ff147e24 */ /* 0x000fe2000f8e00ff */
[----:B------:R-:W-:Y:S01]  /*0560*/  MOV R18, 0x5b0 ;  /* 0x000005b000127802 */ /* 0x000fe20000000f00 */
[----:B------:R-:W-:Y:S02]  /*0570*/  IMAD.U32 R21, RZ, RZ, UR19 ;  /* 0x00000013ff157e24 */ /* 0x000fe4000f8e00ff */
[----:B------:R-:W-:Y:S02]  /*0580*/  IMAD.MOV.U32 R19, RZ, RZ, R7 ;  /* 0x000000ffff137224 */ /* 0x000fe400078e0007 */
[----:B------:R-:W-:-:S07]  /*0590*/  IMAD.U32 R5, RZ, RZ, UR10 ;  /* 0x0000000aff057e24 */ /* 0x000fce000f8e00ff */
[----:B-----5:R-:W-:Y:S05]  /*05a0*/  CALL.REL.NOINC `($__internal_3_$__cuda_sm20_div_s64) ;  /* 0x0000001000f47944 */ /* 0x020fea0003c00000 */
[----:B------:R-:W-:Y:S01]  /*05b0*/  IMAD.MOV.U32 R28, RZ, RZ, R6 ;  /* 0x000000ffff1c7224 */ /* 0x000fe200078e0006 */
[----:B------:R-:W-:Y:S01]  /*05c0*/  MOV R29, R7 ;  /* 0x00000007001d7202 */ /* 0x000fe20000000f00 */
[----:B------:R-:W-:Y:S06]  /*05d0*/  BRA `(.L_x_121) ;  /* 0x00000000004c7947 */ /* 0x000fec0003800000 */
.L_x_120:
[----:B------:R-:W0:Y:S01]  /*05e0*/  I2F.U32.RP R5, UR18 ;  /* 0x0000001200057d06 */ /* 0x000e220008209000 */
[----:B------:R-:W-:Y:S01]  /*05f0*/  ISETP.NE.U32.AND P6, PT, RZ, UR18, PT ;  /* 0x00000012ff007c0c */ /* 0x000fe2000bfc5070 */
[----:B------:R-:W-:-:S06]  /*0600*/  IMAD.MOV.U32 R29, RZ, RZ, RZ ;  /* 0x000000ffff1d7224 */ /* 0x000fcc00078e00ff */
[----:B0-----:R-:W0:Y:S02]  /*0610*/  MUFU.RCP R5, R5 ;  /* 0x0000000500057308 */ /* 0x001e240000001000 */
[----:B0-----:R-:W-:-:S06]  /*0620*/  VIADD R18, R5, 0xffffffe ;  /* 0x0ffffffe05127836 */ /* 0x001fcc0000000000 */
[----:B------:R0:W1:Y:S02]  /*0630*/  F2I.FTZ.U32.TRUNC.NTZ R19, R18 ;  /* 0x0000001200137305 */ /* 0x000064000021f000 */
[----:B0-----:R-:W-:Y:S02]  /*0640*/  IMAD.MOV.U32 R18, RZ, RZ, RZ ;  /* 0x000000ffff127224 */ /* 0x001fe400078e00ff */
[----:B-1----:R-:W-:-:S04]  /*0650*/  IMAD.MOV R7, RZ, RZ, -R19 ;  /* 0x000000ffff077224 */ /* 0x002fc800078e0a13 */
[----:B------:R-:W-:-:S04]  /*0660*/  IMAD R7, R7, UR18, RZ ;  /* 0x0000001207077c24 */ /* 0x000fc8000f8e02ff */
[----:B------:R-:W-:-:S06]  /*0670*/  IMAD.HI.U32 R19, R19, R7, R18 ;  /* 0x0000000713137227 */ /* 0x000fcc00078e0012 */
[----:B------:R-:W-:-:S04]  /*0680*/  IMAD.HI.U32 R28, R19, R6, RZ ;  /* 0x00000006131c7227 */ /* 0x000fc800078e00ff */
[----:B------:R-:W-:-:S04]  /*0690*/  IMAD.MOV R7, RZ, RZ, -R28 ;  /* 0x000000ffff077224 */ /* 0x000fc800078e0a1c */
[----:B------:R-:W-:-:S05]  /*06a0*/  IMAD R6, R7, UR18, R6 ;  /* 0x0000001207067c24 */ /* 0x000fca000f8e0206 */
[----:B------:R-:W-:-:S13]  /*06b0*/  ISETP.GE.U32.AND P3, PT, R6, UR18, PT ;  /* 0x0000001206007c0c */ /* 0x000fda000bf66070 */
[----:B------:R-:W-:Y:S01]  /*06c0*/  @P3 VIADD R6, R6, -UR18 ;  /* 0x8000001206063c36 */ /* 0x000fe20008000000 */
[----:B------:R-:W-:-:S04]  /*06d0*/  @P3 IADD3 R28, R28, 0x1, RZ ;  /* 0x000000011c1c3810 */ /* 0x000fc80007ffe0ff */
[----:B------:R-:W-:-:S13]  /*06e0*/  ISETP.GE.U32.AND P5, PT, R6, UR18, PT ;  /* 0x0000001206007c0c */ /* 0x000fda000bfa6070 */
[----:B------:R-:W-:Y:S01]  /*06f0*/  @P5 VIADD R28, R28, 0x1 ;  /* 0x000000011c1c5836 */ /* 0x000fe20000000000 */
[----:B------:R-:W-:-:S07]  /*0700*/  @!P6 LOP3.LUT R28, RZ, UR18, RZ, 0x33, !PT ;  /* 0x00000012ff1cec12 */ /* 0x000fce000f8e33ff */
.L_x_121:
[----:B------:R-:W-:Y:S05]  /*0710*/  BSYNC B0 ;  /* 0x0000000000007941 */ /* 0x000fea0003800000 */
.L_x_119:
[----:B-----5:R-:W-:Y:S01]  /*0720*/  LOP3.LUT R5, R17, UR10, RZ, 0xfc, !PT ;  /* 0x0000000a11057c12 */ /* 0x020fe2000f8efcff */
[----:B------:R-:W-:Y:S03]  /*0730*/  BSSY B0, `(.L_x_122) ;  /* 0x0000021000007945 */ /* 0x000fe60003800000 */
[----:B------:R-:W-:-:S13]  /*0740*/  ISETP.NE.U32.AND P3, PT, R5, RZ, PT ;  /* 0x000000ff0500720c */ /* 0x000fda0003f65070 */
[----:B------:R-:W-:Y:S05]  /*0750*/  @!P3 BRA `(.L_x_123) ;  /* 0x000000000028b947 */ /* 0x000fea0003800000 */
[----:B------:R-:W-:Y:S01]  /*0760*/  IMAD.U32 R20, RZ, RZ, UR18 ;  /* 0x00000012ff147e24 */ /* 0x000fe2000f8e00ff */
[----:B------:R-:W-:Y:S01]  /*0770*/  MOV R19, R17 ;  /* 0x0000001100137202 */ /* 0x000fe20000000f00 */
[----:B------:R-:W-:Y:S01]  /*0780*/  IMAD.U32 R21, RZ, RZ, UR19 ;  /* 0x00000013ff157e24 */ /* 0x000fe2000f8e00ff */
[----:B------:R-:W-:Y:S01]  /*0790*/  MOV R18, 0x7d0 ;  /* 0x000007d000127802 */ /* 0x000fe20000000f00 */
[----:B------:R-:W-:Y:S02]  /*07a0*/  IMAD.MOV.U32 R6, RZ, RZ, R16 ;  /* 0x000000ffff067224 */ /* 0x000fe400078e0010 */
[----:B------:R-:W-:-:S07]  /*07b0*/  IMAD.U32 R5, RZ, RZ, UR10 ;  /* 0x0000000aff057e24 */ /* 0x000fce000f8e00ff */
[----:B------:R-:W-:Y:S05]  /*07c0*/  CALL.REL.NOINC `($__internal_3_$__cuda_sm20_div_s64) ;  /* 0x00000010006c7944 */ /* 0x000fea0003c00000 */
[----:B------:R-:W-:Y:S02]  /*07d0*/  IMAD.MOV.U32 R16, RZ, RZ, R6 ;  /* 0x000000ffff107224 */ /* 0x000fe400078e0006 */
[----:B------:R-:W-:Y:S01]  /*07e0*/  IMAD.MOV.U32 R17, RZ, RZ, R7 ;  /* 0x000000ffff117224 */ /* 0x000fe200078e0007 */
[----:B------:R-:W-:Y:S06]  /*07f0*/  BRA `(.L_x_124) ;  /* 0x0000000000507947 */ /* 0x000fec0003800000 */
.L_x_123:
[----:B------:R-:W0:Y:S01]  /*0800*/  I2F.U32.RP R12, UR18 ;  /* 0x00000012000c7d06 */ /* 0x000e220008209000 */
[----:B------:R-:W-:Y:S01]  /*0810*/  ISETP.NE.U32.AND P6, PT, RZ, UR18, PT ;  /* 0x00000012ff007c0c */ /* 0x000fe2000bfc5070 */
[----:B------:R-:W-:-:S06]  /*0820*/  IMAD.MOV.U32 R17, RZ, RZ, RZ ;  /* 0x000000ffff117224 */ /* 0x000fcc00078e00ff */
[----:B0-----:R-:W0:Y:S02]  /*0830*/  MUFU.RCP R12, R12 ;  /* 0x0000000c000c7308 */ /* 0x001e240000001000 */
[----:B0-----:R-:W-:-:S06]  /*0840*/  VIADD R6, R12, 0xffffffe ;  /* 0x0ffffffe0c067836 */ /* 0x001fcc0000000000 */
[----:B------:R0:W1:Y:S02]  /*0850*/  F2I.FTZ.U32.TRUNC.NTZ R7, R6 ;  /* 0x0000000600077305 */ /* 0x000064000021f000 */
[----:B0-----:R-:W-:Y:S01]  /*0860*/  IMAD.MOV.U32 R6, RZ, RZ, RZ ;  /* 0x000000ffff067224 */ /* 0x001fe200078e00ff */
[----:B-1----:R-:W-:-:S05]  /*0870*/  IADD3 R5, RZ, -R7, RZ ;  /* 0x80000007ff057210 */ /* 0x002fca0007ffe0ff */
[----:B------:R-:W-:-:S04]  /*0880*/  IMAD R5, R5, UR18, RZ ;  /* 0x0000001205057c24 */ /* 0x000fc8000f8e02ff */
[----:B------:R-:W-:-:S06]  /*0890*/  IMAD.HI.U32 R5, R7, R5, R6 ;  /* 0x0000000507057227 */ /* 0x000fcc00078e0006 */
[----:B------:R-:W-:-:S04]  /*08a0*/  IMAD.HI.U32 R5, R5, R16, RZ ;  /* 0x0000001005057227 */ /* 0x000fc800078e00ff */
[----:B------:R-:W-:-:S04]  /*08b0*/  IMAD.MOV R7, RZ, RZ, -R5 ;  /* 0x000000ffff077224 */ /* 0x000fc800078e0a05 */
[----:B------:R-:W-:-:S05]  /*08c0*/  IMAD R16, R7, UR18, R16 ;  /* 0x0000001207107c24 */ /* 0x000fca000f8e0210 */
[----:B------:R-:W-:-:S13]  /*08d0*/  ISETP.GE.U32.AND P3, PT, R16, UR18, PT ;  /* 0x0000001210007c0c */ /* 0x000fda000bf66070 */
[----:B------:R-:W-:Y:S02]  /*08e0*/  @P3 VIADD R16, R16, -UR18 ;  /* 0x8000001210103c36 */ /* 0x000fe40008000000 */
[----:B------:R-:W-:-:S03]  /*08f0*/  @P3 VIADD R5, R5, 0x1 ;  /* 0x0000000105053836 */ /* 0x000fc60000000000 */
[----:B------:R-:W-:-:S13]  /*0900*/  ISETP.GE.U32.AND P5, PT, R16, UR18, PT ;  /* 0x0000001210007c0c */ /* 0x000fda000bfa6070 */
[----:B------:R-:W-:Y:S02]  /*0910*/  @P5 IADD3 R5, R5, 0x1, RZ ;  /* 0x0000000105055810 */ /* 0x000fe40007ffe0ff */
[----:B------:R-:W-:-:S05]  /*0920*/  @!P6 LOP3.LUT R5, RZ, UR18, RZ, 0x33, !PT ;  /* 0x00000012ff05ec12 */ /* 0x000fca000f8e33ff */
[----:B------:R-:W-:-:S07]  /*0930*/  IMAD.MOV.U32 R16, RZ, RZ, R5 ;  /* 0x000000ffff107224 */ /* 0x000fce00078e0005 */
.L_x_124:
[----:B------:R-:W-:Y:S05]  /*0940*/  BSYNC B0 ;  /* 0x0000000000007941 */ /* 0x000fea0003800000 */
.L_x_122:
[----:B------:R-:W-:Y:S01]  /*0950*/  LOP3.LUT R5, R15, UR10, RZ, 0xfc, !PT ;  /* 0x0000000a0f057c12 */ /* 0x000fe2000f8efcff */
        /* <DEDUP_REMOVED lines=13> */
.L_x_126:
[----:B------:R-:W0:Y:S01]  /*0a30*/  I2F.U32.RP R12, UR18 ;  /* 0x00000012000c7d06 */ /* 0x000e220008209000 */
[----:B------:R-:W-:Y:S01]  /*0a40*/  ISETP.NE.U32.AND P6, PT, RZ, UR18, PT ;  /* 0x00000012ff007c0c */ /* 0x000fe2000bfc5070 */
[----:B------:R-:W-:-:S06]  /*0a50*/  IMAD.MOV.U32 R15, RZ, RZ, RZ ;  /* 0x000000ffff0f7224 */ /* 0x000fcc00078e00ff */
[----:B0-----:R-:W0:Y:S02]  /*0a60*/  MUFU.RCP R12, R12 ;  /* 0x0000000c000c7308 */ /* 0x001e240000001000 */
[----:B0-----:R-:W-:-:S06]  /*0a70*/  IADD3 R6, R12, 0xffffffe, RZ ;  /* 0x0ffffffe0c067810 */ /* 0x001fcc0007ffe0ff */
        /* <DEDUP_REMOVED lines=13> */
[----:B------:R-:W-:-:S05]  /*0b50*/  @!P6 LOP3.LUT R5, RZ, UR18, RZ, 0x33, !PT ;  /* 0x00000012ff05ec12 */ /* 0x000fca000f8e33ff */
[----:B------:R-:W-:-:S07]  /*0b60*/  IMAD.MOV.U32 R14, RZ, RZ, R5 ;  /* 0x000000ffff0e7224 */ /* 0x000fce00078e0005 */
.L_x_127:
[----:B------:R-:W-:Y:S05]  /*0b70*/  BSYNC B0 ;  /* 0x0000000000007941 */ /* 0x000fea0003800000 */
.L_x_125:
[----:B------:R-:W-:Y:S01]  /*0b80*/  LOP3.LUT R5, R31, UR10, RZ, 0xfc, !PT ;  /* 0x0000000a1f057c12 */ /* 0x000fe2000f8efcff */
[----:B------:R-:W-:Y:S03]  /*0b90*/  BSSY B0, `(.L_x_128) ;  /* 0x0000020000007945 */ /* 0x000fe60003800000 */
[----:B------:R-:W-:-:S13]  /*0ba0*/  ISETP.NE.U32.AND P3, PT, R5, RZ, PT ;  /* 0x000000ff0500720c */ /* 0x000fda0003f65070 */
[----:B------:R-:W-:Y:S05]  /*0bb0*/  @!P3 BRA `(.L_x_129) ;  /* 0x000000000028b947 */ /* 0x000fea0003800000 */
[----:B------:R-:W-:Y:S01]  /*0bc0*/  IMAD.U32 R20, RZ, RZ, UR18 ;  /* 0x00000012ff147e24 */ /* 0x000fe2000f8e00ff */
[----:B------:R-:W-:Y:S01]  /*0bd0*/  MOV R21, UR19 ;  /* 0x0000001300157c02 */ /* 0x000fe20008000f00 */
[----:B------:R-:W-:Y:S01]  /*0be0*/  IMAD.MOV.U32 R6, RZ, RZ, R30 ;  /* 0x000000ffff067224 */ /* 0x000fe200078e001e */
[----:B------:R-:W-:Y:S01]  /*0bf0*/  MOV R18, 0xc30 ;  /* 0x00000c3000127802 */ /* 0x000fe20000000f00 */
[----:B------:R-:W-:Y:S02]  /*0c00*/  IMAD.MOV.U32 R19, RZ, RZ, R31 ;  /* 0x000000ffff137224 */ /* 0x000fe400078e001f */
[----:B------:R-:W-:-:S07]  /*0c10*/  IMAD.U32 R5, RZ, RZ, UR10 ;  /* 0x0000000aff057e24 */ /* 0x000fce000f8e00ff */
[----:B------:R-:W-:Y:S05]  /*0c20*/  CALL.REL.NOINC `($__internal_3_$__cuda_sm20_div_s64) ;  /* 0x0000000c00547944 */ /* 0x000fea0003c00000 */
[----:B------:R-:W-:Y:S01]  /*0c30*/  IMAD.MOV.U32 R20, RZ, RZ, R6 ;  /* 0x000000ffff147224 */ /* 0x000fe200078e0006 */
[----:B------:R-:W-:Y:S01]  /*0c40*/  MOV R21, R7 ;  /* 0x0000000700157202 */ /* 0x000fe20000000f00 */
[----:B------:R-:W-:Y:S06]  /*0c50*/  BRA `(.L_x_130) ;  /* 0x00000000004c7947 */ /* 0x000fec0003800000 */
.L_x_129:
        /* <DEDUP_REMOVED lines=14> */
[----:B------:R-:W-:Y:S01]  /*0d40*/  @P3 IADD3 R30, R30, -UR18, RZ ;  /* 0x800000121e1e3c10 */ /* 0x000fe2000fffe0ff */
[----:B------:R-:W-:-:S03]  /*0d50*/  @P3 VIADD R20, R20, 0x1 ;  /* 0x0000000114143836 */ /* 0x000fc60000000000 */
[----:B------:R-:W-:-:S13]  /*0d60*/  ISETP.GE.U32.AND P5, PT, R30, UR18, PT ;  /* 0x000000121e007c0c */ /* 0x000fda000bfa6070 */
[----:B------:R-:W-:Y:S01]  /*0d70*/  @P5 VIADD R20, R20, 0x1 ;  /* 0x0000000114145836 */ /* 0x000fe20000000000 */
[----:B------:R-:W-:-:S07]  /*0d80*/  @!P6 LOP3.LUT R20, RZ, UR18, RZ, 0x33, !PT ;  /* 0x00000012ff14ec12 */ /* 0x000fce000f8e33ff */
.L_x_130:
[----:B------:R-:W-:Y:S05]  /*0d90*/  BSYNC B0 ;  /* 0x0000000000007941 */ /* 0x000fea0003800000 */
.L_x_128:
        /* <DEDUP_REMOVED lines=14> */
[----:B------:R-:W-:Y:S01]  /*0e80*/  MOV R3, UR5 ;  /* 0x0000000500037c02 */ /* 0x000fe20008000f00 */
[----:B------:R-:W-:Y:S01]  /*0e90*/  IMAD.U32 R2, RZ, RZ, UR4 ;  /* 0x00000004ff027e24 */ /* 0x000fe2000f8e00ff */
[----:B------:R-:W-:Y:S01]  /*0ea0*/  PLOP3.LUT P0, PT, PT, PT, UP1, 0x80, 0x0 ;  /* 0x000000000000781c */ /* 0x000fe20003f0f018 */
[----:B------:R1:W-:Y:S01]  /*0eb0*/  @P4 STG.E.64 desc[UR14][R12.64], R14 ;  /* 0x0000000e0c004986 */ /* 0x0003e2000c101b0e */
[----:B------:R-:W-:-:S02]  /*0ec0*/  PLOP3.LUT P1, PT, PT, PT, UP0, 0x80, 0x0 ;  /* 0x000000000000781c */ /* 0x000fc40003f2f008 */
[----:B------:R-:W-:Y:S01]  /*0ed0*/  ISETP.LT.AND.EX P0, PT, R3, UR12, PT, P0 ;  /* 0x0000000c03007c0c */ /* 0x000fe2000bf01300 */
[----:B------:R1:W-:-:S12]  /*0ee0*/  @P2 STG.E.64 desc[UR14][R8.64], R20 ;  /* 0x0000001408002986 */ /* 0x0003d8000c101b0e */
[----:B------:R-:W-:Y:S05]  /*0ef0*/  @!P1 BRA P0, `(.L_x_131) ;  /* 0xfffffff000b89947 */ /* 0x000fea000003ffff */
[----:B------:R-:W-:Y:S05]  /*0f00*/  EXIT ;  /* 0x000000000000794d */ /* 0x000fea0003800000 */
.L_x_118:
        /* <DEDUP_REMOVED lines=9> */
.L_x_144:
[----:B------:R-:W0:Y:S01]  /*0fa0*/  LDC.64 R18, c[0x0][0xe60] ;  /* 0x00039800ff127b82 */ /* 0x000e220000000a00 */
[C---:B------:R-:W-:Y:S01]  /*0fb0*/  IMAD.SHL.U32 R2, R0.reuse, 0x20, RZ ;  /* 0x0000002000027824 */ /* 0x040fe200078e00ff */
[----:B------:R-:W-:-:S04]  /*0fc0*/  SHF.L.U64.HI R4, R0, 0x5, R3 ;  /* 0x0000000500047819 */ /* 0x000fc80000010203 */
[----:B------:R-:W-:-:S04]  /*0fd0*/  IADD3 R6, P0, R2, UR6, RZ ;  /* 0x0000000602067c10 */ /* 0x000fc8000ff1e0ff */
[----:B------:R-:W-:-:S05]  /*0fe0*/  IADD3.X R7, R4, UR7, RZ, P0, !PT ;  /* 0x0000000704077c10 */ /* 0x000fca00087fe4ff */
[----:B------:R-:W2:Y:S04]  /*0ff0*/  LDG.E.128 R12, desc[UR14][R6.64] ;  /* 0x0000000e060c7981 */ /* 0x000ea8000c1e1d00 */
[----:B------:R1:W5:Y:S04]  /*1000*/  LDG.E.128 R8, desc[UR14][R6.64+0x10] ;  /* 0x0000100e06087981 */ /* 0x000368000c1e1d00 */
[----:B0-----:R-:W3:Y:S01]  /*1010*/  LDG.E.64 R16, desc[UR14][R18.64] ;  /* 0x0000000e12107981 */ /* 0x001ee2000c1e1b00 */
[----:B------:R-:W-:Y:S01]  /*1020*/  BSSY B0, `(.L_x_132) ;  /* 0x0000024000007945 */ /* 0x000fe20003800000 */
[----:B---3--:R-:W-:-:S04]  /*1030*/  IMAD R5, R17, UR10, RZ ;  /* 0x0000000a11057c24 */ /* 0x008fc8000f8e02ff */
[C---:B------:R-:W-:Y:S02]  /*1040*/  IMAD R5, R16.reuse, UR11, R5 ;  /* 0x0000000b10057c24 */ /* 0x040fe4000f8e0205 */
[----:B------:R-:W-:-:S04]  /*1050*/  IMAD.WIDE.U32 R16, R16, UR10, RZ ;  /* 0x0000000a10107c25 */ /* 0x000fc8000f8e00ff */
[----:B------:R-:W-:-:S05]  /*1060*/  IMAD.IADD R5, R17, 0x1, R5 ;  /* 0x0000000111057824 */ /* 0x000fca00078e0205 */
[----:B--2---:R-:W-:-:S04]  /*1070*/  LOP3.LUT R20, R13, R5, RZ, 0xfc, !PT ;  /* 0x000000050d147212 */ /* 0x004fc800078efcff */
[----:B------:R-:W-:-:S13]  /*1080*/  ISETP.NE.U32.AND P0, PT, R20, RZ, PT ;  /* 0x000000ff1400720c */ /* 0x000fda0003f05070 */
[----:B-1----:R-:W-:Y:S05]  /*1090*/  @!P0 BRA `(.L_x_133) ;  /* 0x0000000000208947 */ /* 0x002fea0003800000 */
[----:B------:R-:W-:Y:S01]  /*10a0*/  IMAD.MOV.U32 R6, RZ, RZ, R12 ;  /* 0x000000ffff067224 */ /* 0x000fe200078e000c */
[----:B------:R-:W-:Y:S01]  /*10b0*/  MOV R19, R13 ;  /* 0x0000000d00137202 */ /* 0x000fe20000000f00 */
[----:B------:R-:W-:Y:S01]  /*10c0*/  IMAD.MOV.U32 R20, RZ, RZ, R16 ;  /* 0x000000ffff147224 */ /* 0x000fe200078e0010 */
[----:B------:R-:W-:-:S07]  /*10d0*/  MOV R18, 0x10f0 ;  /* 0x000010f000127802 */ /* 0x000fce0000000f00 */
[----:B-----5:R-:W-:Y:S05]  /*10e0*/  CALL.REL.NOINC `($__internal_3_$__cuda_sm20_div_s64) ;  /* 0x0000000800247944 */ /* 0x020fea0003c00000 */
[----:B------:R-:W-:Y:S02]  /*10f0*/  IMAD.MOV.U32 R12, RZ, RZ, R6 ;  /* 0x000000ffff0c7224 */ /* 0x000fe400078e0006 */
[----:B------:R-:W-:Y:S01]  /*1100*/  IMAD.MOV.U32 R13, RZ, RZ, R7 ;  /* 0x000000ffff0d7224 */ /* 0x000fe200078e0007 */
[----:B------:R-:W-:Y:S06]  /*1110*/  BRA `(.L_x_134) ;  /* 0x0000000000507947 */ /* 0x000fec0003800000 */
.L_x_133:
[----:B------:R-:W0:Y:S01]  /*1120*/  I2F.U32.RP R13, R16 ;  /* 0x00000010000d7306 */ /* 0x000e220000209000 */
[----:B------:R-:W-:-:S07]  /*1130*/  ISETP.NE.U32.AND P2, PT, R16, RZ, PT ;  /* 0x000000ff1000720c */ /* 0x000fce0003f45070 */
[----:B0-----:R-:W0:Y:S02]  /*1140*/  MUFU.RCP R13, R13 ;  /* 0x0000000d000d7308 */ /* 0x001e240000001000 */
[----:B0-----:R-:W-:Y:S02]  /*1150*/  VIADD R6, R13, 0xffffffe ;  /* 0x0ffffffe0d067836 */ /* 0x001fe40000000000 */
[----:B------:R-:W-:-:S04]  /*1160*/  IMAD.MOV.U32 R13, RZ, RZ, RZ ;  /* 0x000000ffff0d7224 */ /* 0x000fc800078e00ff */
[----:B------:R0:W1:Y:S02]  /*1170*/  F2I.FTZ.U32.TRUNC.NTZ R7, R6 ;  /* 0x0000000600077305 */ /* 0x000064000021f000 */
[----:B0-----:R-:W-:Y:S01]  /*1180*/  IMAD.MOV.U32 R6, RZ, RZ, RZ ;  /* 0x000000ffff067224 */ /* 0x001fe200078e00ff */
[----:B-1----:R-:W-:-:S05]  /*1190*/  IADD3 R19, RZ, -R7, RZ ;  /* 0x80000007ff137210 */ /* 0x002fca0007ffe0ff */
[----:B------:R-:W-:-:S04]  /*11a0*/  IMAD R19, R19, R16, RZ ;  /* 0x0000001013137224 */ /* 0x000fc800078e02ff */
[----:B------:R-:W-:-:S06]  /*11b0*/  IMAD.HI.U32 R7, R7, R19, R6 ;  /* 0x0000001307077227 */ /* 0x000fcc00078e0006 */
[----:B------:R-:W-:-:S04]  /*11c0*/  IMAD.HI.U32 R7, R7, R12, RZ ;  /* 0x0000000c07077227 */ /* 0x000fc800078e00ff */
[----:B------:R-:W-:-:S04]  /*11d0*/  IMAD.MOV R19, RZ, RZ, -R7 ;  /* 0x000000ffff137224 */ /* 0x000fc800078e0a07 */
[----:B------:R-:W-:-:S05]  /*11e0*/  IMAD R19, R16, R19, R12 ;  /* 0x0000001310137224 */ /* 0x000fca00078e020c */
[----:B------:R-:W-:-:S13]  /*11f0*/  ISETP.GE.U32.AND P0, PT, R19, R16, PT ;  /* 0x000000101300720c */ /* 0x000fda0003f06070 */
[----:B------:R-:W-:Y:S02]  /*1200*/  @P0 IMAD.IADD R19, R19, 0x1, -R16 ;  /* 0x0000000113130824 */ /* 0x000fe400078e0a10 */
[----:B------:R-:W-:-:S03]  /*1210*/  @P0 VIADD R7, R7, 0x1 ;  /* 0x0000000107070836 */ /* 0x000fc60000000000 */
[----:B------:R-:W-:-:S13]  /*1220*/  ISETP.GE.U32.AND P1, PT, R19, R16, PT ;  /* 0x000000101300720c */ /* 0x000fda0003f26070 */
[----:B------:R-:W-:Y:S02]  /*1230*/  @P1 IADD3 R7, R7, 0x1, RZ ;  /* 0x0000000107071810 */ /* 0x000fe40007ffe0ff */
[----:B------:R-:W-:-:S05]  /*1240*/  @!P2 LOP3.LUT R7, RZ, R16, RZ, 0x33, !PT ;  /* 0x00000010ff07a212 */ /* 0x000fca00078e33ff */
[----:B------:R-:W-:-:S07]  /*1250*/  IMAD.MOV.U32 R12, RZ, RZ, R7 ;  /* 0x000000ffff0c7224 */ /* 0x000fce00078e0007 */
.L_x_134:
[----:B------:R-:W-:Y:S05]  /*1260*/  BSYNC B0 ;  /* 0x0000000000007941 */ /* 0x000fea0003800000 */
.L_x_132:
[----:B------:R-:W-:Y:S01]  /*1270*/  LOP3.LUT R6, R15, R5, RZ, 0xfc, !PT ;  /* 0x000000050f067212 */ /* 0x000fe200078efcff */
[----:B------:R-:W-:Y:S03]  /*1280*/  BSSY B0, `(.L_x_135) ;  /* 0x000001f000007945 */ /* 0x000fe60003800000 */
[----:B------:R-:W-:-:S13]  /*1290*/  ISETP.NE.U32.AND P0, PT, R6, RZ, PT ;  /* 0x000000ff0600720c */ /* 0x000fda0003f05070 */
[----:B------:R-:W-:Y:S05]  /*12a0*/  @!P0 BRA `(.L_x_136) ;  /* 0x0000000000208947 */ /* 0x000fea0003800000 */
        /* <DEDUP_REMOVED lines=8> */
.L_x_136:
[----:B------:R-:W0:Y:S01]  /*1330*/  I2F.U32.RP R18, R16 ;  /* 0x0000001000127306 */ /* 0x000e220000209000 */
[----:B------:R-:W-:Y:S01]  /*1340*/  HFMA2.MMA R6, -RZ, RZ, 0, 0 ;  /* 0x00000000ff067435 */ /* 0x000fe200000001ff */
[----:B------:R-:W-:-:S06]  /*1350*/  ISETP.NE.U32.AND P2, PT, R16, RZ, PT ;  /* 0x000000ff1000720c */ /* 0x000fcc0003f45070 */
[----:B0-----:R-:W0:Y:S02]  /*1360*/  MUFU.RCP R18, R18 ;  /* 0x0000001200127308 */ /* 0x001e240000001000 */
[----:B0-----:R-:W-:-:S06]  /*1370*/  VIADD R7, R18, 0xffffffe ;  /* 0x0ffffffe12077836 */ /* 0x001fcc0000000000 */
[----:B------:R-:W0:Y:S02]  /*1380*/  F2I.FTZ.U32.TRUNC.NTZ R7, R7 ;  /* 0x0000000700077305 */ /* 0x000e24000021f000 */
[----:B0-----:R-:W-:-:S04]  /*1390*/  IMAD.MOV R15, RZ, RZ, -R7 ;  /* 0x000000ffff0f7224 */ /* 0x001fc800078e0a07 */
        /* <DEDUP_REMOVED lines=8> */
[----:B------:R-:W-:Y:S01]  /*1420*/  ISETP.GE.U32.AND P1, PT, R15, R16, PT ;  /* 0x000000100f00720c */ /* 0x000fe20003f26070 */
[----:B------:R-:W-:-:S12]  /*1430*/  IMAD.MOV.U32 R15, RZ, RZ, RZ ;  /* 0x000000ffff0f7224 */ /* 0x000fd800078e00ff */
[----:B------:R-:W-:Y:S01]  /*1440*/  @P1 VIADD R6, R6, 0x1 ;  /* 0x0000000106061836 */ /* 0x000fe20000000000 */
[----:B------:R-:W-:-:S04]  /*1450*/  @!P2 LOP3.LUT R6, RZ, R16, RZ, 0x33, !PT ;  /* 0x00000010ff06a212 */ /* 0x000fc800078e33ff */
[----:B------:R-:W-:-:S07]  /*1460*/  MOV R14, R6 ;  /* 0x00000006000e7202 */ /* 0x000fce0000000f00 */
.L_x_137:
[----:B------:R-:W-:Y:S05]  /*1470*/  BSYNC B0 ;  /* 0x0000000000007941 */ /* 0x000fea0003800000 */
.L_x_135:
[----:B-----5:R-:W-:Y:S01]  /*1480*/  LOP3.LUT R6, R9, R5, RZ, 0xfc, !PT ;  /* 0x0000000509067212 */ /* 0x020fe200078efcff */
[----:B------:R-:W-:Y:S03]  /*1490*/  BSSY B0, `(.L_x_138) ;  /* 0x000001f000007945 */ /* 0x000fe60003800000 */
[----:B------:R-:W-:-:S13]  /*14a0*/  ISETP.NE.U32.AND P0, PT, R6, RZ, PT ;  /* 0x000000ff0600720c */ /* 0x000fda0003f05070 */
[----:B------:R-:W-:Y:S05]  /*14b0*/  @!P0 BRA `(.L_x_139) ;  /* 0x0000000000208947 */ /* 0x000fea0003800000 */
[----:B------:R-:W-:Y:S01]  /*14c0*/  IMAD.MOV.U32 R6, RZ, RZ, R8 ;  /* 0x000000ffff067224 */ /* 0x000fe200078e0008 */
[----:B------:R-:W-:Y:S01]  /*14d0*/  MOV R18, 0x1510 ;  /* 0x0000151000127802 */ /* 0x000fe20000000f00 */
[----:B------:R-:W-:Y:S02]  /*14e0*/  IMAD.MOV.U32 R19, RZ, RZ, R9 ;  /* 0x000000ffff137224 */ /* 0x000fe400078e0009 */
[----:B------:R-:W-:-:S07]  /*14f0*/  IMAD.MOV.U32 R20, RZ, RZ, R16 ;  /* 0x000000ffff147224 */ /* 0x000fce00078e0010 */
[----:B------:R-:W-:Y:S05]  /*1500*/  CALL.REL.NOINC `($__internal_3_$__cuda_sm20_div_s64) ;  /* 0x00000004001c7944 */ /* 0x000fea0003c00000 */
[----:B------:R-:W-:Y:S01]  /*1510*/  MOV R8, R6 ;  /* 0x0000000600087202 */ /* 0x000fe20000000f00 */
[----:B------:R-:W-:Y:S01]  /*1520*/  IMAD.MOV.U32 R9, RZ, RZ, R7 ;  /* 0x000000ffff097224 */ /* 0x000fe200078e0007 */
[----:B------:R-:W-:Y:S06]  /*1530*/  BRA `(.L_x_140) ;  /* 0x0000000000507947 */ /* 0x000fec0003800000 */
.L_x_139:
[----:B------:R-:W0:Y:S01]  /*1540*/  I2F.U32.RP R18, R16 ;  /* 0x0000001000127306 */ /* 0x000e220000209000 */
[----:B------:R-:W-:Y:S01]  /*1550*/  IMAD.MOV.U32 R6, RZ, RZ, RZ ;  /* 0x000000ffff067224 */ /* 0x000fe200078e00ff */
[----:B------:R-:W-:-:S06]  /*1560*/  ISETP.NE.U32.AND P2, PT, R16, RZ, PT ;  /* 0x000000ff1000720c */ /* 0x000fcc0003f45070 */
[----:B0-----:R-:W0:Y:S02]  /*1570*/  MUFU.RCP R18, R18 ;  /* 0x0000001200127308 */ /* 0x001e240000001000 */
[----:B0-----:R-:W-:-:S06]  /*1580*/  VIADD R7, R18, 0xffffffe ;  /* 0x0ffffffe12077836 */ /* 0x001fcc0000000000 */
[----:B------:R-:W0:Y:S02]  /*1590*/  F2I.FTZ.U32.TRUNC.NTZ R7, R7 ;  /* 0x0000000700077305 */ /* 0x000e24000021f000 */
[----:B0-----:R-:W-:-:S04]  /*15a0*/  IMAD.MOV R9, RZ, RZ, -R7 ;  /* 0x000000ffff097224 */ /* 0x001fc800078e0a07 */
[----:B------:R-:W-:-:S04]  /*15b0*/  IMAD R9, R9, R16, RZ ;  /* 0x0000001009097224 */ /* 0x000fc800078e02ff */
[----:B------:R-:W-:-:S06]  /*15c0*/  IMAD.HI.U32 R9, R7, R9, R6 ;  /* 0x0000000907097227 */ /* 0x000fcc00078e0006 */
[----:B------:R-:W-:-:S05]  /*15d0*/  IMAD.HI.U32 R6, R9, R8, RZ ;  /* 0x0000000809067227 */ /* 0x000fca00078e00ff */
[----:B------:R-:W-:-:S05]  /*15e0*/  IADD3 R9, -R6, RZ, RZ ;  /* 0x000000ff06097210 */ /* 0x000fca0007ffe1ff */
[----:B------:R-:W-:-:S05]  /*15f0*/  IMAD R9, R16, R9, R8 ;  /* 0x0000000910097224 */ /* 0x000fca00078e0208 */
[----:B------:R-:W-:-:S13]  /*1600*/  ISETP.GE.U32.AND P0, PT, R9, R16, PT ;  /* 0x000000100900720c */ /* 0x000fda0003f06070 */
[----:B------:R-:W-:Y:S02]  /*1610*/  @P0 IMAD.IADD R9, R9, 0x1, -R16 ;  /* 0x0000000109090824 */ /* 0x000fe400078e0a10 */
[----:B------:R-:W-:-:S03]  /*1620*/  @P0 VIADD R6, R6, 0x1 ;  /* 0x0000000106060836 */ /* 0x000fc60000000000 */
[----:B------:R-:W-:Y:S01]  /*1630*/  ISETP.GE.U32.AND P1, PT, R9, R16, PT ;  /* 0x000000100900720c */ /* 0x000fe20003f26070 */
[----:B------:R-:W-:-:S12]  /*1640*/  HFMA2.MMA R9, -RZ, RZ, 0, 0 ;  /* 0x00000000ff097435 */ /* 0x000fd800000001ff */
[----:B------:R-:W-:Y:S01]  /*1650*/  @P1 VIADD R6, R6, 0x1 ;  /* 0x0000000106061836 */ /* 0x000fe20000000000 */
[----:B------:R-:W-:-:S05]  /*1660*/  @!P2 LOP3.LUT R6, RZ, R16, RZ, 0x33, !PT ;  /* 0x00000010ff06a212 */ /* 0x000fca00078e33ff */
[----:B------:R-:W-:-:S07]  /*1670*/  IMAD.MOV.U32 R8, RZ, RZ, R6 ;  /* 0x000000ffff087224 */ /* 0x000fce00078e0006 */
.L_x_140:
[----:B------:R-:W-:Y:S05]  /*1680*/  BSYNC B0 ;  /* 0x0000000000007941 */ /* 0x000fea0003800000 */
.L_x_138:
[----:B------:R-:W-:Y:S01]  /*1690*/  LOP3.LUT R6, R11, R5, RZ, 0xfc, !PT ;  /* 0x000000050b067212 */ /* 0x000fe200078efcff */
        /* <DEDUP_REMOVED lines=8> */
[----:B------:R-:W-:Y:S01]  /*1720*/  IMAD.MOV.U32 R10, RZ, RZ, R6 ;  /* 0x000000ffff0a7224 */ /* 0x000fe200078e0006 */
[----:B------:R-:W-:Y:S01]  /*1730*/  MOV R11, R7 ;  /* 0x00000007000b7202 */ /* 0x000fe20000000f00 */
[----:B------:R-:W-:Y:S06]  /*1740*/  BRA `(.L_x_143) ;  /* 0x0000000000507947 */ /* 0x000fec0003800000 */
.L_x_142:
[----:B------:R-:W0:Y:S01]  /*1750*/  I2F.U32.RP R17, R16 ;  /* 0x0000001000117306 */ /* 0x000e220000209000 */
[----:B------:R-:W-:-:S07]  /*1760*/  ISETP.NE.U32.AND P2, PT, R16, RZ, PT ;  /* 0x000000ff1000720c */ /* 0x000fce0003f45070 */
[----:B0-----:R-:W0:Y:S02]  /*1770*/  MUFU.RCP R17, R17 ;  /* 0x0000001100117308 */ /* 0x001e240000001000 */
[----:B0-----:R-:W-:-:S06]  /*1780*/  VIADD R6, R17, 0xffffffe ;  /* 0x0ffffffe11067836 */ /* 0x001fcc0000000000 */
[----:B------:R0:W1:Y:S02]  /*1790*/  F2I.FTZ.U32.TRUNC.NTZ R7, R6 ;  /* 0x0000000600077305 */ /* 0x000064000021f000 */
[----:B0-----:R-:W-:Y:S02]  /*17a0*/  IMAD.MOV.U32 R6, RZ, RZ, RZ ;  /* 0x000000ffff067224 */ /* 0x001fe400078e00ff */
[----:B-1----:R-:W-:-:S04]  /*17b0*/  IMAD.MOV R5, RZ, RZ, -R7 ;  /* 0x000000ffff057224 */ /* 0x002fc800078e0a07 */
[----:B------:R-:W-:-:S04]  /*17c0*/  IMAD R5, R5, R16, RZ ;  /* 0x0000001005057224 */ /* 0x000fc800078e02ff */
[----:B------:R-:W-:-:S06]  /*17d0*/  IMAD.HI.U32 R5, R7, R5, R6 ;  /* 0x0000000507057227 */ /* 0x000fcc00078e0006 */
[----:B------:R-:W-:-:S04]  /*17e0*/  IMAD.HI.U32 R5, R5, R10, RZ ;  /* 0x0000000a05057227 */ /* 0x000fc800078e00ff */
[----:B------:R-:W-:-:S04]  /*17f0*/  IMAD.MOV R11, RZ, RZ, -R5 ;  /* 0x000000ffff0b7224 */ /* 0x000fc800078e0a05 */
[----:B------:R-:W-:-:S05]  /*1800*/  IMAD R11, R16, R11, R10 ;  /* 0x0000000b100b7224 */ /* 0x000fca00078e020a */
[----:B------:R-:W-:-:S13]  /*1810*/  ISETP.GE.U32.AND P0, PT, R11, R16, PT ;  /* 0x000000100b00720c */ /* 0x000fda0003f06070 */
[----:B------:R-:W-:Y:S01]  /*1820*/  @P0 IADD3 R11, R11, -R16, RZ ;  /* 0x800000100b0b0210 */ /* 0x000fe20007ffe0ff */
[----:B------:R-:W-:-:S03]  /*1830*/  @P0 VIADD R5, R5, 0x1 ;  /* 0x0000000105050836 */ /* 0x000fc60000000000 */
[----:B------:R-:W-:Y:S01]  /*1840*/  ISETP.GE.U32.AND P1, PT, R11, R16, PT ;  /* 0x000000100b00720c */ /* 0x000fe20003f26070 */
[----:B------:R-:W-:-:S12]  /*1850*/  IMAD.MOV.U32 R11, RZ, RZ, RZ ;  /* 0x000000ffff0b7224 */ /* 0x000fd800078e00ff */
[----:B------:R-:W-:Y:S01]  /*1860*/  @P1 VIADD R5, R5, 0x1 ;  /* 0x0000000105051836 */ /* 0x000fe20000000000 */
[----:B------:R-:W-:-:S05]  /*1870*/  @!P2 LOP3.LUT R5, RZ, R16, RZ, 0x33, !PT ;  /* 0x00000010ff05a212 */ /* 0x000fca00078e33ff */
[----:B------:R-:W-:-:S07]  /*1880*/  IMAD.MOV.U32 R10, RZ, RZ, R5 ;  /* 0x000000ffff0a7224 */ /* 0x000fce00078e0005 */
.L_x_143:
[----:B------:R-:W-:Y:S05]  /*1890*/  BSYNC B0 ;  /* 0x0000000000007941 */ /* 0x000fea0003800000 */
.L_x_141:
        /* <DEDUP_REMOVED lines=9> */
[----:B------:R-:W-:Y:S02]  /*1930*/  SHF.L.U64.HI R2, R0, 0x2, R3 ;  /* 0x0000000200027819 */ /* 0x000fe40000010203 */
[----:B------:R-:W-:Y:S02]  /*1940*/  ISETP.LT.U32.AND.EX P1, PT, R3, RZ, PT, P1 ;  /* 0x000000ff0300720c */ /* 0x000fe40003f21110 */
[----:B------:R-:W-:-:S13]  /*1950*/  ISETP.GE.AND.EX P0, PT, R2, UR12, PT, P0 ;  /* 0x0000000c02007c0c */ /* 0x000fda000bf06300 */
[----:B0-----:R-:W-:Y:S05]  /*1960*/  @!P0 BRA P1, `(.L_x_144) ;  /* 0xfffffff4008c8947 */ /* 0x001fea000083ffff */
[----:B------:R-:W-:Y:S05]  /*1970*/  EXIT ;  /* 0x000000000000794d */ /* 0x000fea0003800000 */
        .weak           $__internal_3_$__cuda_sm20_div_s64
        .type           $__internal_3_$__cuda_sm20_div_s64,@function
        .size           $__internal_3_$__cuda_sm20_div_s64,(.L_x_519 - $__internal_3_$__cuda_sm20_div_s64)
$__internal_3_$__cuda_sm20_div_s64:
[----:B------:R-:W-:Y:S02]  /*1980*/  IADD3 R27, P5, RZ, -R20, RZ ;  /* 0x80000014ff1b7210 */ /* 0x000fe40007fbe0ff */
[----:B------:R-:W-:-:S03]  /*1990*/  ISETP.GE.AND P3, PT, R5, RZ, PT ;  /* 0x000000ff0500720c */ /* 0x000fc60003f66270 */
[----:B------:R-:W-:Y:S01]  /*19a0*/  IMAD.X R22, RZ, RZ, ~R5, P5 ;  /* 0x000000ffff167224 */ /* 0x000fe200028e0e05 */
[----:B------:R-:W-:-:S04]  /*19b0*/  SEL R26, R27, R20, !P3 ;  /* 0x000000141b1a7207 */ /* 0x000fc80005800000 */
[----:B------:R-:W-:-:S04]  /*19c0*/  SEL R27, R22, R5, !P3 ;  /* 0x00000005161b7207 */ /* 0x000fc80005800000 */
[----:B------:R-:W0:Y:S08]  /*19d0*/  I2F.U64.RP R7, R26 ;  /* 0x0000001a00077312 */ /* 0x000e300000309000 */
[----:B0-----:R-:W0:Y:S02]  /*19e0*/  MUFU.RCP R23, R7 ;  /* 0x0000000700177308 */ /* 0x001e240000001000 */
[----:B0-----:R-:W-:-:S06]  /*19f0*/  VIADD R23, R23, 0x1ffffffe ;  /* 0x1ffffffe17177836 */ /* 0x001fcc0000000000 */
[----:B------:R0:W1:Y:S02]  /*1a00*/  F2I.U64.TRUNC R24, R23 ;  /* 0x0000001700187311 */ /* 0x000064000020d800 */
[----:B0-----:R-:W-:Y:S01]  /*1a10*/  HFMA2.MMA R23, -RZ, RZ, 0, 0 ;  /* 0x00000000ff177435 */ /* 0x001fe200000001ff */
[----:B-1----:R-:W-:-:S04]  /*1a20*/  IMAD.WIDE.U32 R32, R24, R26, RZ ;  /* 0x0000001a18207225 */ /* 0x002fc800078e00ff */
[C---:B------:R-:W-:Y:S01]  /*1a30*/  IMAD R21, R24.reuse, R27, R33 ;  /* 0x0000001b18157224 */ /* 0x040fe200078e0221 */
[----:B------:R-:W-:Y:S02]  /*1a40*/  IADD3 R22, P3, RZ, -R32, RZ ;  /* 0x80000020ff167210 */ /* 0x000fe40007f7e0ff */
[----:B------:R-:W-:Y:S01]  /*1a50*/  MOV R33, R24 ;  /* 0x0000001800217202 */ /* 0x000fe20000000f00 */
[----:B------:R-:W-:Y:S02]  /*1a60*/  IMAD R21, R25, R26, R21 ;  /* 0x0000001a19157224 */ /* 0x000fe400078e0215 */
[----:B------:R-:W-:-:S04]  /*1a70*/  IMAD.HI.U32 R32, R24, R22, RZ ;  /* 0x0000001618207227 */ /* 0x000fc800078e00ff */
[----:B------:R-:W-:-:S04]  /*1a80*/  IMAD.X R21, RZ, RZ, ~R21, P3 ;  /* 0x000000ffff157224 */ /* 0x000fc800018e0e15 */
[----:B------:R-:W-:-:S04]  /*1a90*/  IMAD.WIDE.U32 R32, P3, R24, R21, R32 ;  /* 0x0000001518207225 */ /* 0x000fc80007860020 */
[C---:B------:R-:W-:Y:S02]  /*1aa0*/  IMAD R7, R25.reuse, R21, RZ ;  /* 0x0000001519077224 */ /* 0x040fe400078e02ff */
[----:B------:R-:W-:-:S04]  /*1ab0*/  IMAD.HI.U32 R22, P5, R25, R22, R32 ;  /* 0x0000001619167227 */ /* 0x000fc800078a0020 */
[----:B------:R-:W-:Y:S01]  /*1ac0*/  IMAD.HI.U32 R21, R25, R21, RZ ;  /* 0x0000001519157227 */ /* 0x000fe200078e00ff */
[----:B------:R-:W-:-:S03]  /*1ad0*/  IADD3 R33, P6, R7, R22, RZ ;  /* 0x0000001607217210 */ /* 0x000fc60007fde0ff */
[----:B------:R-:W-:Y:S02]  /*1ae0*/  IMAD.X R21, R21, 0x1, R25, P3 ;  /* 0x0000000115157824 */ /* 0x000fe400018e0619 */
[----:B------:R-:W-:-:S03]  /*1af0*/  IMAD.WIDE.U32 R24, R33, R26, RZ ;  /* 0x0000001a21187225 */ /* 0x000fc600078e00ff */
[----:B------:R-:W-:Y:S01]  /*1b00*/  IADD3.X R21, RZ, RZ, R21, P6, P5 ;  /* 0x000000ffff157210 */ /* 0x000fe200037ea415 */
[----:B------:R-:W-:Y:S01]  /*1b10*/  IMAD R22, R33, R27, R25 ;  /* 0x0000001b21167224 */ /* 0x000fe200078e0219 */
[----:B------:R-:W-:-:S03]  /*1b20*/  IADD3 R24, P3, RZ, -R24, RZ ;  /* 0x80000018ff187210 */ /* 0x000fc60007f7e0ff */
[----:B------:R-:W-:Y:S02]  /*1b30*/  IMAD R22, R21, R26, R22 ;  /* 0x0000001a15167224 */ /* 0x000fe400078e0216 */
[----:B------:R-:W-:-:S04]  /*1b40*/  IMAD.HI.U32 R32, R33, R24, RZ ;  /* 0x0000001821207227 */ /* 0x000fc800078e00ff */
[----:B------:R-:W-:-:S04]  /*1b50*/  IMAD.X R22, RZ, RZ, ~R22, P3 ;  /* 0x000000ffff167224 */ /* 0x000fc800018e0e16 */
[----:B------:R-:W-:-:S04]  /*1b60*/  IMAD.WIDE.U32 R32, P5, R33, R22, R32 ;  /* 0x0000001621207225 */ /* 0x000fc800078a0020 */
[----:B------:R-:W-:-:S04]  /*1b70*/  IMAD.HI.U32 R7, P3, R21, R24, R32 ;  /* 0x0000001815077227 */ /* 0x000fc80007860020 */
[----:B------:R-:W-:-:S04]  /*1b80*/  IMAD.HI.U32 R24, R21, R22, RZ ;  /* 0x0000001615187227 */ /* 0x000fc800078e00ff */
[----:B------:R-:W-:Y:S02]  /*1b90*/  IMAD R22, R21, R22, RZ ;  /* 0x0000001615167224 */ /* 0x000fe400078e02ff */
[----:B------:R-:W-:Y:S01]  /*1ba0*/  IMAD.X R24, R24, 0x1, R21, P5 ;  /* 0x0000000118187824 */ /* 0x000fe200028e0615 */
[----:B------:R-:W-:Y:S02]  /*1bb0*/  ISETP.GE.AND P5, PT, R19, RZ, PT ;  /* 0x000000ff1300720c */ /* 0x000fe40003fa6270 */
[----:B------:R-:W-:-:S04]  /*1bc0*/  IADD3 R21, P6, RZ, -R6, RZ ;  /* 0x80000006ff157210 */ /* 0x000fc80007fde0ff */
[----:B------:R-:W-:Y:S01]  /*1bd0*/  SEL R21, R21, R6, !P5 ;  /* 0x0000000615157207 */ /* 0x000fe20006800000 */
[----:B------:R-:W-:Y:S01]  /*1be0*/  IMAD.X R6, RZ, RZ, ~R19, P6 ;  /* 0x000000ffff067224 */ /* 0x000fe200030e0e13 */
[----:B------:R-:W-:-:S04]  /*1bf0*/  IADD3 R7, P6, R22, R7, RZ ;  /* 0x0000000716077210 */ /* 0x000fc80007fde0ff */
[----:B------:R-:W-:Y:S01]  /*1c00*/  SEL R6, R6, R19, !P5 ;  /* 0x0000001306067207 */ /* 0x000fe20006800000 */
[----:B------:R-:W-:Y:S01]  /*1c10*/  IMAD.HI.U32 R22, R7, R21, RZ ;  /* 0x0000001507167227 */ /* 0x000fe200078e00ff */
[----:B------:R-:W-:-:S03]  /*1c20*/  LOP3.LUT R19, R5, R19, RZ, 0x3c, !PT ;  /* 0x0000001305137212 */ /* 0x000fc600078e3cff */
[----:B------:R-:W-:Y:S01]  /*1c30*/  IMAD.WIDE.U32 R32, R7, R6, R22 ;  /* 0x0000000607207225 */ /* 0x000fe200078e0016 */
[----:B------:R-:W-:Y:S02]  /*1c40*/  IADD3.X R23, RZ, RZ, R24, P6, P3 ;  /* 0x000000ffff177210 */ /* 0x000fe400037e6418 */
[----:B------:R-:W-:-:S03]  /*1c50*/  ISETP.GE.AND P6, PT, R19, RZ, PT ;  /* 0x000000ff1300720c */ /* 0x000fc60003fc6270 */
[----:B------:R-:W-:-:S04]  /*1c60*/  IMAD.HI.U32 R22, P3, R23, R21, R32 ;  /* 0x0000001517167227 */ /* 0x000fc80007860020 */
[CC--:B------:R-:W-:Y:S02]  /*1c70*/  IMAD R7, R23.reuse, R6.reuse, RZ ;  /* 0x0000000617077224 */ /* 0x0c0fe400078e02ff */
[----:B------:R-:W-:-:S03]  /*1c80*/  IMAD.HI.U32 R23, R23, R6, RZ ;  /* 0x0000000617177227 */ /* 0x000fc600078e00ff */
[----:B------:R-:W-:Y:S01]  /*1c90*/  IADD3 R7, P5, R7, R22, RZ ;  /* 0x0000001607077210 */ /* 0x000fe20007fbe0ff */
[----:B------:R-:W-:-:S04]  /*1ca0*/  IMAD.X R19, RZ, RZ, R23, P3 ;  /* 0x000000ffff137224 */ /* 0x000fc800018e0617 */
[----:B------:R-:W-:-:S04]  /*1cb0*/  IMAD.WIDE.U32 R24, R7, R26, RZ ;  /* 0x0000001a07187225 */ /* 0x000fc800078e00ff */
[----:B------:R-:W-:Y:S01]  /*1cc0*/  IMAD.X R19, RZ, RZ, R19, P5 ;  /* 0x000000ffff137224 */ /* 0x000fe200028e0613 */
[----:B------:R-:W-:Y:S01]  /*1cd0*/  IADD3 R21, P5, -R24, R21, RZ ;  /* 0x0000001518157210 */ /* 0x000fe20007fbe1ff */
[----:B------:R-:W-:-:S03]  /*1ce0*/  IMAD R22, R7, R27, R25 ;  /* 0x0000001b07167224 */ /* 0x000fc600078e0219 */
[-C--:B------:R-:W-:Y:S01]  /*1cf0*/  ISETP.GE.U32.AND P3, PT, R21, R26.reuse, PT ;  /* 0x0000001a1500720c */ /* 0x080fe20003f66070 */
[----:B------:R-:W-:-:S04]  /*1d00*/  IMAD R23, R19, R26, R22 ;  /* 0x0000001a13177224 */ /* 0x000fc800078e0216 */
[----:B------:R-:W-:Y:S01]  /*1d10*/  IMAD.X R23, R6, 0x1, ~R23, P5 ;  /* 0x0000000106177824 */ /* 0x000fe200028e0e17 */
[----:B------:R-:W-:-:S04]  /*1d20*/  IADD3 R6, P5, R21, -R26, RZ ;  /* 0x8000001a15067210 */ /* 0x000fc80007fbe0ff */
[----:B------:R-:W-:-:S04]  /*1d30*/  ISETP.GE.U32.AND.EX P3, PT, R23, R27, PT, P3 ;  /* 0x0000001b1700720c */ /* 0x000fc80003f66130 */
[----:B------:R-:W-:Y:S01]  /*1d40*/  SEL R21, R6, R21, P3 ;  /* 0x0000001506157207 */ /* 0x000fe20001800000 */
[----:B------:R-:W-:Y:S01]  /*1d50*/  IMAD.X R6, R23, 0x1, ~R27, P5 ;  /* 0x0000000117067824 */ /* 0x000fe200028e0e1b */
[----:B------:R-:W-:-:S04]  /*1d60*/  IADD3 R22, P5, R7, 0x1, RZ ;  /* 0x0000000107167810 */ /* 0x000fc80007fbe0ff */
[----:B------:R-:W-:Y:S02]  /*1d70*/  SEL R7, R22, R7, P3 ;  /* 0x0000000716077207 */ /* 0x000fe40001800000 */
[----:B------:R-:W-:Y:S02]  /*1d80*/  IADD3.X R22, RZ, R19, RZ, P5, !PT ;  /* 0x00000013ff167210 */ /* 0x000fe40002ffe4ff */
[----:B------:R-:W-:Y:S02]  /*1d90*/  SEL R23, R6, R23, P3 ;  /* 0x0000001706177207 */ /* 0x000fe40001800000 */
[----:B------:R-:W-:Y:S02]  /*1da0*/  ISETP.GE.U32.AND P5, PT, R21, R26, PT ;  /* 0x0000001a1500720c */ /* 0x000fe40003fa6070 */
[----:B------:R-:W-:Y:S02]  /*1db0*/  SEL R22, R22, R19, P3 ;  /* 0x0000001316167207 */ /* 0x000fe40001800000 */
[----:B------:R-:W-:-:S02]  /*1dc0*/  IADD3 R6, P3, R7, 0x1, RZ ;  /* 0x0000000107067810 */ /* 0x000fc40007f7e0ff */
[----:B------:R-:W-:-:S03]  /*1dd0*/  ISETP.GE.U32.AND.EX P5, PT, R23, R27, PT, P5 ;  /* 0x0000001b1700720c */ /* 0x000fc60003fa6150 */
[----:B------:R-:W-:Y:S01]  /*1de0*/  IMAD.X R19, RZ, RZ, R22, P3 ;  /* 0x000000ffff137224 */ /* 0x000fe200018e0616 */
[----:B------:R-:W-:Y:S02]  /*1df0*/  SEL R6, R6, R7, P5 ;  /* 0x0000000706067207 */ /* 0x000fe40002800000 */
[----:B------:R-:W-:Y:S02]  /*1e00*/  ISETP.NE.U32.AND P3, PT, R20, RZ, PT ;  /* 0x000000ff1400720c */ /* 0x000fe40003f65070 */
[----:B------:R-:W-:Y:S02]  /*1e10*/  SEL R19, R19, R22, P5 ;  /* 0x0000001613137207 */ /* 0x000fe40002800000 */
[-C--:B------:R-:W-:Y:S02]  /*1e20*/  IADD3 R7, P5, RZ, -R6.reuse, RZ ;  /* 0x80000006ff077210 */ /* 0x080fe40007fbe0ff */
[----:B------:R-:W-:Y:S02]  /*1e30*/  ISETP.NE.AND.EX P3, PT, R5, RZ, PT, P3 ;  /* 0x000000ff0500720c */ /* 0x000fe40003f65330 */
[----:B------:R-:W-:Y:S01]  /*1e40*/  SEL R7, R7, R6, !P6 ;  /* 0x0000000607077207 */ /* 0x000fe20007000000 */
[----:B------:R-:W-:-:S03]  /*1e50*/  IMAD.X R20, RZ, RZ, ~R19, P5 ;  /* 0x000000ffff147224 */ /* 0x000fc600028e0e13 */
[----:B------:R-:W-:Y:S02]  /*1e60*/  SEL R6, R7, 0xffffffff, P3 ;  /* 0xffffffff07067807 */ /* 0x000fe40001800000 */
[----:B------:R-:W-:Y:S01]  /*1e70*/  SEL R20, R20, R19, !P6 ;  /* 0x0000001314147207 */ /* 0x000fe20007000000 */
[----:B------:R-:W-:-:S03]  /*1e80*/  IMAD.MOV.U32 R19, RZ, RZ, 0x0 ;  /* 0x00000000ff137424 */ /* 0x000fc600078e00ff */
[----:B------:R-:W-:Y:S01]  /*1e90*/  SEL R7, R20, 0xffffffff, P3 ;  /* 0xffffffff14077807 */ /* 0x000fe20001800000 */
[----:B------:R-:W-:Y:S06]  /*1ea0*/  RET.REL.NODEC R18 `(_ZN2at6native63_GLOBAL__N__862fb238_30_ForeachBinaryOpScalarTensor_cu_64fe0ca525multi_tensor_apply_kernelINS1_18TensorListMetadataILi2EEENS1_27BinaryOpScalarTensorFunctorIlLi2ELi1ELi1EEEJSt7dividesIlEPllEEEvT_T0_DpT1_) ;  /* 0xffffffe012547950 */ /* 0x000fec0003c3ffff */
.L_x_145:
        /* <DEDUP_REMOVED lines=13> */
.L_x_519:


//--------------------- .text._ZN2at6native63_GLOBAL__N__862fb238_30_ForeachBinaryOpScalarTensor_cu_64fe0ca525multi_tensor_apply_kernelINS1_18TensorListMetadataILi2EEENS1_27BinaryOpScalarTensorFunctorIiLi2ELi1ELi1EEEJSt7dividesIiEPiiEEEvT_T0_DpT1_ --------------------------
	.section	.text._ZN2at6native63_GLOBAL__N__862fb238_30_ForeachBinaryOpScalarTensor_cu_64fe0ca525multi_tensor_apply_kernelINS1_18TensorListMetadataILi2EEENS1_27BinaryOpScalarTensorFunctorIiLi2ELi1ELi1EEEJSt7dividesIiEPiiEEEvT_T0_DpT1_,"ax",@progbits
	.align	128
.text._ZN2at6native63_GLOBAL__N__862fb238_30_ForeachBinaryOpScalarTensor_cu_64fe0ca525multi_tensor_apply_kernelINS1_18TensorListMetadataILi2EEENS1_27BinaryOpScalarTensorFunctorIiLi2ELi1ELi1EEEJSt7dividesIiEPiiEEEvT_T0_DpT1_:
        .type           _ZN2at6native63_GLOBAL__N__862fb238_30_ForeachBinaryOpScalarTensor_cu_64fe0ca525multi_tensor_apply_kernelINS1_18TensorListMetadataILi2EEENS1_27BinaryOpScalarTensorFunctorIiLi2ELi1ELi1EEEJSt7dividesIiEPiiEEEvT_T0_DpT1_,@function
        .size           _ZN2at6native63_GLOBAL__N__862fb238_30_ForeachBinaryOpScalarTensor_cu_64fe0ca525multi_tensor_apply_kernelINS1_18TensorListMetadataILi2EEENS1_27BinaryOpScalarTensorFunctorIiLi2ELi1ELi1EEEJSt7dividesIiEPiiEEEvT_T0_DpT1_,(.L_x_521 - _ZN2at6native63_GLOBAL__N__862fb238_30_ForeachBinaryOpScalarTensor_cu_64fe0ca525multi_tensor_apply_kernelINS1_18TensorListMetadataILi2EEENS1_27BinaryOpScalarTensorFunctorIiLi2ELi1ELi1EEEJSt7dividesIiEPiiEEEvT_T0_DpT1_)
        .other          _ZN2at6native63_GLOBAL__N__862fb238_30_ForeachBinaryOpScalarTensor_cu_64fe0ca525multi_tensor_apply_kernelINS1_18TensorListMetadataILi2EEENS1_27BinaryOpScalarTensorFunctorIiLi2ELi1ELi1EEEJSt7dividesIiEPiiEEEvT_T0_DpT1_,@"STO_CUDA_ENTRY STV_DEFAULT"
_ZN2at6native63_GLOBAL__N__862fb238_30_ForeachBinaryOpScalarTensor_cu_64fe0ca525multi_tensor_apply_kernelINS1_18TensorListMetadataILi2EEENS1_27BinaryOpScalarTensorFunctorIiLi2ELi1ELi1EEEJSt7dividesIiEPiiEEEvT_T0_DpT1_:
        /* <DEDUP_REMOVED lines=28> */
[----:B------:R-:W-:-:S06]  /*01c0*/  ULDC UR5, c[0x0][0xe68] ;  /* 0x00039a0000057ab9 */ /* 0x000fcc0000000800 */
.L_x_147:
[----:B------:R-:W2:Y:S02]  /*01d0*/  LDC.64 R2, c[0x0][0xe60] ;  /* 0x00039800ff027b82 */ /* 0x000ea40000000a00 */
[----:B--2---:R2:W3:Y:S01]  /*01e0*/  LDG.E R22, desc[UR10][R2.64] ;  /* 0x0000000a02167981 */ /* 0x0044e2000c1e1900 */
[----:B0-----:R-:W-:Y:S01]  /*01f0*/  IADD3 R21, P1, R0, R10, RZ ;  /* 0x0000000a00157210 */ /* 0x001fe20007f3e0ff */
[----:B------:R-:W-:-:S03]  /*0200*/  IMAD.MOV.U32 R25, RZ, RZ, RZ ;  /* 0x000000ffff197224 */ /* 0x000fc600078e00ff */
[C---:B------:R-:W-:Y:S01]  /*0210*/  ISETP.GE.U32.AND P0, PT, R21.reuse, 0x10000, PT ;  /* 0x000100001500780c */ /* 0x040fe20003f06070 */
[----:B------:R-:W-:Y:S01]  /*0220*/  IMAD.X R20, RZ, RZ, R11, P1 ;  /* 0x000000ffff147224 */ /* 0x000fe200008e060b */
[----:B------:R-:W-:Y:S02]  /*0230*/  ISETP.LT.U32.AND P1, PT, R21, UR12, PT ;  /* 0x0000000c15007c0c */ /* 0x000fe4000bf21070 */
[----:B-1----:R-:W-:Y:S02]  /*0240*/  IADD3 R6, P2, R8, R21, RZ ;  /* 0x0000001508067210 */ /* 0x002fe40007f5e0ff */
        /* <DEDUP_REMOVED lines=9> */
[----:B------:R0:W4:Y:S01]  /*02e0*/  @P0 LDG.E R25, desc[UR10][R4.64] ;  /* 0x0000000a04190981 */ /* 0x000122000c1e1900 */
[C---:B------:R-:W-:Y:S01]  /*02f0*/  LEA R14, P3, R8.reuse, R21, 0x1 ;  /* 0x00000015080e7211 */ /* 0x040fe200078608ff */
[----:B--2---:R-:W-:Y:S01]  /*0300*/  IMAD R2, R8, 0x3, RZ ;  /* 0x0000000308027824 */ /* 0x004fe200078e02ff */
[----:B------:R-:W-:Y:S02]  /*0310*/  @P1 LEA R18, P4, R6, UR6, 0x2 ;  /* 0x0000000606121c11 */ /* 0x000fe4000f8810ff */
[----:B------:R-:W-:Y:S02]  /*0320*/  CS2R R16, SRZ ;  /* 0x0000000000107805 */ /* 0x000fe4000001ff00 */
[C---:B------:R-:W-:Y:S01]  /*0330*/  ISETP.GE.U32.AND P2, PT, R14.reuse, 0x10000, PT ;  /* 0x000100000e00780c */ /* 0x040fe20003f46070 */
[----:B------:R-:W-:Y:S01]  /*0340*/  IMAD.X R13, RZ, RZ, R20, P3 ;  /* 0x000000ffff0d7224 */ /* 0x000fe200018e0614 */
[----:B------:R-:W-:Y:S02]  /*0350*/  ISETP.LT.U32.AND P3, PT, R14, UR12, PT ;  /* 0x0000000c0e007c0c */ /* 0x000fe4000bf61070 */
[----:B------:R-:W-:-:S02]  /*0360*/  @P1 LEA.HI.X R19, R6, UR7, R15, 0x2, P4 ;  /* 0x0000000706131c11 */ /* 0x000fc4000a0f140f */
[C---:B------:R-:W-:Y:S02]  /*0370*/  ISETP.GE.U32.AND.EX P2, PT, R13.reuse, RZ, PT, P2 ;  /* 0x000000ff0d00720c */ /* 0x040fe40003f46120 */
[----:B------:R-:W-:Y:S01]  /*0380*/  IADD3 R9, P4, R2, R21, RZ ;  /* 0x0000001502097210 */ /* 0x000fe20007f9e0ff */
[----:B------:R3:W2:Y:S01]  /*0390*/  @P1 LDG.E R16, desc[UR10][R18.64] ;  /* 0x0000000a12101981 */ /* 0x0006a2000c1e1900 */
[----:B------:R-:W-:Y:S02]  /*03a0*/  ISETP.LT.AND.EX P2, PT, R13, UR4, !P2, P3 ;  /* 0x000000040d007c0c */ /* 0x000fe4000d741330 */
[C---:B------:R-:W-:Y:S01]  /*03b0*/  ISETP.GE.U32.AND P3, PT, R9.reuse, 0x10000, PT ;  /* 0x000100000900780c */ /* 0x040fe20003f66070 */
[----:B------:R-:W-:Y:S01]  /*03c0*/  IMAD.X R12, RZ, RZ, R20, P4 ;  /* 0x000000ffff0c7224 */ /* 0x000fe200020e0614 */
[----:B------:R-:W-:-:S04]  /*03d0*/  ISETP.LT.U32.AND P4, PT, R9, UR12, PT ;  /* 0x0000000c09007c0c */ /* 0x000fc8000bf81070 */
[----:B------:R-:W-:Y:S01]  /*03e0*/  ISETP.GE.U32.AND.EX P3, PT, R12, RZ, PT, P3 ;  /* 0x000000ff0c00720c */ /* 0x000fe20003f66130 */
[----:B------:R-:W-:-:S04]  /*03f0*/  IMAD.MOV.U32 R7, RZ, RZ, RZ ;  /* 0x000000ffff077224 */ /* 0x000fc800078e00ff */
[----:B------:R-:W-:Y:S02]  /*0400*/  @P2 LEA R2, P5, R14, UR6, 0x2 ;  /* 0x000000060e022c11 */ /* 0x000fe4000f8a10ff */
[----:B------:R-:W-:Y:S02]  /*0410*/  ISETP.LT.AND.EX P3, PT, R12, UR4, !P3, P4 ;  /* 0x000000040c007c0c */ /* 0x000fe4000df61340 */
[----:B------:R-:W-:-:S05]  /*0420*/  @P2 LEA.HI.X R3, R14, UR7, R13, 0x2, P5 ;  /* 0x000000070e032c11 */ /* 0x000fca000a8f140d */
[----:B------:R1:W5:Y:S06]  /*0430*/  @P2 LDG.E R7, desc[UR10][R2.64] ;  /* 0x0000000a02072981 */ /* 0x00036c000c1e1900 */
[----:B0-----:R-:W-:-:S04]  /*0440*/  @P3 LEA R4, P4, R9, UR6, 0x2 ;  /* 0x0000000609043c11 */ /* 0x001fc8000f8810ff */
[----:B------:R-:W-:-:S05]  /*0450*/  @P3 LEA.HI.X R5, R9, UR7, R12, 0x2, P4 ;  /* 0x0000000709053c11 */ /* 0x000fca000a0f140c */
[----:B------:R4:W5:Y:S01]  /*0460*/  @P3 LDG.E R17, desc[UR10][R4.64] ;  /* 0x0000000a04113981 */ /* 0x000962000c1e1900 */
[----:B------:R-:W-:-:S04]  /*0470*/  IMAD.WIDE.U32 R10, R8, 0x4, R10 ;  /* 0x00000004080a7825 */ /* 0x000fc800078e000a */
[----:B---3--:R-:W-:-:S05]  /*0480*/  IMAD R18, R22, UR5, RZ ;  /* 0x0000000516127c24 */ /* 0x008fca000f8e02ff */
[----:B------:R-:W-:-:S04]  /*0490*/  IABS R19, R18 ;  /* 0x0000001200137213 */ /* 0x000fc80000000000 */
[----:B------:R-:W0:Y:S08]  /*04a0*/  I2F.RP R22, R19 ;  /* 0x0000001300167306 */ /* 0x000e300000209400 */
[----:B0-----:R-:W0:Y:S02]  /*04b0*/  MUFU.RCP R22, R22 ;  /* 0x0000001600167308 */ /* 0x001e240000001000 */
[----:B0-----:R-:W-:-:S06]  /*04c0*/  VIADD R23, R22, 0xffffffe ;  /* 0x0ffffffe16177836 */ /* 0x001fcc0000000000 */
[----:B-1----:R-:W0:Y:S01]  /*04d0*/  F2I.FTZ.U32.TRUNC.NTZ R3, R23 ;  /* 0x0000001700037305 */ /* 0x002e22000021f000 */
[----:B------:R-:W-:Y:S02]  /*04e0*/  IABS R24, R18 ;  /* 0x0000001200187213 */ /* 0x000fe40000000000 */
[----:B----4-:R-:W-:Y:S01]  /*04f0*/  IABS R5, R25 ;  /* 0x0000001900057213 */ /* 0x010fe20000000000 */
[----:B0-----:R-:W-:-:S04]  /*0500*/  IMAD.MOV R2, RZ, RZ, -R3 ;  /* 0x000000ffff027224 */ /* 0x001fc800078e0a03 */
[----:B------:R-:W-:Y:S02]  /*0510*/  IMAD R27, R2, R19, RZ ;  /* 0x00000013021b7224 */ /* 0x000fe400078e02ff */
[----:B------:R-:W-:Y:S02]  /*0520*/  IMAD.MOV.U32 R2, RZ, RZ, RZ ;  /* 0x000000ffff027224 */ /* 0x000fe400078e00ff */
[----:B------:R-:W-:Y:S02]  /*0530*/  IMAD.MOV R24, RZ, RZ, -R24 ;  /* 0x000000ffff187224 */ /* 0x000fe400078e0a18 */
[----:B------:R-:W-:-:S04]  /*0540*/  IMAD.HI.U32 R4, R3, R27, R2 ;  /* 0x0000001b03047227 */ /* 0x000fc800078e0002 */
[----:B------:R-:W-:Y:S02]  /*0550*/  IMAD.MOV.U32 R3, RZ, RZ, R5 ;  /* 0x000000ffff037224 */ /* 0x000fe400078e0005 */
[----:B------:R-:W-:Y:S02]  /*0560*/  IMAD.MOV.U32 R5, RZ, RZ, R24 ;  /* 0x000000ffff057224 */ /* 0x000fe400078e0018 */
[----:B------:R-:W-:-:S04]  /*0570*/  IMAD.HI.U32 R22, R4, R3, RZ ;  /* 0x0000000304167227 */ /* 0x000fc800078e00ff */
[----:B------:R-:W-:-:S05]  /*0580*/  IMAD R2, R22, R5, R3 ;  /* 0x0000000516027224 */ /* 0x000fca00078e0203 */
[----:B------:R-:W-:Y:S02]  /*0590*/  ISETP.GT.U32.AND P6, PT, R19, R2, PT ;  /* 0x000000021300720c */ /* 0x000fe40003fc4070 */
[----:B--2---:R-:W-:-:S05]  /*05a0*/  IABS R28, R16 ;  /* 0x00000010001c7213 */ /* 0x004fca0000000000 */
[----:B------:R-:W-:-:S06]  /*05b0*/  IMAD.HI.U32 R23, R4, R28, RZ ;  /* 0x0000001c04177227 */ /* 0x000fcc00078e00ff */
[----:B------:R-:W-:Y:S02]  /*05c0*/  @!P6 IMAD.IADD R2, R2, 0x1, -R19 ;  /* 0x000000010202e824 */ /* 0x000fe400078e0a13 */
[----:B------:R-:W-:-:S03]  /*05d0*/  IMAD R28, R23, R5, R28 ;  /* 0x00000005171c7224 */ /* 0x000fc600078e021c */
[----:B------:R-:W-:Y:S02]  /*05e0*/  ISETP.GE.U32.AND P4, PT, R2, R19, PT ;  /* 0x000000130200720c */ /* 0x000fe40003f86070 */
[----:B------:R-:W-:Y:S02]  /*05f0*/  LOP3.LUT R25, R25, R18, RZ, 0x3c, !PT ;  /* 0x0000001219197212 */ /* 0x000fe400078e3cff */
[----:B------:R-:W-:Y:S02]  /*0600*/  ISETP.GT.U32.AND P5, PT, R19, R28, PT ;  /* 0x0000001c1300720c */ /* 0x000fe40003fa4070 */
[----:B-----5:R-:W-:Y:S01]  /*0610*/  IABS R3, R7 ;  /* 0x0000000700037213 */ /* 0x020fe20000000000 */
[----:B------:R-:W-:Y:S01]  /*0620*/  @!P6 VIADD R22, R22, 0x1 ;  /* 0x000000011616e836 */ /* 0x000fe20000000000 */
[----:B------:R-:W-:-:S03]  /*0630*/  ISETP.GE.AND P6, PT, R25, RZ, PT ;  /* 0x000000ff1900720c */ /* 0x000fc60003fc6270 */
[----:B------:R-:W-:-:S04]  /*0640*/  IMAD.HI.U32 R24, R4, R3, RZ ;  /* 0x0000000304187227 */ /* 0x000fc800078e00ff */
[----:B------:R-:W-:Y:S01]  /*0650*/  @P4 VIADD R22, R22, 0x1 ;  /* 0x0000000116164836 */ /* 0x000fe20000000000 */
[C---:B------:R-:W-:Y:S01]  /*0660*/  @P0 LEA R2, P4, R21.reuse, UR8, 0x2 ;  /* 0x0000000815020c11 */ /* 0x040fe2000f8810ff */
[----:B------:R-:W-:Y:S02]  /*0670*/  IMAD R26, R24, R5, R3 ;  /* 0x00000005181a7224 */ /* 0x000fe400078e0203 */
[----:B------:R-:W-:Y:S01]  /*0680*/  @!P5 IMAD.IADD R28, R28, 0x1, -R19 ;  /* 0x000000011c1cd824 */ /* 0x000fe200078e0a13 */
[----:B------:R-:W-:Y:S02]  /*0690*/  @P0 LEA.HI.X R3, R21, UR9, R20, 0x2, P4 ;  /* 0x0000000915030c11 */ /* 0x000fe4000a0f1414 */
[----:B------:R-:W-:Y:S02]  /*06a0*/  ISETP.GT.U32.AND P4, PT, R19, R26, PT ;  /* 0x0000001a1300720c */ /* 0x000fe40003f84070 */
[----:B------:R-:W-:Y:S01]  /*06b0*/  IABS R25, R17 ;  /* 0x0000001100197213 */ /* 0x000fe20000000000 */
[----:B------:R-:W-:Y:S01]  /*06c0*/  @!P6 IMAD.MOV R22, RZ, RZ, -R22 ;  /* 0x000000ffff16e224 */ /* 0x000fe200078e0a16 */
[----:B------:R-:W-:-:S03]  /*06d0*/  ISETP.GE.U32.AND P6, PT, R28, R19, PT ;  /* 0x000000131c00720c */ /* 0x000fc60003fc6070 */
[----:B------:R-:W-:-:S04]  /*06e0*/  IMAD.MOV.U32 R21, RZ, RZ, R25 ;  /* 0x000000ffff157224 */ /* 0x000fc800078e0019 */
[----:B------:R-:W-:-:S04]  /*06f0*/  IMAD.HI.U32 R20, R4, R21, RZ ;  /* 0x0000001504147227 */ /* 0x000fc800078e00ff */
[----:B------:R-:W-:Y:S01]  /*0700*/  @!P5 VIADD R23, R23, 0x1 ;  /* 0x000000011717d836 */ /* 0x000fe20000000000 */
[----:B------:R-:W-:Y:S01]  /*0710*/  @P1 LEA R4, P5, R6, UR8, 0x2 ;  /* 0x0000000806041c11 */ /* 0x000fe2000f8a10ff */
[----:B------:R-:W-:Y:S02]  /*0720*/  @!P4 IMAD.IADD R26, R26, 0x1, -R19 ;  /* 0x000000011a1ac824 */ /* 0x000fe400078e0a13 */
[----:B------:R-:W-:Y:S01]  /*0730*/  IMAD R28, R20, R5, R21 ;  /* 0x00000005141c7224 */ /* 0x000fe200078e0215 */
[----:B------:R-:W-:Y:S01]  /*0740*/  @P1 LEA.HI.X R5, R6, UR9, R15, 0x2, P5 ;  /* 0x0000000906051c11 */ /* 0x000fe2000a8f140f */
[----:B------:R-:W-:Y:S01]  /*0750*/  @P6 VIADD R23, R23, 0x1 ;  /* 0x0000000117176836 */ /* 0x000fe20000000000 */
[----:B------:R-:W-:Y:S02]  /*0760*/  ISETP.GE.U32.AND P6, PT, R26, R19, PT ;  /* 0x000000131a00720c */ /* 0x000fe40003fc6070 */
[----:B------:R-:W-:Y:S02]  /*0770*/  LOP3.LUT R16, R16, R18, RZ, 0x3c, !PT ;  /* 0x0000001210107212 */ /* 0x000fe400078e3cff */
[----:B------:R-:W-:Y:S01]  /*0780*/  ISETP.GT.U32.AND P5, PT, R19, R28, PT ;  /* 0x0000001c1300720c */ /* 0x000fe20003fa4070 */
[----:B------:R-:W-:Y:S01]  /*0790*/  @!P4 VIADD R24, R24, 0x1 ;  /* 0x000000011818c836 */ /* 0x000fe20000000000 */
[----:B------:R-:W-:-:S02]  /*07a0*/  ISETP.GE.AND P4, PT, R16, RZ, PT ;  /* 0x000000ff1000720c */ /* 0x000fc40003f86270 */
[----:B------:R-:W-:-:S05]  /*07b0*/  LOP3.LUT R15, R7, R18, RZ, 0x3c, !PT ;  /* 0x00000012070f7212 */ /* 0x000fca00078e3cff */
[----:B------:R-:W-:Y:S01]  /*07c0*/  @P6 VIADD R24, R24, 0x1 ;  /* 0x0000000118186836 */ /* 0x000fe20000000000 */
[----:B------:R-:W-:-:S03]  /*07d0*/  @P2 LEA R6, P6, R14, UR8, 0x2 ;  /* 0x000000080e062c11 */ /* 0x000fc6000f8c10ff */
[----:B------:R-:W-:Y:S01]  /*07e0*/  @!P5 IMAD.IADD R28, R28, 0x1, -R19 ;  /* 0x000000011c1cd824 */ /* 0x000fe200078e0a13 */
[----:B------:R-:W-:Y:S01]  /*07f0*/  @P2 LEA.HI.X R7, R14, UR9, R13, 0x2, P6 ;  /* 0x000000090e072c11 */ /* 0x000fe2000b0f140d */
[----:B------:R-:W-:Y:S01]  /*0800*/  @!P4 IMAD.MOV R23, RZ, RZ, -R23 ;  /* 0x000000ffff17c224 */ /* 0x000fe200078e0a17 */
[----:B------:R-:W-:Y:S02]  /*0810*/  ISETP.GE.AND P4, PT, R15, RZ, PT ;  /* 0x000000ff0f00720c */ /* 0x000fe40003f86270 */
[----:B------:R-:W-:Y:S02]  /*0820*/  ISETP.GE.U32.AND P6, PT, R28, R19, PT ;  /* 0x000000131c00720c */ /* 0x000fe40003fc6070 */
[----:B------:R-:W-:Y:S01]  /*0830*/  LOP3.LUT R17, R17, R18, RZ, 0x3c, !PT ;  /* 0x0000001211117212 */ /* 0x000fe200078e3cff */
[----:B------:R-:W-:-:S03]  /*0840*/  @!P5 VIADD R20, R20, 0x1 ;  /* 0x000000011414d836 */ /* 0x000fc60000000000 */
[----:B------:R-:W-:-:S05]  /*0850*/  ISETP.GE.AND P5, PT, R17, RZ, PT ;  /* 0x000000ff1100720c */ /* 0x000fca0003fa6270 */
[----:B------:R-:W-:Y:S01]  /*0860*/  @!P4 IMAD.MOV R24, RZ, RZ, -R24 ;  /* 0x000000ffff18c224 */ /* 0x000fe200078e0a18 */
[----:B------:R-:W-:Y:S01]  /*0870*/  ISETP.NE.AND P4, PT, R18, RZ, PT ;  /* 0x000000ff1200720c */ /* 0x000fe20003f85270 */
[----:B------:R-:W-:Y:S01]  /*0880*/  @P6 VIADD R20, R20, 0x1 ;  /* 0x0000000114146836 */ /* 0x000fe20000000000 */
[C---:B------:R-:W-:Y:S02]  /*0890*/  @P3 LEA R14, P6, R9.reuse, UR8, 0x2 ;  /* 0x00000008090e3c11 */ /* 0x040fe4000f8c10ff */
[----:B------:R-:W-:Y:S02]  /*08a0*/  LOP3.LUT R18, RZ, R18, RZ, 0x33, !PT ;  /* 0x00000012ff127212 */ /* 0x000fe400078e33ff */
[----:B------:R-:W-:Y:S01]  /*08b0*/  @P3 LEA.HI.X R15, R9, UR9, R12, 0x2, P6 ;  /* 0x00000009090f3c11 */ /* 0x000fe2000b0f140c */
[----:B------:R-:W-:Y:S01]  /*08c0*/  @!P5 IMAD.MOV R20, RZ, RZ, -R20 ;  /* 0x000000ffff14d224 */ /* 0x000fe200078e0a14 */
[C---:B------:R-:W-:Y:S02]  /*08d0*/  SEL R9, R18.reuse, R22, !P4 ;  /* 0x0000001612097207 */ /* 0x040fe40006000000 */
[----:B------:R-:W-:-:S02]  /*08e0*/  SEL R23, R18, R23, !P4 ;  /* 0x0000001712177207 */ /* 0x000fc40006000000 */
[C---:B------:R-:W-:Y:S02]  /*08f0*/  SEL R13, R18.reuse, R24, !P4 ;  /* 0x00000018120d7207 */ /* 0x040fe40006000000 */
[----:B------:R-:W-:Y:S01]  /*0900*/  SEL R17, R18, R20, !P4 ;  /* 0x0000001412117207 */ /* 0x000fe20006000000 */
[----:B------:R2:W-:Y:S01]  /*0910*/  @P0 STG.E desc[UR10][R2.64], R9 ;  /* 0x0000000902000986 */ /* 0x0005e2000c10190a */
[----:B------:R-:W-:-:S03]  /*0920*/  ISETP.GE.U32.AND P0, PT, R10, 0x10000, PT ;  /* 0x000100000a00780c */ /* 0x000fc60003f06070 */
[----:B------:R2:W-:Y:S01]  /*0930*/  @P1 STG.E desc[UR10][R4.64], R23 ;  /* 0x0000001704001986 */ /* 0x0005e2000c10190a */
[----:B------:R-:W-:-:S03]  /*0940*/  ISETP.LT.U32.AND P1, PT, R10, UR12, PT ;  /* 0x0000000c0a007c0c */ /* 0x000fc6000bf21070 */
[----:B------:R2:W-:Y:S04]  /*0950*/  @P2 STG.E desc[UR10][R6.64], R13 ;  /* 0x0000000d06002986 */ /* 0x0005e8000c10190a */
[----:B------:R2:W-:Y:S01]  /*0960*/  @P3 STG.E desc[UR10][R14.64], R17 ;  /* 0x000000110e003986 */ /* 0x0005e2000c10190a */
[C---:B------:R-:W-:Y:S02]  /*0970*/  ISETP.GE.U32.AND.EX P0, PT, R11.reuse, RZ, PT, P0 ;  /* 0x000000ff0b00720c */ /* 0x040fe40003f06100 */
[----:B------:R-:W-:-:S13]  /*0980*/  ISETP.LT.AND.EX P1, PT, R11, UR4, PT, P1 ;  /* 0x000000040b007c0c */ /* 0x000fda000bf21310 */
[----:B--2---:R-:W-:Y:S05]  /*0990*/  @!P0 BRA P1, `(.L_x_147) ;  /* 0xfffffff8000c8947 */ /* 0x004fea000083ffff */
[----:B------:R-:W-:Y:S05]  /*09a0*/  EXIT ;  /* 0x000000000000794d */ /* 0x000fea0003800000 */
.L_x_146:
        /* <DEDUP_REMOVED lines=8> */
[----:B------:R-:W-:Y:S01]  /*0a30*/  ULDC UR5, c[0x0][0x0] ;  /* 0x0000000000057ab9 */ /* 0x000fe20000000800 */
[----:B------:R-:W-:-:S05]  /*0a40*/  ULDC UR13, c[0x0][0xe68] ;  /* 0x00039a00000d7ab9 */ /* 0x000fca0000000800 */
.L_x_148:
[----:B0-----:R-:W2:Y:S01]  /*0a50*/  LDG.E R11, desc[UR10][R2.64] ;  /* 0x0000000a020b7981 */ /* 0x001ea2000c1e1900 */
[C---:B------:R-:W-:Y:S01]  /*0a60*/  IMAD.SHL.U32 R10, R9.reuse, 0x10, RZ ;  /* 0x00000010090a7824 */ /* 0x040fe200078e00ff */
[----:B------:R-:W-:-:S04]  /*0a70*/  SHF.L.U64.HI R8, R9, 0x4, R0 ;  /* 0x0000000409087819 */ /* 0x000fc80000010200 */
[----:B------:R-:W-:-:S04]  /*0a80*/  IADD3 R4, P0, R10, UR6, RZ ;  /* 0x000000060a047c10 */ /* 0x000fc8000ff1e0ff */
[----:B------:R-:W-:-:S06]  /*0a90*/  IADD3.X R5, R8, UR7, RZ, P0, !PT ;  /* 0x0000000708057c10 */ /* 0x000fcc00087fe4ff */
[----:B------:R-:W3:Y:S01]  /*0aa0*/  LDG.E.128 R4, desc[UR10][R4.64] ;  /* 0x0000000a04047981 */ /* 0x000ee2000c1e1d00 */
[----:B--2---:R-:W-:-:S05]  /*0ab0*/  IMAD R11, R11, UR13, RZ ;  /* 0x0000000d0b0b7c24 */ /* 0x004fca000f8e02ff */
[-C--:B------:R-:W-:Y:S02]  /*0ac0*/  IABS R14, R11.reuse ;  /* 0x0000000b000e7213 */ /* 0x080fe40000000000 */
[----:B------:R-:W-:Y:S02]  /*0ad0*/  IABS R16, R11 ;  /* 0x0000000b00107213 */ /* 0x000fe40000000000 */
[----:B------:R-:W0:Y:S03]  /*0ae0*/  I2F.RP R15, R14 ;  /* 0x0000000e000f7306 */ /* 0x000e260000209400 */
[----:B------:R-:W-:Y:S01]  /*0af0*/  IMAD.MOV R18, RZ, RZ, -R16 ;  /* 0x000000ffff127224 */ /* 0x000fe200078e0a10 */
[----:B---3--:R-:W-:Y:S02]  /*0b00*/  IABS R19, R7 ;  /* 0x0000000700137213 */ /* 0x008fe40000000000 */
[----:B------:R-:W-:-:S02]  /*0b10*/  IABS R20, R5 ;  /* 0x0000000500147213 */ /* 0x000fc40000000000 */
[----:B------:R-:W-:Y:S02]  /*0b20*/  IABS R23, R4 ;  /* 0x0000000400177213 */ /* 0x000fe40000000000 */
[-C--:B------:R-:W-:Y:S01]  /*0b30*/  LOP3.LUT R7, R7, R11.reuse, RZ, 0x3c, !PT ;  /* 0x0000000b07077212 */ /* 0x080fe200078e3cff */
[----:B0-----:R-:W0:Y:S01]  /*0b40*/  MUFU.RCP R15, R15 ;  /* 0x0000000f000f7308 */ /* 0x001e220000001000 */
[----:B------:R-:W-:Y:S01]  /*0b50*/  LOP3.LUT R5, R5, R11, RZ, 0x3c, !PT ;  /* 0x0000000b05057212 */ /* 0x000fe200078e3cff */
[----:B0-----:R-:W-:-:S06]  /*0b60*/  VIADD R12, R15, 0xffffffe ;  /* 0x0ffffffe0f0c7836 */ /* 0x001fcc0000000000 */
[----:B------:R0:W1:Y:S02]  /*0b70*/  F2I.FTZ.U32.TRUNC.NTZ R13, R12 ;  /* 0x0000000c000d7305 */ /* 0x000064000021f000 */
[----:B0-----:R-:W-:Y:S02]  /*0b80*/  IMAD.MOV.U32 R12, RZ, RZ, RZ ;  /* 0x000000ffff0c7224 */ /* 0x001fe400078e00ff */
[----:B-1----:R-:W-:-:S04]  /*0b90*/  IMAD.MOV R17, RZ, RZ, -R13 ;  /* 0x000000ffff117224 */ /* 0x002fc800078e0a0d */
[----:B------:R-:W-:-:S04]  /*0ba0*/  IMAD R17, R17, R14, RZ ;  /* 0x0000000e11117224 */ /* 0x000fc800078e02ff */
[----:B------:R-:W-:Y:S01]  /*0bb0*/  IMAD.HI.U32 R17, R13, R17, R12 ;  /* 0x000000110d117227 */ /* 0x000fe200078e000c */
[----:B------:R-:W-:Y:S02]  /*0bc0*/  IABS R12, R6 ;  /* 0x00000006000c7213 */ /* 0x000fe40000000000 */
[----:B------:R-:W-:-:S03]  /*0bd0*/  LOP3.LUT R6, R6, R11, RZ, 0x3c, !PT ;  /* 0x0000000b06067212 */ /* 0x000fc600078e3cff */
[----:B------:R-:W-:-:S04]  /*0be0*/  IMAD.HI.U32 R16, R17, R19, RZ ;  /* 0x0000001311107227 */ /* 0x000fc800078e00ff */
        /* <DEDUP_REMOVED lines=8> */
[----:B------:R-:W-:Y:S01]  /*0c70*/  IMAD R23, R12, R18, R23 ;  /* 0x000000120c177224 */ /* 0x000fe200078e0217 */
[----:B------:R-:W-:Y:S01]  /*0c80*/  LOP3.LUT R18, R4, R11, RZ, 0x3c, !PT ;  /* 0x0000000b04127212 */ /* 0x000fe200078e3cff */
        /* <DEDUP_REMOVED lines=15> */
[----:B------:R-:W-:Y:S01]  /*0d80*/  @!P5 VIADD R12, R12, 0x1 ;  /* 0x000000010c0cd836 */ /* 0x000fe20000000000 */
[----:B------:R-:W-:Y:S01]  /*0d90*/  ISETP.GE.AND P3, PT, R7, RZ, PT ;  /* 0x000000ff0700720c */ /* 0x000fe20003f66270 */
[----:B------:R-:W-:Y:S01]  /*0da0*/  @P1 VIADD R15, R15, 0x1 ;  /* 0x000000010f0f1836 */ /* 0x000fe20000000000 */
[----:B------:R-:W-:-:S02]  /*0db0*/  ISETP.GE.AND P6, PT, R5, RZ, PT ;  /* 0x000000ff0500720c */ /* 0x000fc40003fc6270 */
[----:B------:R-:W-:Y:S01]  /*0dc0*/  ISETP.GE.AND P5, PT, R18, RZ, PT ;  /* 0x000000ff1200720c */ /* 0x000fe20003fa6270 */
[----:B------:R-:W-:Y:S01]  /*0dd0*/  IMAD.MOV.U32 R14, RZ, RZ, R15 ;  /* 0x000000ffff0e7224 */ /* 0x000fe200078e000f */
[----:B------:R-:W-:-:S03]  /*0de0*/  IADD3 R4, P1, R10, UR8, RZ ;  /* 0x000000080a047c10 */ /* 0x000fc6000ff3e0ff */
[----:B------:R-:W-:Y:S01]  /*0df0*/  @P4 VIADD R13, R13, 0x1 ;  /* 0x000000010d0d4836 */ /* 0x000fe20000000000 */
[----:B------:R-:W-:Y:S01]  /*0e00*/  IADD3.X R5, R8, UR9, RZ, P1, !PT ;  /* 0x0000000908057c10 */ /* 0x000fe20008ffe4ff */
[----:B------:R-:W-:Y:S01]  /*0e10*/  @P0 VIADD R12, R12, 0x1 ;  /* 0x000000010c0c0836 */ /* 0x000fe20000000000 */
[----:B------:R-:W-:Y:S01]  /*0e20*/  ISETP.NE.AND P1, PT, R11, RZ, PT ;  /* 0x000000ff0b00720c */ /* 0x000fe20003f25270 */
[----:B------:R-:W-:Y:S01]  /*0e30*/  @!P3 IMAD.MOV R16, RZ, RZ, -R16 ;  /* 0x000000ffff10b224 */ /* 0x000fe200078e0a10 */
[----:B------:R-:W-:Y:S01]  /*0e40*/  IADD3 R9, P0, R9, UR5, RZ ;  /* 0x0000000509097c10 */ /* 0x000fe2000ff1e0ff */
[----:B------:R-:W-:Y:S01]  /*0e50*/  @!P2 IMAD.MOV R14, RZ, RZ, -R14 ;  /* 0x000000ffff0ea224 */ /* 0x000fe200078e0a0e */
[----:B------:R-:W-:Y:S01]  /*0e60*/  LOP3.LUT R11, RZ, R11, RZ, 0x33, !PT ;  /* 0x0000000bff0b7212 */ /* 0x000fe200078e33ff */
[----:B------:R-:W-:Y:S02]  /*0e70*/  @!P6 IMAD.MOV R13, RZ, RZ, -R13 ;  /* 0x000000ffff0de224 */ /* 0x000fe400078e0a0d */
[----:B------:R-:W-:Y:S01]  /*0e80*/  @!P5 IMAD.MOV R12, RZ, RZ, -R12 ;  /* 0x000000ffff0cd224 */ /* 0x000fe200078e0a0c */
[----:B------:R-:W-:Y:S01]  /*0e90*/  SEL R15, R11, R16, !P1 ;  /* 0x000000100b0f7207 */ /* 0x000fe20004800000 */
[----:B------:R-:W-:Y:S01]  /*0ea0*/  IMAD.SHL.U32 R6, R9, 0x4, RZ ;  /* 0x0000000409067824 */ /* 0x000fe200078e00ff */
[C---:B------:R-:W-:Y:S01]  /*0eb0*/  SEL R14, R11.reuse, R14, !P1 ;  /* 0x0000000e0b0e7207 */ /* 0x040fe20004800000 */
[----:B------:R-:W-:Y:S01]  /*0ec0*/  IMAD.X R0, RZ, RZ, R0, P0 ;  /* 0x000000ffff007224 */ /* 0x000fe200000e0600 */
[----:B------:R-:W-:-:S02]  /*0ed0*/  SEL R13, R11, R13, !P1 ;  /* 0x0000000d0b0d7207 */ /* 0x000fc40004800000 */
[----:B------:R-:W-:Y:S02]  /*0ee0*/  SEL R12, R11, R12, !P1 ;  /* 0x0000000c0b0c7207 */ /* 0x000fe40004800000 */
[----:B------:R-:W-:Y:S02]  /*0ef0*/  ISETP.GE.U32.AND P0, PT, R6, UR12, PT ;  /* 0x0000000c06007c0c */ /* 0x000fe4000bf06070 */
[C---:B------:R-:W-:Y:S01]  /*0f00*/  ISETP.LT.U32.AND P1, PT, R9.reuse, 0x4000, PT ;  /* 0x000040000900780c */ /* 0x040fe20003f21070 */
[----:B------:R1:W-:Y:S01]  /*0f10*/  STG.E.128 desc[UR10][R4.64], R12 ;  /* 0x0000000c04007986 */ /* 0x0003e2000c101d0a */
[----:B------:R-:W-:Y:S02]  /*0f20*/  SHF.L.U64.HI R6, R9, 0x2, R0 ;  /* 0x0000000209067819 */ /* 0x000fe40000010200 */
[----:B------:R-:W-:Y:S02]  /*0f30*/  ISETP.LT.U32.AND.EX P1, PT, R0, RZ, PT, P1 ;  /* 0x000000ff0000720c */ /* 0x000fe40003f21110 */
[----:B------:R-:W-:-:S13]  /*0f40*/  ISETP.GE.AND.EX P0, PT, R6, UR4, PT, P0 ;  /* 0x0000000406007c0c */ /* 0x000fda000bf06300 */
[----:B-1----:R-:W-:Y:S05]  /*0f50*/  @!P0 BRA P1, `(.L_x_148) ;  /* 0xfffffff800bc8947 */ /* 0x002fea000083ffff */
[----:B------:R-:W-:Y:S05]  /*0f60*/  EXIT ;  /* 0x000000000000794d */ /* 0x000fea0003800000 */
.L_x_149:
        /* <DEDUP_REMOVED lines=9> */
.L_x_521:


//--------------------- .text._ZN2at6native63_GLOBAL__N__862fb238_30_ForeachBinaryOpScalarTensor_cu_64fe0ca525multi_tensor_apply_kernelINS1_18TensorListMetadataILi2EEENS1_27BinaryOpScalarTensorFunctorIaLi2ELi1ELi1EEEJSt7dividesIaEPaaEEEvT_T0_DpT1_ --------------------------
	.section	.text._ZN2at6native63_GLOBAL__N__862fb238_30_ForeachBinaryOpScalarTensor_cu_64fe0ca525multi_tensor_apply_kernelINS1_18TensorListMetadataILi2EEENS1_27BinaryOpScalarTensorFunctorIaLi2ELi1ELi1EEEJSt7dividesIaEPaaEEEvT_T0_DpT1_,"ax",@progbits
	.align	128
.text._ZN2at6native63_GLOBAL__N__862fb238_30_ForeachBinaryOpScalarTensor_cu_64fe0ca525multi_tensor_apply_kernelINS1_18TensorListMetadataILi2EEENS1_27BinaryOpScalarTensorFunctorIaLi2ELi1ELi1EEEJSt7dividesIaEPaaEEEvT_T0_DpT1_:
        .type           _ZN2at6native63_GLOBAL__N__862fb238_30_ForeachBinaryOpScalarTensor_cu_64fe0ca525multi_tensor_apply_kernelINS1_18TensorListMetadataILi2EEENS1_27BinaryOpScalarTensorFunctorIaLi2ELi1ELi1EEEJSt7dividesIaEPaaEEEvT_T0_DpT1_,@function
        .size           _ZN2at6native63_GLOBAL__N__862fb238_30_ForeachBinaryOpScalarTensor_cu_64fe0ca525multi_tensor_apply_kernelINS1_18TensorListMetadataILi2EEENS1_27BinaryOpScalarTensorFunctorIaLi2ELi1ELi1EEEJSt7dividesIaEPaaEEEvT_T0_DpT1_,(.L_x_522 - _ZN2at6native63_GLOBAL__N__862fb238_30_ForeachBinaryOpScalarTensor_cu_64fe0ca525multi_tensor_apply_kernelINS1_18TensorListMetadataILi2EEENS1_27BinaryOpScalarTensorFunctorIaLi2ELi1ELi1EEEJSt7dividesIaEPaaEEEvT_T0_DpT1_)
        .other          _ZN2at6native63_GLOBAL__N__862fb238_30_ForeachBinaryOpScalarTensor_cu_64fe0ca525multi_tensor_apply_kernelINS1_18TensorListMetadataILi2EEENS1_27BinaryOpScalarTensorFunctorIaLi2ELi1ELi1EEEJSt7dividesIaEPaaEEEvT_T0_DpT1_,@"STO_CUDA_ENTRY STV_DEFAULT"
_ZN2at6native63_GLOBAL__N__862fb238_30_ForeachBinaryOpScalarTensor_cu_64fe0ca525multi_tensor_apply_kernelINS1_18TensorListMetadataILi2EEENS1_27BinaryOpScalarTensorFunctorIaLi2ELi1ELi1EEEJSt7dividesIaEPaaEEEvT_T0_DpT1_:
        /* <DEDUP_REMOVED lines=10> */
[----:B------:R-:W-:Y:S01]  /*00a0*/  ULDC.64 UR10, c[0x0][UR10+0x610] ;  /* 0x000184000a0a7abb */ /* 0x000fe20008000a00 */
[----:B------:R-:W-:Y:S02]  /*00b0*/  UIADD3 UR14, UP1, UR4, UR6, URZ ;  /* 0x00000006040e7290 */ /* 0x000fe4000ff3e03f */
[----:B------:R-:W-:Y:S02]  /*00c0*/  UIADD3 UR13, UP2, UR4, UR8, URZ ;  /* 0x00000008040d7290 */ /* 0x000fe4000ff5e03f */
[----:B------:R-:W-:Y:S02]  /*00d0*/  UIADD3 UR12, UP3, -UR4, UR10, URZ ;  /* 0x0000000a040c7290 */ /* 0x000fe4000ff7e13f */
[----:B------:R-:W-:Y:S02]  /*00e0*/  UIADD3.X UR6, UR5, UR7, URZ, UP1, !UPT ;  /* 0x0000000705067290 */ /* 0x000fe40008ffe43f */
[----:B------:R-:W-:-:S02]  /*00f0*/  ULOP3.LUT UR4, UR12, UR13, UR14, 0xfe, !UPT ;  /* 0x0000000d0c047292 */ /* 0x000fc4000f8efe0e */
[----:B------:R-:W-:Y:S02]  /*0100*/  UIADD3.X UR8, UR5, UR9, URZ, UP2, !UPT ;  /* 0x0000000905087290 */ /* 0x000fe400097fe43f */
[----:B------:R-:W-:Y:S02]  /*0110*/  ULOP3.LUT UP0, URZ, UR4, 0x3, URZ, 0xc0, !UPT ;  /* 0x00000003043f7892 */ /* 0x000fe4000f80c03f */
[----:B------:R-:W-:-:S03]  /*0120*/  UIADD3.X UR5, ~UR5, UR11, URZ, UP3, !UPT ;  /* 0x0000000b05057290 */ /* 0x000fc60009ffe53f */
[----:B------:R-:W-:Y:S01]  /*0130*/  ULDC.64 UR10, c[0x0][0x208] ;  /* 0x00008200000a7ab9 */ /* 0x000fe20000000a00 */
        /* <DEDUP_REMOVED lines=9> */
[----:B------:R-:W-:-:S06]  /*01d0*/  ULDC.U8 UR7, c[0x0][0xe68] ;  /* 0x00039a0000077ab9 */ /* 0x000fcc0000000000 */
.L_x_151:
[----:B------:R-:W2:Y:S02]  /*01e0*/  LDC.64 R2, c[0x0][0xe60] ;  /* 0x00039800ff027b82 */ /* 0x000ea40000000a00 */
[----:B--2---:R2:W3:Y:S01]  /*01f0*/  LDG.E.U8 R16, desc[UR10][R2.64] ;  /* 0x0000000a02107981 */ /* 0x0044e2000c1e1100 */
        /* <DEDUP_REMOVED lines=13> */
[----:B--2---:R-:W-:-:S04]  /*02d0*/  @P0 IADD3 R2, P3, R17, UR14, RZ ;  /* 0x0000000e11020c10 */ /* 0x004fc8000ff7e0ff */
[----:B------:R-:W-:-:S05]  /*02e0*/  @P0 IADD3.X R3, R14, UR6, RZ, P3, !PT ;  /* 0x000000060e030c10 */ /* 0x000fca0009ffe4ff */
[----:B------:R0:W2:Y:S01]  /*02f0*/  @P0 LDG.E.U8 R21, desc[UR10][R2.64] ;  /* 0x0000000a02150981 */ /* 0x0000a2000c1e1100 */
[----:B------:R-:W-:Y:S01]  /*0300*/  @P1 IADD3 R4, P2, R15, UR14, RZ ;  /* 0x0000000e0f041c10 */ /* 0x000fe2000ff5e0ff */
[C---:B------:R-:W-:Y:S01]  /*0310*/  IMAD R12, R6.reuse, 0x3, RZ ;  /* 0x00000003060c7824 */ /* 0x040fe200078e02ff */
[----:B------:R-:W-:Y:S02]  /*0320*/  PRMT R22, RZ, 0x7610, R22 ;  /* 0x00007610ff167816 */ /* 0x000fe40000000016 */
[----:B------:R-:W-:Y:S02]  /*0330*/  @P1 IADD3.X R5, R9, UR6, RZ, P2, !PT ;  /* 0x0000000609051c10 */ /* 0x000fe400097fe4ff */
[----:B------:R-:W-:-:S03]  /*0340*/  LEA R8, P3, R6, R17, 0x1 ;  /* 0x0000001106087211 */ /* 0x000fc600078608ff */
[----:B------:R1:W4:Y:S01]  /*0350*/  @P1 LDG.E.U8 R22, desc[UR10][R4.64] ;  /* 0x0000000a04161981 */ /* 0x000322000c1e1100 */
[----:B------:R-:W-:Y:S01]  /*0360*/  ISETP.GE.U32.AND P2, PT, R8, 0x10000, PT ;  /* 0x000100000800780c */ /* 0x000fe20003f46070 */
[--C-:B------:R-:W-:Y:S01]  /*0370*/  IMAD.X R7, RZ, RZ, R14.reuse, P3 ;  /* 0x000000ffff077224 */ /* 0x100fe200018e060e */
[----:B------:R-:W-:Y:S02]  /*0380*/  IADD3 R13, P5, R12, R17, RZ ;  /* 0x000000110c0d7210 */ /* 0x000fe40007fbe0ff */
[----:B------:R-:W-:Y:S02]  /*0390*/  ISETP.LT.U32.AND P4, PT, R8, UR12, PT ;  /* 0x0000000c08007c0c */ /* 0x000fe4000bf81070 */
[----:B------:R-:W-:Y:S01]  /*03a0*/  ISETP.GE.U32.AND.EX P2, PT, R7, RZ, PT, P2 ;  /* 0x000000ff0700720c */ /* 0x000fe20003f46120 */
[----:B------:R-:W-:Y:S01]  /*03b0*/  IMAD.X R12, RZ, RZ, R14, P5 ;  /* 0x000000ffff0c7224 */ /* 0x000fe200028e060e */
[----:B------:R-:W-:Y:S02]  /*03c0*/  ISETP.GE.U32.AND P3, PT, R13, 0x10000, PT ;  /* 0x000100000d00780c */ /* 0x000fe40003f66070 */
[----:B------:R-:W-:-:S02]  /*03d0*/  ISETP.LT.AND.EX P2, PT, R7, UR5, !P2, P4 ;  /* 0x0000000507007c0c */ /* 0x000fc4000d741340 */
[----:B------:R-:W-:Y:S02]  /*03e0*/  ISETP.LT.U32.AND P4, PT, R13, UR12, PT ;  /* 0x0000000c0d007c0c */ /* 0x000fe4000bf81070 */
[----:B------:R-:W-:-:S04]  /*03f0*/  ISETP.GE.U32.AND.EX P3, PT, R12, RZ, PT, P3 ;  /* 0x000000ff0c00720c */ /* 0x000fc80003f66130 */
[----:B------:R-:W-:Y:S02]  /*0400*/  ISETP.LT.AND.EX P3, PT, R12, UR5, !P3, P4 ;  /* 0x000000050c007c0c */ /* 0x000fe4000df61340 */
[----:B------:R-:W-:-:S03]  /*0410*/  PRMT R19, RZ, 0x7610, R19 ;  /* 0x00007610ff137816 */ /* 0x000fc60000000013 */
[----:B0-----:R-:W-:-:S04]  /*0420*/  @P2 IADD3 R2, P4, R8, UR14, RZ ;  /* 0x0000000e08022c10 */ /* 0x001fc8000ff9e0ff */
[----:B------:R-:W-:-:S04]  /*0430*/  @P2 IADD3.X R3, R7, UR6, RZ, P4, !PT ;  /* 0x0000000607032c10 */ /* 0x000fc8000a7fe4ff */
[----:B-1----:R-:W-:Y:S01]  /*0440*/  @P3 IADD3 R4, P4, R13, UR14, RZ ;  /* 0x0000000e0d043c10 */ /* 0x002fe2000ff9e0ff */
[----:B------:R0:W5:Y:S01]  /*0450*/  @P2 LDG.E.U8 R19, desc[UR10][R2.64] ;  /* 0x0000000a02132981 */ /* 0x000162000c1e1100 */
[----:B------:R-:W-:Y:S02]  /*0460*/  PRMT R20, RZ, 0x7610, R20 ;  /* 0x00007610ff147816 */ /* 0x000fe40000000014 */
[----:B------:R-:W-:-:S05]  /*0470*/  @P3 IADD3.X R5, R12, UR6, RZ, P4, !PT ;  /* 0x000000060c053c10 */ /* 0x000fca000a7fe4ff */
[----:B------:R1:W5:Y:S01]  /*0480*/  @P3 LDG.E.U8 R20, desc[UR10][R4.64] ;  /* 0x0000000a04143981 */ /* 0x000362000c1e1100 */
[----:B------:R-:W-:Y:S01]  /*0490*/  UPRMT UR4, UR7, 0x8880, URZ ;  /* 0x0000888007047896 */ /* 0x000fe2000800003f */
[----:B------:R-:W-:-:S05]  /*04a0*/  IMAD.WIDE.U32 R10, R6, 0x4, R10 ;  /* 0x00000004060a7825 */ /* 0x000fca00078e000a */
[----:B---3--:R-:W-:-:S05]  /*04b0*/  IMAD R16, R16, UR4, RZ ;  /* 0x0000000410107c24 */ /* 0x008fca000f8e02ff */
[----:B------:R-:W-:-:S04]  /*04c0*/  LOP3.LUT R16, R16, 0xffff, RZ, 0xc0, !PT ;  /* 0x0000ffff10107812 */ /* 0x000fc800078ec0ff */
[----:B------:R-:W-:-:S04]  /*04d0*/  PRMT R16, R16, 0x8880, RZ ;  /* 0x0000888010107816 */ /* 0x000fc800000000ff */
[----:B------:R-:W-:-:S04]  /*04e0*/  IABS R18, R16 ;  /* 0x0000001000127213 */ /* 0x000fc80000000000 */
[----:B------:R-:W3:Y:S08]  /*04f0*/  I2F.RP R24, R18 ;  /* 0x0000001200187306 */ /* 0x000ef00000209400 */
[----:B---3--:R-:W0:Y:S02]  /*0500*/  MUFU.RCP R24, R24 ;  /* 0x0000001800187308 */ /* 0x008e240000001000 */
[----:B0-----:R-:W-:-:S06]  /*0510*/  VIADD R2, R24, 0xffffffe ;  /* 0x0ffffffe18027836 */ /* 0x001fcc0000000000 */
[----:B------:R0:W1:Y:S01]  /*0520*/  F2I.FTZ.U32.TRUNC.NTZ R3, R2 ;  /* 0x0000000200037305 */ /* 0x000062000021f000 */
[----:B--2---:R-:W-:-:S04]  /*0530*/  LOP3.LUT R21, R21, 0xffff, RZ, 0xc0, !PT ;  /* 0x0000ffff15157812 */ /* 0x004fc800078ec0ff */
[----:B------:R-:W-:Y:S02]  /*0540*/  PRMT R23, R21, 0x8880, RZ ;  /* 0x0000888015177816 */ /* 0x000fe400000000ff */
[----:B------:R-:W-:Y:S01]  /*0550*/  IABS R21, R16 ;  /* 0x0000001000157213 */ /* 0x000fe20000000000 */
[----:B0-----:R-:W-:Y:S02]  /*0560*/  IMAD.MOV.U32 R2, RZ, RZ, RZ ;  /* 0x000000ffff027224 */ /* 0x001fe400078e00ff */
[----:B-1----:R-:W-:-:S04]  /*0570*/  IMAD.MOV R5, RZ, RZ, -R3 ;  /* 0x000000ffff057224 */ /* 0x002fc800078e0a03 */
[----:B------:R-:W-:Y:S01]  /*0580*/  IMAD R5, R5, R18, RZ ;  /* 0x0000001205057224 */ /* 0x000fe200078e02ff */
[----:B------:R-:W-:Y:S01]  /*0590*/  IABS R25, R23 ;  /* 0x0000001700197213 */ /* 0x000fe20000000000 */
[----:B------:R-:W-:Y:S02]  /*05a0*/  IMAD.MOV R21, RZ, RZ, -R21 ;  /* 0x000000ffff157224 */ /* 0x000fe400078e0a15 */
[----:B------:R-:W-:Y:S01]  /*05b0*/  IMAD.HI.U32 R4, R3, R5, R2 ;  /* 0x0000000503047227 */ /* 0x000fe200078e0002 */
[----:B----4-:R-:W-:-:S03]  /*05c0*/  LOP3.LUT R2, R22, 0xffff, RZ, 0xc0, !PT ;  /* 0x0000ffff16027812 */ /* 0x010fc600078ec0ff */
[----:B------:R-:W-:Y:S02]  /*05d0*/  IMAD.MOV.U32 R22, RZ, RZ, R21 ;  /* 0x000000ffff167224 */ /* 0x000fe400078e0015 */
[----:B------:R-:W-:-:S04]  /*05e0*/  IMAD.HI.U32 R27, R4, R25, RZ ;  /* 0x00000019041b7227 */ /* 0x000fc800078e00ff */
[----:B------:R-:W-:-:S05]  /*05f0*/  IMAD R25, R27, R22, R25 ;  /* 0x000000161b197224 */ /* 0x000fca00078e0219 */
[----:B------:R-:W-:Y:S02]  /*0600*/  ISETP.GT.U32.AND P4, PT, R18, R25, PT ;  /* 0x000000191200720c */ /* 0x000fe40003f84070 */
[----:B------:R-:W-:-:S04]  /*0610*/  PRMT R5, R2, 0x8880, RZ ;  /* 0x0000888002057816 */ /* 0x000fc800000000ff */
[----:B------:R-:W-:-:S05]  /*0620*/  IABS R3, R5 ;  /* 0x0000000500037213 */ /* 0x000fca0000000000 */
[----:B------:R-:W-:-:S04]  /*0630*/  IMAD.HI.U32 R21, R4, R3, RZ ;  /* 0x0000000304157227 */ /* 0x000fc800078e00ff */
[----:B------:R-:W-:Y:S02]  /*0640*/  @!P4 IMAD.IADD R25, R25, 0x1, -R18 ;  /* 0x000000011919c824 */ /* 0x000fe400078e0a12 */
[----:B------:R-:W-:-:S03]  /*0650*/  IMAD R3, R21, R22, R3 ;  /* 0x0000001615037224 */ /* 0x000fc600078e0203 */
[----:B------:R-:W-:Y:S02]  /*0660*/  ISETP.GE.U32.AND P5, PT, R25, R18, PT ;  /* 0x000000121900720c */ /* 0x000fe40003fa6070 */
[----:B------:R-:W-:Y:S01]  /*0670*/  LOP3.LUT R23, R23, R16, RZ, 0x3c, !PT ;  /* 0x0000001017177212 */ /* 0x000fe200078e3cff */
[----:B------:R-:W-:Y:S01]  /*0680*/  @!P4 VIADD R27, R27, 0x1 ;  /* 0x000000011b1bc836 */ /* 0x000fe20000000000 */
[----:B-----5:R-:W-:Y:S02]  /*0690*/  LOP3.LUT R19, R19, 0xffff, RZ, 0xc0, !PT ;  /* 0x0000ffff13137812 */ /* 0x020fe400078ec0ff */
[----:B------:R-:W-:Y:S02]  /*06a0*/  ISETP.GT.U32.AND P6, PT, R18, R3, PT ;  /* 0x000000031200720c */ /* 0x000fe40003fc4070 */
[----:B------:R-:W-:Y:S02]  /*06b0*/  ISETP.GE.AND P4, PT, R23, RZ, PT ;  /* 0x000000ff1700720c */ /* 0x000fe40003f86270 */
[----:B------:R-:W-:-:S03]  /*06c0*/  PRMT R25, R19, 0x8880, RZ ;  /* 0x0000888013197816 */ /* 0x000fc600000000ff */
[----:B------:R-:W-:Y:S01]  /*06d0*/  @P5 VIADD R27, R27, 0x1 ;  /* 0x000000011b1b5836 */ /* 0x000fe20000000000 */
[----:B------:R-:W-:Y:S02]  /*06e0*/  IABS R29, R25 ;  /* 0x00000019001d7213 */ /* 0x000fe40000000000 */
[----:B------:R-:W-:Y:S01]  /*06f0*/  LOP3.LUT R20, R20, 0xffff, RZ, 0xc0, !PT ;  /* 0x0000ffff14147812 */ /* 0x000fe200078ec0ff */
[----:B------:R-:W-:Y:S02]  /*0700*/  IMAD.MOV.U32 R19, RZ, RZ, R27 ;  /* 0x000000ffff137224 */ /* 0x000fe400078e001b */
[----:B------:R-:W-:Y:S01]  /*0710*/  @!P6 IMAD.IADD R3, R3, 0x1, -R18 ;  /* 0x000000010303e824 */ /* 0x000fe200078e0a12 */
[----:B------:R-:W-:Y:S01]  /*0720*/  PRMT R23, R20, 0x8880, RZ ;  /* 0x0000888014177816 */ /* 0x000fe200000000ff */
[----:B------:R-:W-:-:S04]  /*0730*/  IMAD.HI.U32 R27, R4, R29, RZ ;  /* 0x0000001d041b7227 */ /* 0x000fc800078e00ff */
[----:B------:R-:W-:Y:S01]  /*0740*/  @!P4 IMAD.MOV R19, RZ, RZ, -R19 ;  /* 0x000000ffff13c224 */ /* 0x000fe200078e0a13 */
[----:B------:R-:W-:Y:S01]  /*0750*/  @P0 IADD3 R2, P4, R17, UR13, RZ ;  /* 0x0000000d11020c10 */ /* 0x000fe2000ff9e0ff */
[----:B------:R-:W-:Y:S01]  /*0760*/  IMAD R17, R27, R22, R29 ;  /* 0x000000161b117224 */ /* 0x000fe200078e021d */
[----:B------:R-:W-:Y:S02]  /*0770*/  ISETP.GE.U32.AND P5, PT, R3, R18, PT ;  /* 0x000000120300720c */ /* 0x000fe40003fa6070 */
[----:B------:R-:W-:Y:S02]  /*0780*/  IABS R20, R23 ;  /* 0x0000001700147213 */ /* 0x000fe40000000000 */
[----:B------:R-:W-:Y:S02]  /*0790*/  @P0 IADD3.X R3, R14, UR8, RZ, P4, !PT ;  /* 0x000000080e030c10 */ /* 0x000fe4000a7fe4ff */
[----:B------:R-:W-:Y:S01]  /*07a0*/  LOP3.LUT R5, R5, R16, RZ, 0x3c, !PT ;  /* 0x0000001005057212 */ /* 0x000fe200078e3cff */
[----:B------:R-:W-:Y:S01]  /*07b0*/  IMAD.HI.U32 R29, R4, R20, RZ ;  /* 0x00000014041d7227 */ /* 0x000fe200078e00ff */
[----:B------:R-:W-:-:S03]  /*07c0*/  ISETP.GT.U32.AND P4, PT, R18, R17, PT ;  /* 0x000000111200720c */ /* 0x000fc60003f84070 */
[----:B------:R-:W-:Y:S01]  /*07d0*/  @!P6 VIADD R21, R21, 0x1 ;  /* 0x000000011515e836 */ /* 0x000fe20000000000 */
[----:B------:R-:W-:Y:S01]  /*07e0*/  ISETP.GE.AND P6, PT, R5, RZ, PT ;  /* 0x000000ff0500720c */ /* 0x000fe20003fc6270 */
[----:B------:R-:W-:Y:S02]  /*07f0*/  IMAD R5, R29, R22, R20 ;  /* 0x000000161d057224 */ /* 0x000fe400078e0214 */
[----:B------:R-:W-:-:S03]  /*0800*/  @P5 VIADD R21, R21, 0x1 ;  /* 0x0000000115155836 */ /* 0x000fc60000000000 */
[----:B------:R-:W-:-:S03]  /*0810*/  ISETP.GT.U32.AND P5, PT, R18, R5, PT ;  /* 0x000000051200720c */ /* 0x000fc60003fa4070 */
[----:B------:R-:W-:-:S04]  /*0820*/  @!P4 IMAD.IADD R17, R17, 0x1, -R18 ;  /* 0x000000011111c824 */ /* 0x000fc800078e0a12 */
[----:B------:R-:W-:Y:S01]  /*0830*/  @!P6 IMAD.MOV R21, RZ, RZ, -R21 ;  /* 0x000000ffff15e224 */ /* 0x000fe200078e0a15 */
[----:B------:R-:W-:Y:S01]  /*0840*/  ISETP.GE.U32.AND P6, PT, R17, R18, PT ;  /* 0x000000121100720c */ /* 0x000fe20003fc6070 */
[----:B------:R-:W-:-:S04]  /*0850*/  @!P4 VIADD R27, R27, 0x1 ;  /* 0x000000011b1bc836 */ /* 0x000fc80000000000 */
[----:B------:R-:W-:Y:S01]  /*0860*/  @!P5 IMAD.IADD R5, R5, 0x1, -R18 ;  /* 0x000000010505d824 */ /* 0x000fe200078e0a12 */
[-C--:B------:R-:W-:Y:S02]  /*0870*/  LOP3.LUT R25, R25, R16.reuse, RZ, 0x3c, !PT ;  /* 0x0000001019197212 */ /* 0x080fe400078e3cff */
[----:B------:R-:W-:Y:S02]  /*0880*/  LOP3.LUT R23, R23, R16, RZ, 0x3c, !PT ;  /* 0x0000001017177212 */ /* 0x000fe400078e3cff */
[----:B------:R-:W-:Y:S01]  /*0890*/  ISETP.GE.U32.AND P4, PT, R5, R18, PT ;  /* 0x000000120500720c */ /* 0x000fe20003f86070 */
[----:B------:R-:W-:Y:S01]  /*08a0*/  @!P5 VIADD R29, R29, 0x1 ;  /* 0x000000011d1dd836 */ /* 0x000fe20000000000 */
[----:B------:R-:W-:Y:S01]  /*08b0*/  ISETP.GE.AND P5, PT, R23, RZ, PT ;  /* 0x000000ff1700720c */ /* 0x000fe20003fa6270 */
[----:B------:R-:W-:Y:S01]  /*08c0*/  @P6 VIADD R27, R27, 0x1 ;  /* 0x000000011b1b6836 */ /* 0x000fe20000000000 */
[----:B------:R-:W-:-:S09]  /*08d0*/  ISETP.GE.AND P6, PT, R25, RZ, PT ;  /* 0x000000ff1900720c */ /* 0x000fd20003fc6270 */
[----:B------:R-:W-:Y:S01]  /*08e0*/  @P4 VIADD R29, R29, 0x1 ;  /* 0x000000011d1d4836 */ /* 0x000fe20000000000 */
[----:B------:R-:W-:Y:S02]  /*08f0*/  ISETP.NE.AND P4, PT, R16, RZ, PT ;  /* 0x000000ff1000720c */ /* 0x000fe40003f85270 */
[----:B------:R-:W-:Y:S01]  /*0900*/  LOP3.LUT R16, RZ, R16, RZ, 0x33, !PT ;  /* 0x00000010ff107212 */ /* 0x000fe200078e33ff */
[----:B------:R-:W-:Y:S02]  /*0910*/  @!P6 IMAD.MOV R27, RZ, RZ, -R27 ;  /* 0x000000ffff1be224 */ /* 0x000fe400078e0a1b */
[----:B------:R-:W-:Y:S01]  /*0920*/  @!P5 IMAD.MOV R29, RZ, RZ, -R29 ;  /* 0x000000ffff1dd224 */ /* 0x000fe200078e0a1d */
[----:B------:R-:W-:Y:S02]  /*0930*/  @P1 IADD3 R4, P6, R15, UR13, RZ ;  /* 0x0000000d0f041c10 */ /* 0x000fe4000ffde0ff */
[C---:B------:R-:W-:Y:S02]  /*0940*/  SEL R19, R16.reuse, R19, !P4 ;  /* 0x0000001310137207 */ /* 0x040fe40006000000 */
[----:B------:R-:W-:-:S02]  /*0950*/  SEL R21, R16, R21, !P4 ;  /* 0x0000001510157207 */ /* 0x000fc40006000000 */
[C---:B------:R-:W-:Y:S02]  /*0960*/  SEL R27, R16.reuse, R27, !P4 ;  /* 0x0000001b101b7207 */ /* 0x040fe40006000000 */
[----:B------:R-:W-:Y:S02]  /*0970*/  SEL R29, R16, R29, !P4 ;  /* 0x0000001d101d7207 */ /* 0x000fe40006000000 */
[----:B------:R-:W-:Y:S02]  /*0980*/  @P2 IADD3 R8, P4, R8, UR13, RZ ;  /* 0x0000000d08082c10 */ /* 0x000fe4000ff9e0ff */
[----:B------:R-:W-:Y:S02]  /*0990*/  @P3 IADD3 R14, P5, R13, UR13, RZ ;  /* 0x0000000d0d0e3c10 */ /* 0x000fe4000ffbe0ff */
[----:B------:R-:W-:Y:S02]  /*09a0*/  @P1 IADD3.X R5, R9, UR8, RZ, P6, !PT ;  /* 0x0000000809051c10 */ /* 0x000fe4000b7fe4ff */
[----:B------:R-:W-:-:S02]  /*09b0*/  @P2 IADD3.X R9, R7, UR8, RZ, P4, !PT ;  /* 0x0000000807092c10 */ /* 0x000fc4000a7fe4ff */
[----:B------:R-:W-:Y:S01]  /*09c0*/  @P3 IADD3.X R15, R12, UR8, RZ, P5, !PT ;  /* 0x000000080c0f3c10 */ /* 0x000fe2000affe4ff */
[----:B------:R2:W-:Y:S01]  /*09d0*/  @P0 STG.E.U8 desc[UR10][R2.64], R19 ;  /* 0x0000001302000986 */ /* 0x0005e2000c10110a */
[----:B------:R-:W-:-:S03]  /*09e0*/  ISETP.GE.U32.AND P0, PT, R10, 0x10000, PT ;  /* 0x000100000a00780c */ /* 0x000fc60003f06070 */
[----:B------:R2:W-:Y:S01]  /*09f0*/  @P1 STG.E.U8 desc[UR10][R4.64], R21 ;  /* 0x0000001504001986 */ /* 0x0005e2000c10110a */
[----:B------:R-:W-:-:S03]  /*0a00*/  ISETP.LT.U32.AND P1, PT, R10, UR12, PT ;  /* 0x0000000c0a007c0c */ /* 0x000fc6000bf21070 */
[----:B------:R2:W-:Y:S04]  /*0a10*/  @P2 STG.E.U8 desc[UR10][R8.64], R27 ;  /* 0x0000001b08002986 */ /* 0x0005e8000c10110a */
[----:B------:R2:W-:Y:S01]  /*0a20*/  @P3 STG.E.U8 desc[UR10][R14.64], R29 ;  /* 0x0000001d0e003986 */ /* 0x0005e2000c10110a */
[C---:B------:R-:W-:Y:S02]  /*0a30*/  ISETP.GE.U32.AND.EX P0, PT, R11.reuse, RZ, PT, P0 ;  /* 0x000000ff0b00720c */ /* 0x040fe40003f06100 */
[----:B------:R-:W-:-:S13]  /*0a40*/  ISETP.LT.AND.EX P1, PT, R11, UR5, PT, P1 ;  /* 0x000000050b007c0c */ /* 0x000fda000bf21310 */
[----:B--2---:R-:W-:Y:S05]  /*0a50*/  @!P0 BRA P1, `(.L_x_151) ;  /* 0xfffffff400e08947 */ /* 0x004fea000083ffff */
[----:B------:R-:W-:Y:S05]  /*0a60*/  EXIT ;  /* 0x000000000000794d */ /* 0x000fea0003800000 */
.L_x_150:
        /* <DEDUP_REMOVED lines=8> */
[----:B------:R-:W-:Y:S01]  /*0af0*/  ULDC.U8 UR4, c[0x0][0xe68] ;  /* 0x00039a0000047ab9 */ /* 0x000fe20000000000 */
[----:B------:R-:W-:Y:S01]  /*0b00*/  ULDC UR7, c[0x0][0x0] ;  /* 0x0000000000077ab9 */ /* 0x000fe20000000800 */
[----:B------:R-:W-:-:S12]  /*0b10*/  UPRMT UR4, UR4, 0x8880, URZ ;  /* 0x0000888004047896 */ /* 0x000fd8000800003f */
.L_x_152:
[----:B0-----:R-:W2:Y:S01]  /*0b20*/  LDG.E.U8 R7, desc[UR10][R2.64] ;  /* 0x0000000a02077981 */ /* 0x001ea2000c1e1100 */
[C---:B------:R-:W-:Y:S01]  /*0b30*/  IMAD.SHL.U32 R6, R5.reuse, 0x4, RZ ;  /* 0x0000000405067824 */ /* 0x040fe200078e00ff */
[----:B------:R-:W-:-:S04]  /*0b40*/  SHF.L.U64.HI R4, R5, 0x2, R0 ;  /* 0x0000000205047819 */ /* 0x000fc80000010200 */
[----:B------:R-:W-:-:S04]  /*0b50*/  IADD3 R10, P0, R6, UR14, RZ ;  /* 0x0000000e060a7c10 */ /* 0x000fc8000ff1e0ff */
[----:B------:R-:W-:-:S05]  /*0b60*/  IADD3.X R11, R4, UR6, RZ, P0, !PT ;  /* 0x00000006040b7c10 */ /* 0x000fca00087fe4ff */
[----:B------:R-:W3:Y:S01]  /*0b70*/  LDG.E R10, desc[UR10][R10.64] ;  /* 0x0000000a0a0a7981 */ /* 0x000ee2000c1e1900 */
[----:B------:R-:W-:Y:S02]  /*0b80*/  IMAD.MOV.U32 R12, RZ, RZ, RZ ;  /* 0x000000ffff0c7224 */ /* 0x000fe400078e00ff */
[----:B--2---:R-:W-:-:S05]  /*0b90*/  IMAD R7, R7, UR4, RZ ;  /* 0x0000000407077c24 */ /* 0x004fca000f8e02ff */
[----:B------:R-:W-:-:S04]  /*0ba0*/  LOP3.LUT R7, R7, 0xffff, RZ, 0xc0, !PT ;  /* 0x0000ffff07077812 */ /* 0x000fc800078ec0ff */
[----:B------:R-:W-:-:S04]  /*0bb0*/  PRMT R7, R7, 0x8880, RZ ;  /* 0x0000888007077816 */ /* 0x000fc800000000ff */
[-C--:B------:R-:W-:Y:S02]  /*0bc0*/  IABS R8, R7.reuse ;  /* 0x0000000700087213 */ /* 0x080fe40000000000 */
[----:B---3--:R-:W-:Y:S02]  /*0bd0*/  PRMT R14, R10, 0x8880, RZ ;  /* 0x000088800a0e7816 */ /* 0x008fe400000000ff */
[----:B------:R-:W0:Y:S01]  /*0be0*/  I2F.RP R9, R8 ;  /* 0x0000000800097306 */ /* 0x000e220000209400 */
[----:B------:R-:W-:-:S05]  /*0bf0*/  IABS R15, R7 ;  /* 0x00000007000f7213 */ /* 0x000fca0000000000 */
[----:B------:R-:W-:Y:S02]  /*0c00*/  IMAD.MOV R22, RZ, RZ, -R15 ;  /* 0x000000ffff167224 */ /* 0x000fe400078e0a0f */
[----:B0-----:R-:W0:Y:S02]  /*0c10*/  MUFU.RCP R9, R9 ;  /* 0x0000000900097308 */ /* 0x001e240000001000 */
[----:B0-----:R-:W-:Y:S01]  /*0c20*/  VIADD R13, R9, 0xffffffe ;  /* 0x0ffffffe090d7836 */ /* 0x001fe20000000000 */
[----:B------:R-:W-:-:S04]  /*0c30*/  PRMT R9, R10, 0x7772, RZ ;  /* 0x000077720a097816 */ /* 0x000fc800000000ff */
[----:B------:R-:W-:Y:S01]  /*0c40*/  PRMT R16, R9, 0x8880, RZ ;  /* 0x0000888009107816 */ /* 0x000fe200000000ff */
[----:B------:R-:W0:Y:S03]  /*0c50*/  F2I.FTZ.U32.TRUNC.NTZ R13, R13 ;  /* 0x0000000d000d7305 */ /* 0x000e26000021f000 */
[----:B------:R-:W-:Y:S02]  /*0c60*/  IABS R17, R16 ;  /* 0x0000001000117213 */ /* 0x000fe40000000000 */
[----:B------:R-:W-:Y:S01]  /*0c70*/  LOP3.LUT R16, R16, R7, RZ, 0x3c, !PT ;  /* 0x0000000710107212 */ /* 0x000fe200078e3cff */
[----:B0-----:R-:W-:-:S04]  /*0c80*/  IMAD.MOV R11, RZ, RZ, -R13 ;  /* 0x000000ffff0b7224 */ /* 0x001fc800078e0a0d */
[----:B------:R-:W-:-:S04]  /*0c90*/  IMAD R11, R11, R8, RZ ;  /* 0x000000080b0b7224 */ /* 0x000fc800078e02ff */
[----:B------:R-:W-:Y:S01]  /*0ca0*/  IMAD.HI.U32 R12, R13, R11, R12 ;  /* 0x0000000b0d0c7227 */ /* 0x000fe200078e000c */
[----:B------:R-:W-:Y:S02]  /*0cb0*/  PRMT R11, R10, 0x7771, RZ ;  /* 0x000077710a0b7816 */ /* 0x000fe400000000ff */
[----:B------:R-:W-:Y:S02]  /*0cc0*/  IABS R13, R14 ;  /* 0x0000000e000d7213 */ /* 0x000fe40000000000 */
[----:B------:R-:W-:Y:S01]  /*0cd0*/  PRMT R18, R11, 0x8880, RZ ;  /* 0x000088800b127816 */ /* 0x000fe200000000ff */
[----:B------:R-:W-:Y:S01]  /*0ce0*/  IMAD.HI.U32 R9, R12, R17, RZ ;  /* 0x000000110c097227 */ /* 0x000fe200078e00ff */
[----:B------:R-:W-:Y:S02]  /*0cf0*/  PRMT R10, R10, 0x7773, RZ ;  /* 0x000077730a0a7816 */ /* 0x000fe400000000ff */
[----:B------:R-:W-:Y:S01]  /*0d00*/  IABS R15, R18 ;  /* 0x00000012000f7213 */ /* 0x000fe20000000000 */
[----:B------:R-:W-:Y:S01]  /*0d10*/  IMAD.HI.U32 R11, R12, R13, RZ ;  /* 0x0000000d0c0b7227 */ /* 0x000fe200078e00ff */
[----:B------:R-:W-:-:S02]  /*0d20*/  PRMT R20, R10, 0x8880, RZ ;  /* 0x000088800a147816 */ /* 0x000fc400000000ff */
[----:B------:R-:W-:Y:S01]  /*0d30*/  LOP3.LUT R14, R14, R7, RZ, 0x3c, !PT ;  /* 0x000000070e0e7212 */ /* 0x000fe200078e3cff */
[----:B------:R-:W-:Y:S01]  /*0d40*/  IMAD R13, R11, R22, R13 ;  /* 0x000000160b0d7224 */ /* 0x000fe200078e020d */
[----:B------:R-:W-:Y:S01]  /*0d50*/  IABS R19, R20 ;  /* 0x0000001400137213 */ /* 0x000fe20000000000 */
[----:B------:R-:W-:Y:S01]  /*0d60*/  IMAD.HI.U32 R10, R12, R15, RZ ;  /* 0x0000000f0c0a7227 */ /* 0x000fe200078e00ff */
[----:B------:R-:W-:Y:S02]  /*0d70*/  LOP3.LUT R18, R18, R7, RZ, 0x3c, !PT ;  /* 0x0000000712127212 */ /* 0x000fe400078e3cff */
[----:B------:R-:W-:Y:S01]  /*0d80*/  ISETP.GT.U32.AND P4, PT, R8, R13, PT ;  /* 0x0000000d0800720c */ /* 0x000fe20003f84070 */
[-C--:B------:R-:W-:Y:S01]  /*0d90*/  IMAD R15, R10, R22.reuse, R15 ;  /* 0x000000160a0f7224 */ /* 0x080fe200078e020f */
[----:B------:R-:W-:Y:S01]  /*0da0*/  LOP3.LUT R20, R20, R7, RZ, 0x3c, !PT ;  /* 0x0000000714147212 */ /* 0x000fe200078e3cff */
[----:B------:R-:W-:Y:S02]  /*0db0*/  IMAD R17, R9, R22, R17 ;  /* 0x0000001609117224 */ /* 0x000fe400078e0211 */
[----:B------:R-:W-:Y:S01]  /*0dc0*/  IMAD.HI.U32 R12, R12, R19, RZ ;  /* 0x000000130c0c7227 */ /* 0x000fe200078e00ff */
[----:B------:R-:W-:-:S02]  /*0dd0*/  ISETP.GT.U32.AND P6, PT, R8, R15, PT ;  /* 0x0000000f0800720c */ /* 0x000fc40003fc4070 */
[----:B------:R-:W-:Y:S01]  /*0de0*/  ISETP.GT.U32.AND P0, PT, R8, R17, PT ;  /* 0x000000110800720c */ /* 0x000fe20003f04070 */
[----:B------:R-:W-:-:S04]  /*0df0*/  IMAD R19, R12, R22, R19 ;  /* 0x000000160c137224 */ /* 0x000fc800078e0213 */
[--C-:B------:R-:W-:Y:S01]  /*0e00*/  @!P4 IMAD.IADD R13, R13, 0x1, -R8.reuse ;  /* 0x000000010d0dc824 */ /* 0x100fe200078e0a08 */
[----:B------:R-:W-:Y:S01]  /*0e10*/  ISETP.GT.U32.AND P1, PT, R8, R19, PT ;  /* 0x000000130800720c */ /* 0x000fe20003f24070 */
[----:B------:R-:W-:Y:S01]  /*0e20*/  @!P4 VIADD R11, R11, 0x1 ;  /* 0x000000010b0bc836 */ /* 0x000fe20000000000 */
[----:B------:R-:W-:Y:S02]  /*0e30*/  ISETP.GE.AND P4, PT, R14, RZ, PT ;  /* 0x000000ff0e00720c */ /* 0x000fe40003f86270 */
[-C--:B------:R-:W-:Y:S01]  /*0e40*/  ISETP.GE.U32.AND P5, PT, R13, R8.reuse, PT ;  /* 0x000000080d00720c */ /* 0x080fe20003fa6070 */
[--C-:B------:R-:W-:Y:S02]  /*0e50*/  @!P6 IMAD.IADD R15, R15, 0x1, -R8.reuse ;  /* 0x000000010f0fe824 */ /* 0x100fe400078e0a08 */
[--C-:B------:R-:W-:Y:S02]  /*0e60*/  @!P0 IMAD.IADD R17, R17, 0x1, -R8.reuse ;  /* 0x0000000111118824 */ /* 0x100fe400078e0a08 */
[----:B------:R-:W-:Y:S01]  /*0e70*/  @!P6 VIADD R10, R10, 0x1 ;  /* 0x000000010a0ae836 */ /* 0x000fe20000000000 */
[-C--:B------:R-:W-:Y:S01]  /*0e80*/  ISETP.GE.U32.AND P2, PT, R15, R8.reuse, PT ;  /* 0x000000080f00720c */ /* 0x080fe20003f46070 */
[----:B------:R-:W-:Y:S01]  /*0e90*/  @!P0 VIADD R9, R9, 0x1 ;  /* 0x0000000109098836 */ /* 0x000fe20000000000 */
[----:B------:R-:W-:Y:S01]  /*0ea0*/  ISETP.GE.U32.AND P3, PT, R17, R8, PT ;  /* 0x000000081100720c */ /* 0x000fe20003f66070 */
[----:B------:R-:W-:Y:S01]  /*0eb0*/  @!P1 IMAD.IADD R19, R19, 0x1, -R8 ;  /* 0x0000000113139824 */ /* 0x000fe200078e0a08 */
[----:B------:R-:W-:Y:S01]  /*0ec0*/  ISETP.GE.AND P0, PT, R20, RZ, PT ;  /* 0x000000ff1400720c */ /* 0x000fe20003f06270 */
[----:B------:R-:W-:-:S02]  /*0ed0*/  @!P1 VIADD R12, R12, 0x1 ;  /* 0x000000010c0c9836 */ /* 0x000fc40000000000 */
[----:B------:R-:W-:Y:S01]  /*0ee0*/  @P5 VIADD R11, R11, 0x1 ;  /* 0x000000010b0b5836 */ /* 0x000fe20000000000 */
[----:B------:R-:W-:Y:S02]  /*0ef0*/  ISETP.GE.AND P5, PT, R18, RZ, PT ;  /* 0x000000ff1200720c */ /* 0x000fe40003fa6270 */
[----:B------:R-:W-:Y:S01]  /*0f00*/  ISETP.GE.U32.AND P6, PT, R19, R8, PT ;  /* 0x000000081300720c */ /* 0x000fe20003fc6070 */
[----:B------:R-:W-:Y:S01]  /*0f10*/  @!P4 IMAD.MOV R11, RZ, RZ, -R11 ;  /* 0x000000ffff0bc224 */ /* 0x000fe200078e0a0b */
[----:B------:R-:W-:Y:S01]  /*0f20*/  LOP3.LUT R8, RZ, R7, RZ, 0x33, !PT ;  /* 0x00000007ff087212 */ /* 0x000fe200078e33ff */
[----:B------:R-:W-:Y:S01]  /*0f30*/  @P2 VIADD R10, R10, 0x1 ;  /* 0x000000010a0a2836 */ /* 0x000fe20000000000 */
[----:B------:R-:W-:Y:S01]  /*0f40*/  ISETP.GE.AND P2, PT, R16, RZ, PT ;  /* 0x000000ff1000720c */ /* 0x000fe20003f46270 */
[----:B------:R-:W-:Y:S01]  /*0f50*/  @P3 VIADD R9, R9, 0x1 ;  /* 0x0000000109093836 */ /* 0x000fe20000000000 */
[----:B------:R-:W-:-:S04]  /*0f60*/  ISETP.NE.AND P3, PT, R7, RZ, PT ;  /* 0x000000ff0700720c */ /* 0x000fc80003f65270 */
[----:B------:R-:W-:Y:S01]  /*0f70*/  SEL R7, R8, R11, !P3 ;  /* 0x0000000b08077207 */ /* 0x000fe20005800000 */
[----:B------:R-:W-:Y:S02]  /*0f80*/  @!P5 IMAD.MOV R10, RZ, RZ, -R10 ;  /* 0x000000ffff0ad224 */ /* 0x000fe400078e0a0a */
[----:B------:R-:W-:-:S03]  /*0f90*/  @P6 VIADD R12, R12, 0x1 ;  /* 0x000000010c0c6836 */ /* 0x000fc60000000000 */
[----:B------:R-:W-:Y:S01]  /*0fa0*/  SEL R10, R8, R10, !P3 ;  /* 0x0000000a080a7207 */ /* 0x000fe20005800000 */
[----:B------:R-:W-:Y:S02]  /*0fb0*/  @!P2 IMAD.MOV R9, RZ, RZ, -R9 ;  /* 0x000000ffff09a224 */ /* 0x000fe400078e0a09 */
[----:B------:R-:W-:Y:S01]  /*0fc0*/  @!P0 IMAD.MOV R12, RZ, RZ, -R12 ;  /* 0x000000ffff0c8224 */ /* 0x000fe200078e0a0c */
[----:B------:R-:W-:Y:S02]  /*0fd0*/  PRMT R7, R10, 0x7604, R7 ;  /* 0x000076040a077816 */ /* 0x000fe40000000007 */
[----:B------:R-:W-:Y:S02]  /*0fe0*/  SEL R14, R8, R9, !P3 ;  /* 0x00000009080e7207 */ /* 0x000fe40005800000 */
[----:B------:R-:W-:Y:S02]  /*0ff0*/  IADD3 R6, P0, R6, UR13, RZ ;  /* 0x0000000d06067c10 */ /* 0x000fe4000ff1e0ff */
[----:B------:R-:W-:-:S02]  /*1000*/  PRMT R9, R14, 0x7054, R7 ;  /* 0x000070540e097816 */ /* 0x000fc40000000007 */
[----:B------:R-:W-:Y:S02]  /*1010*/  IADD3.X R7, R4, UR8, RZ, P0, !PT ;  /* 0x0000000804077c10 */ /* 0x000fe400087fe4ff */
[----:B------:R-:W-:Y:S02]  /*1020*/  IADD3 R5, P0, R5, UR7, RZ ;  /* 0x0000000705057c10 */ /* 0x000fe4000ff1e0ff */
[----:B------:R-:W-:Y:S02]  /*1030*/  SEL R8, R8, R12, !P3 ;  /* 0x0000000c08087207 */ /* 0x000fe40005800000 */
[C---:B------:R-:W-:Y:S01]  /*1040*/  ISETP.LT.U32.AND P1, PT, R5.reuse, 0x4000, PT ;  /* 0x000040000500780c */ /* 0x040fe20003f21070 */
[----:B------:R-:W-:Y:S01]  /*1050*/  IMAD.SHL.U32 R4, R5, 0x4, RZ ;  /* 0x0000000405047824 */ /* 0x000fe200078e00ff */
[----:B------:R-:W-:Y:S01]  /*1060*/  PRMT R9, R8, 0x654, R9 ;  /* 0x0000065408097816 */ /* 0x000fe20000000009 */
[----:B------:R-:W-:-:S03]  /*1070*/  IMAD.X R0, RZ, RZ, R0, P0 ;  /* 0x000000ffff007224 */ /* 0x000fc600000e0600 */
[----:B------:R-:W-:Y:S01]  /*1080*/  ISETP.GE.U32.AND P0, PT, R4, UR12, PT ;  /* 0x0000000c04007c0c */ /* 0x000fe2000bf06070 */
[----:B------:R1:W-:Y:S01]  /*1090*/  STG.E desc[UR10][R6.64], R9 ;  /* 0x0000000906007986 */ /* 0x0003e2000c10190a */
[----:B------:R-:W-:Y:S02]  /*10a0*/  SHF.L.U64.HI R4, R5, 0x2, R0 ;  /* 0x0000000205047819 */ /* 0x000fe40000010200 */
[----:B------:R-:W-:Y:S02]  /*10b0*/  ISETP.LT.U32.AND.EX P1, PT, R0, RZ, PT, P1 ;  /* 0x000000ff0000720c */ /* 0x000fe40003f21110 */
[----:B------:R-:W-:-:S13]  /*10c0*/  ISETP.GE.AND.EX P0, PT, R4, UR5, PT, P0 ;  /* 0x0000000504007c0c */ /* 0x000fda000bf06300 */
[----:B-1----:R-:W-:Y:S05]  /*10d0*/  @!P0 BRA P1, `(.L_x_152) ;  /* 0xfffffff800908947 */ /* 0x002fea000083ffff */
[----:B------:R-:W-:Y:S05]  /*10e0*/  EXIT ;  /* 0x000000000000794d */ /* 0x000fea0003800000 */
.L_x_153:
        /* <DEDUP_REMOVED lines=9> */
.L_x_522:


//--------------------- .text._ZN2at6native63_GLOBAL__N__862fb238_30_ForeachBinaryOpScalarTensor_cu_64fe0ca525multi_tensor_apply_kernelINS1_18TensorListMetadataILi2EEENS1_27BinaryOpScalarTensorFunctorIhLi2ELi1ELi1EEEJSt7dividesIhEPhhEEEvT_T0_DpT1_ --------------------------
	.section	.text._ZN2at6native63_GLOBAL__N__862fb238_30_ForeachBinaryOpScalarTensor_cu_64fe0ca525multi_tensor_apply_kernelINS1_18TensorListMetadataILi2EEENS1_27BinaryOpScalarTensorFunctorIhLi2ELi1ELi1EEEJSt7dividesIhEPhhEEEvT_T0_DpT1_,"ax",@progbits
	.align	128
.text._ZN2at6native63_GLOBAL__N__862fb238_30_ForeachBinaryOpScalarTensor_cu_64fe0ca525multi_tensor_apply_kernelINS1_18TensorListMetadataILi2EEENS1_27BinaryOpScalarTensorFunctorIhLi2ELi1ELi1EEEJSt7dividesIhEPhhEEEvT_T0_DpT1_:
        .type           _ZN2at6native63_GLOBAL__N__862fb238_30_ForeachBinaryOpScalarTensor_cu_64fe0ca525multi_tensor_apply_kernelINS1_18TensorListMetadataILi2EEENS1_27BinaryOpScalarTensorFunctorIhLi2ELi1ELi1EEEJSt7dividesIhEPhhEEEvT_T0_DpT1_,@function
        .size           _ZN2at6native63_GLOBAL__N__862fb238_30_ForeachBinaryOpScalarTensor_cu_64fe0ca525multi_tensor_apply_kernelINS1_18TensorListMetadataILi2EEENS1_27BinaryOpScalarTensorFunctorIhLi2ELi1ELi1EEEJSt7dividesIhEPhhEEEvT_T0_DpT1_,(.L_x_523 - _ZN2at6native63_GLOBAL__N__862fb238_30_ForeachBinaryOpScalarTensor_cu_64fe0ca525multi_tensor_apply_kernelINS1_18TensorListMetadataILi2EEENS1_27BinaryOpScalarTensorFunctorIhLi2ELi1ELi1EEEJSt7dividesIhEPhhEEEvT_T0_DpT1_)
        .other          _ZN2at6native63_GLOBAL__N__862fb238_30_ForeachBinaryOpScalarTensor_cu_64fe0ca525multi_tensor_apply_kernelINS1_18TensorListMetadataILi2EEENS1_27BinaryOpScalarTensorFunctorIhLi2ELi1ELi1EEEJSt7dividesIhEPhhEEEvT_T0_DpT1_,@"STO_CUDA_ENTRY STV_DEFAULT"
_ZN2at6native63_GLOBAL__N__862fb238_30_ForeachBinaryOpScalarTensor_cu_64fe0ca525multi_tensor_apply_kernelINS1_18TensorListMetadataILi2EEENS1_27BinaryOpScalarTensorFunctorIhLi2ELi1ELi1EEEJSt7dividesIhEPhhEEEvT_T0_DpT1_:
[----:B------:R-:W-:Y:S01]  /*0000*/  LDC R1, c[0x0][0x28] ;  /* 0x00000a00ff017b82 */ /* 0x000fe20000000800 */
[----:B------:R-:W0:Y:S01]  /*0010*/  S2R R3, SR_CTAID.X ;  /* 0x0000000000037919 */ /* 0x000e220000002500 */
[----:B------:R-:W-:Y:S01]  /*0020*/  IMAD.MOV.U32 R2, RZ, RZ, 0x740 ;  /* 0x00000740ff027424 */ /* 0x000fe200078e00ff */
[----:B------:R-:W-:Y:S01]  /*0030*/  ULDC.64 UR6, c[0x0][0x208] ;  /* 0x0000820000067ab9 */ /* 0x000fe20000000a00 */
[----:B------:R-:W-:-:S04]  /*0040*/  ULDC.U8 UR8, c[0x0][0xe68] ;  /* 0x00039a0000087ab9 */ /* 0x000fc80000000000 */
        /* <DEDUP_REMOVED lines=22> */
[----:B------:R-:W-:Y:S02]  /*01b0*/  IMAD.MOV.U32 R9, RZ, RZ, RZ ;  /* 0x000000ffff097224 */ /* 0x000fe400078e00ff */
[----:B------:R-:W-:-:S07]  /*01c0*/  IMAD.MOV.U32 R10, RZ, RZ, RZ ;  /* 0x000000ffff0a7224 */ /* 0x000fce00078e00ff */
.L_x_155:
[----:B0-----:R-:W-:Y:S01]  /*01d0*/  IADD3 R11, P0, R7, R9, RZ ;  /* 0x00000009070b7210 */ /* 0x001fe20007f1e0ff */
[----:B------:R-:W0:Y:S01]  /*01e0*/  LDC.64 R24, c[0x0][0xe60] ;  /* 0x00039800ff187b82 */ /* 0x000e220000000a00 */
[----:B------:R-:W-:Y:S01]  /*01f0*/  PRMT R23, RZ, 0x7610, R23 ;  /* 0x00007610ff177816 */ /* 0x000fe20000000017 */
[C---:B-1----:R-:W-:Y:S01]  /*0200*/  IMAD R16, R8.reuse, 0x3, RZ ;  /* 0x0000000308107824 */ /* 0x042fe200078e02ff */
[C---:B------:R-:W-:Y:S01]  /*0210*/  ISETP.GE.U32.AND P1, PT, R11.reuse, 0x10000, PT ;  /* 0x000100000b00780c */ /* 0x040fe20003f26070 */
[----:B------:R-:W-:Y:S01]  /*0220*/  IMAD.X R12, RZ, RZ, R10, P0 ;  /* 0x000000ffff0c7224 */ /* 0x000fe200000e060a */
[----:B------:R-:W-:Y:S02]  /*0230*/  ISETP.LT.U32.AND P0, PT, R11, R3, PT ;  /* 0x000000030b00720c */ /* 0x000fe40003f01070 */
[----:B------:R-:W-:Y:S02]  /*0240*/  LEA R15, P5, R8, R11, 0x1 ;  /* 0x0000000b080f7211 */ /* 0x000fe400078a08ff */
[----:B------:R-:W-:-:S02]  /*0250*/  ISETP.GE.U32.AND.EX P1, PT, R12, RZ, PT, P1 ;  /* 0x000000ff0c00720c */ /* 0x000fc40003f26110 */
[----:B------:R-:W-:Y:S01]  /*0260*/  IADD3 R13, P3, R8, R11, RZ ;  /* 0x0000000b080d7210 */ /* 0x000fe20007f7e0ff */
[--C-:B------:R-:W-:Y:S01]  /*0270*/  IMAD.X R17, RZ, RZ, R12.reuse, P5 ;  /* 0x000000ffff117224 */ /* 0x100fe200028e060c */
[----:B------:R-:W-:Y:S02]  /*0280*/  ISETP.LT.AND.EX P1, PT, R12, R6, !P1, P0 ;  /* 0x000000060c00720c */ /* 0x000fe40004f21300 */
[C---:B------:R-:W-:Y:S01]  /*0290*/  ISETP.GE.U32.AND P2, PT, R13.reuse, 0x10000, PT ;  /* 0x000100000d00780c */ /* 0x040fe20003f46070 */
[----:B------:R-:W-:Y:S01]  /*02a0*/  IMAD.X R14, RZ, RZ, R12, P3 ;  /* 0x000000ffff0e7224 */ /* 0x000fe200018e060c */
[----:B------:R-:W-:Y:S02]  /*02b0*/  ISETP.LT.U32.AND P3, PT, R13, R3, PT ;  /* 0x000000030d00720c */ /* 0x000fe40003f61070 */
[----:B------:R-:W-:Y:S02]  /*02c0*/  IADD3 R16, P4, R16, R11, RZ ;  /* 0x0000000b10107210 */ /* 0x000fe40007f9e0ff */
[----:B------:R-:W-:-:S02]  /*02d0*/  ISETP.GE.U32.AND.EX P0, PT, R14, RZ, PT, P2 ;  /* 0x000000ff0e00720c */ /* 0x000fc40003f06120 */
[----:B------:R-:W-:Y:S01]  /*02e0*/  ISETP.GE.U32.AND P2, PT, R15, 0x10000, PT ;  /* 0x000100000f00780c */ /* 0x000fe20003f46070 */
[----:B0-----:R-:W2:Y:S01]  /*02f0*/  LDG.E.U8 R24, desc[UR6][R24.64] ;  /* 0x0000000618187981 */ /* 0x001ea2000c1e1100 */
[----:B------:R-:W-:Y:S01]  /*0300*/  ISETP.LT.AND.EX P0, PT, R14, R6, !P0, P3 ;  /* 0x000000060e00720c */ /* 0x000fe20004701330 */
[----:B------:R-:W-:Y:S01]  /*0310*/  IMAD.X R18, RZ, RZ, R12, P4 ;  /* 0x000000ffff127224 */ /* 0x000fe200020e060c */
[----:B------:R-:W-:Y:S02]  /*0320*/  @P1 IADD3 R26, P5, R11, R0, RZ ;  /* 0x000000000b1a1210 */ /* 0x000fe40007fbe0ff */
[----:B------:R-:W-:Y:S02]  /*0330*/  ISETP.LT.U32.AND P3, PT, R15, R3, PT ;  /* 0x000000030f00720c */ /* 0x000fe40003f61070 */
[----:B------:R-:W-:Y:S01]  /*0340*/  ISETP.GE.U32.AND.EX P6, PT, R17, RZ, PT, P2 ;  /* 0x000000ff1100720c */ /* 0x000fe20003fc6120 */
[----:B------:R-:W-:Y:S01]  /*0350*/  @P1 IMAD.X R27, R12, 0x1, R4, P5 ;  /* 0x000000010c1b1824 */ /* 0x000fe200028e0604 */
[----:B------:R-:W-:-:S02]  /*0360*/  ISETP.GE.U32.AND P2, PT, R16, 0x10000, PT ;  /* 0x000100001000780c */ /* 0x000fc40003f46070 */
[----:B------:R-:W-:Y:S02]  /*0370*/  ISETP.LT.AND.EX P3, PT, R17, R6, !P6, P3 ;  /* 0x000000061100720c */ /* 0x000fe40007761330 */
[----:B------:R0:W3:Y:S01]  /*0380*/  @P1 LDG.E.U8 R23, desc[UR6][R26.64] ;  /* 0x000000061a171981 */ /* 0x0000e2000c1e1100 */
[----:B------:R-:W-:Y:S02]  /*0390*/  ISETP.LT.U32.AND P4, PT, R16, R3, PT ;  /* 0x000000031000720c */ /* 0x000fe40003f81070 */
[C---:B------:R-:W-:Y:S02]  /*03a0*/  ISETP.GE.U32.AND.EX P2, PT, R18.reuse, RZ, PT, P2 ;  /* 0x000000ff1200720c */ /* 0x040fe40003f46120 */
[----:B------:R-:W-:Y:S02]  /*03b0*/  @P0 IADD3 R20, P5, R13, R0, RZ ;  /* 0x000000000d140210 */ /* 0x000fe40007fbe0ff */
[----:B------:R-:W-:Y:S02]  /*03c0*/  ISETP.LT.AND.EX P2, PT, R18, R6, !P2, P4 ;  /* 0x000000061200720c */ /* 0x000fe40005741340 */
[----:B------:R-:W-:Y:S01]  /*03d0*/  PRMT R22, RZ, 0x7610, R22 ;  /* 0x00007610ff167816 */ /* 0x000fe20000000016 */
[----:B------:R-:W-:Y:S01]  /*03e0*/  @P0 IMAD.X R21, R14, 0x1, R4, P5 ;  /* 0x000000010e150824 */ /* 0x000fe200028e0604 */
[----:B0-----:R-:W-:Y:S01]  /*03f0*/  @P3 IADD3 R26, P4, R15, R0, RZ ;  /* 0x000000000f1a3210 */ /* 0x001fe20007f9e0ff */
[----:B------:R-:W-:-:S03]  /*0400*/  UPRMT UR4, UR8, 0x9910, URZ ;  /* 0x0000991008047896 */ /* 0x000fc6000800003f */
[----:B------:R0:W5:Y:S01]  /*0410*/  @P0 LDG.E.U8 R22, desc[UR6][R20.64] ;  /* 0x0000000614160981 */ /* 0x000162000c1e1100 */
[----:B------:R-:W-:Y:S01]  /*0420*/  @P3 IMAD.X R27, R17, 0x1, R4, P4 ;  /* 0x00000001111b3824 */ /* 0x000fe200020e0604 */
[----:B------:R-:W-:Y:S02]  /*0430*/  PRMT R25, RZ, 0x7610, R25 ;  /* 0x00007610ff197816 */ /* 0x000fe40000000019 */
[----:B------:R-:W-:-:S04]  /*0440*/  PRMT R19, RZ, 0x7610, R19 ;  /* 0x00007610ff137816 */ /* 0x000fc80000000013 */
[----:B------:R-:W5:Y:S01]  /*0450*/  @P3 LDG.E.U8 R25, desc[UR6][R26.64] ;  /* 0x000000061a193981 */ /* 0x000f62000c1e1100 */
[----:B0-----:R-:W-:-:S05]  /*0460*/  @P2 IADD3 R20, P4, R16, R0, RZ ;  /* 0x0000000010142210 */ /* 0x001fca0007f9e0ff */
[----:B------:R-:W-:-:S05]  /*0470*/  @P2 IMAD.X R21, R18, 0x1, R4, P4 ;  /* 0x0000000112152824 */ /* 0x000fca00020e0604 */
[----:B------:R0:W5:Y:S02]  /*0480*/  @P2 LDG.E.U8 R19, desc[UR6][R20.64] ;  /* 0x0000000614132981 */ /* 0x000164000c1e1100 */
[----:B0-----:R-:W-:Y:S01]  /*0490*/  MOV R21, 0x4e0 ;  /* 0x000004e000157802 */ /* 0x001fe20000000f00 */
[----:B--2---:R-:W-:-:S05]  /*04a0*/  IMAD R24, R24, UR4, RZ ;  /* 0x0000000418187c24 */ /* 0x004fca000f8e02ff */
[----:B------:R-:W-:Y:S02]  /*04b0*/  LOP3.LUT R26, R24, 0xff, RZ, 0xc0, !PT ;  /* 0x000000ff181a7812 */ /* 0x000fe400078ec0ff */
[----:B---3--:R-:W-:-:S07]  /*04c0*/  LOP3.LUT R23, R23, 0xff, RZ, 0xc0, !PT ;  /* 0x000000ff17177812 */ /* 0x008fce00078ec0ff */
[----:B-----5:R-:W-:Y:S05]  /*04d0*/  CALL.REL.NOINC `($__internal_4_$__cuda_sm20_div_u16) ;  /* 0x00000004005c7944 */ /* 0x020fea0003c00000 */
[----:B------:R-:W-:Y:S01]  /*04e0*/  IMAD.MOV.U32 R20, RZ, RZ, R23 ;  /* 0x000000ffff147224 */ /* 0x000fe200078e0017 */
[----:B------:R-:W-:Y:S02]  /*04f0*/  LOP3.LUT R23, R22, 0xff, RZ, 0xc0, !PT ;  /* 0x000000ff16177812 */ /* 0x000fe400078ec0ff */
[----:B------:R-:W-:-:S07]  /*0500*/  MOV R21, 0x520 ;  /* 0x0000052000157802 */ /* 0x000fce0000000f00 */
[----:B------:R-:W-:Y:S05]  /*0510*/  CALL.REL.NOINC `($__internal_4_$__cuda_sm20_div_u16) ;  /* 0x00000004004c7944 */ /* 0x000fea0003c00000 */
        /* <DEDUP_REMOVED lines=8> */
[-C--:B------:R-:W-:Y:S01]  /*05a0*/  @P1 IADD3 R26, P5, R11, R2.reuse, RZ ;  /* 0x000000020b1a1210 */ /* 0x080fe20007fbe0ff */
[----:B------:R-:W-:Y:S01]  /*05b0*/  IMAD.MOV.U32 R11, RZ, RZ, R10 ;  /* 0x000000ffff0b7224 */ /* 0x000fe200078e000a */
[-C--:B------:R-:W-:Y:S01]  /*05c0*/  @P0 IADD3 R28, P4, R13, R2.reuse, RZ ;  /* 0x000000020d1c0210 */ /* 0x080fe20007f9e0ff */
[----:B------:R-:W-:Y:S01]  /*05d0*/  IMAD.MOV.U32 R10, RZ, RZ, R9 ;  /* 0x000000ffff0a7224 */ /* 0x000fe200078e0009 */
[-C--:B------:R-:W-:Y:S01]  /*05e0*/  @P2 IADD3 R16, P6, R16, R2.reuse, RZ ;  /* 0x0000000210102210 */ /* 0x080fe20007fde0ff */
[--C-:B------:R-:W-:Y:S01]  /*05f0*/  @P1 IMAD.X R27, R12, 0x1, R5.reuse, P5 ;  /* 0x000000010c1b1824 */ /* 0x100fe200028e0605 */
[----:B------:R-:W-:Y:S01]  /*0600*/  @P3 IADD3 R12, P5, R15, R2, RZ ;  /* 0x000000020f0c3210 */ /* 0x000fe20007fbe0ff */
[----:B------:R-:W-:Y:S02]  /*0610*/  @P0 IMAD.X R29, R14, 0x1, R5, P4 ;  /* 0x000000010e1d0824 */ /* 0x000fe400020e0605 */
[----:B------:R-:W-:Y:S01]  /*0620*/  IMAD.WIDE.U32 R10, R8, 0x4, R10 ;  /* 0x00000004080a7825 */ /* 0x000fe200078e000a */
[----:B------:R2:W-:Y:S03]  /*0630*/  @P1 STG.E.U8 desc[UR6][R26.64], R20 ;  /* 0x000000141a001986 */ /* 0x0005e6000c101106 */
[--C-:B------:R-:W-:Y:S01]  /*0640*/  @P3 IMAD.X R13, R17, 0x1, R5.reuse, P5 ;  /* 0x00000001110d3824 */ /* 0x100fe200028e0605 */
[----:B------:R2:W-:Y:S01]  /*0650*/  @P0 STG.E.U8 desc[UR6][R28.64], R22 ;  /* 0x000000161c000986 */ /* 0x0005e2000c101106 */
[----:B------:R-:W-:Y:S01]  /*0660*/  @P2 IMAD.X R17, R18, 0x1, R5, P6 ;  /* 0x0000000112112824 */ /* 0x000fe200030e0605 */
[C---:B------:R-:W-:Y:S01]  /*0670*/  ISETP.GE.U32.AND P0, PT, R10.reuse, 0x10000, PT ;  /* 0x000100000a00780c */ /* 0x040fe20003f06070 */
[----:B------:R-:W-:Y:S01]  /*0680*/  IMAD.MOV.U32 R9, RZ, RZ, R10 ;  /* 0x000000ffff097224 */ /* 0x000fe200078e000a */
[----:B------:R2:W-:Y:S01]  /*0690*/  @P3 STG.E.U8 desc[UR6][R12.64], R25 ;  /* 0x000000190c003986 */ /* 0x0005e2000c101106 */
[----:B------:R-:W-:Y:S01]  /*06a0*/  ISETP.LT.U32.AND P1, PT, R10, R3, PT ;  /* 0x000000030a00720c */ /* 0x000fe20003f21070 */
[----:B------:R-:W-:Y:S01]  /*06b0*/  IMAD.MOV.U32 R10, RZ, RZ, R11 ;  /* 0x000000ffff0a7224 */ /* 0x000fe200078e000b */
[C---:B------:R-:W-:Y:S01]  /*06c0*/  ISETP.GE.U32.AND.EX P0, PT, R11.reuse, RZ, PT, P0 ;  /* 0x000000ff0b00720c */ /* 0x040fe20003f06100 */
[----:B------:R2:W-:Y:S01]  /*06d0*/  @P2 STG.E.U8 desc[UR6][R16.64], R23 ;  /* 0x0000001710002986 */ /* 0x0005e2000c101106 */
[----:B------:R-:W-:-:S13]  /*06e0*/  ISETP.LT.AND.EX P1, PT, R11, R6, PT, P1 ;  /* 0x000000060b00720c */ /* 0x000fda0003f21310 */
[----:B--2---:R-:W-:Y:S05]  /*06f0*/  @!P0 BRA P1, `(.L_x_155) ;  /* 0xfffffff800b48947 */ /* 0x004fea000083ffff */
[----:B------:R-:W-:Y:S05]  /*0700*/  EXIT ;  /* 0x000000000000794d */ /* 0x000fea0003800000 */
.L_x_154:
        /* <DEDUP_REMOVED lines=8> */
.L_x_156:
[----:B------:R-:W0:Y:S01]  /*0790*/  LDC.64 R8, c[0x0][0xe60] ;  /* 0x00039800ff087b82 */ /* 0x000e220000000a00 */
[C---:B------:R-:W-:Y:S01]  /*07a0*/  IMAD.SHL.U32 R15, R11.reuse, 0x4, RZ ;  /* 0x000000040b0f7824 */ /* 0x040fe200078e00ff */
[----:B------:R-:W-:-:S04]  /*07b0*/  SHF.L.U64.HI R10, R11, 0x2, R7 ;  /* 0x000000020b0a7819 */ /* 0x000fc80000010207 */
[----:B------:R-:W-:-:S05]  /*07c0*/  IADD3 R12, P0, R15, R0, RZ ;  /* 0x000000000f0c7210 */ /* 0x000fca0007f1e0ff */
[----:B------:R-:W-:-:S05]  /*07d0*/  IMAD.X R13, R10, 0x1, R4, P0 ;  /* 0x000000010a0d7824 */ /* 0x000fca00000e0604 */
[----:B------:R-:W2:Y:S04]  /*07e0*/  LDG.E R12, desc[UR6][R12.64] ;  /* 0x000000060c0c7981 */ /* 0x000ea8000c1e1900 */
[----:B0-----:R2:W3:Y:S01]  /*07f0*/  LDG.E.U8 R8, desc[UR6][R8.64] ;  /* 0x0000000608087981 */ /* 0x0014e2000c1e1100 */
[----:B------:R-:W-:Y:S01]  /*0800*/  UPRMT UR4, UR8, 0x9910, URZ ;  /* 0x0000991008047896 */ /* 0x000fe2000800003f */
[----:B------:R-:W-:Y:S02]  /*0810*/  IADD3 R14, P0, R15, R2, RZ ;  /* 0x000000020f0e7210 */ /* 0x000fe40007f1e0ff */
[----:B------:R-:W-:-:S03]  /*0820*/  MOV R21, 0x8b0 ;  /* 0x000008b000157802 */ /* 0x000fc60000000f00 */
[----:B------:R-:W-:Y:S01]  /*0830*/  IMAD.X R15, R10, 0x1, R5, P0 ;  /* 0x000000010a0f7824 */ /* 0x000fe200000e0605 */
[C---:B--2---:R-:W-:Y:S02]  /*0840*/  PRMT R9, R12.reuse, 0x7771, RZ ;  /* 0x000077710c097816 */ /* 0x044fe400000000ff */
[----:B------:R-:W-:Y:S01]  /*0850*/  PRMT R10, R12, 0x7772, RZ ;  /* 0x000077720c0a7816 */ /* 0x000fe200000000ff */
[----:B---3--:R-:W-:Y:S01]  /*0860*/  IMAD R26, R8, UR4, RZ ;  /* 0x00000004081a7c24 */ /* 0x008fe2000f8e02ff */
[C---:B------:R-:W-:Y:S02]  /*0870*/  PRMT R8, R12.reuse, 0x7770, RZ ;  /* 0x000077700c087816 */ /* 0x040fe400000000ff */
[----:B------:R-:W-:Y:S02]  /*0880*/  PRMT R23, R12, 0x7773, RZ ;  /* 0x000077730c177816 */ /* 0x000fe400000000ff */
[----:B------:R-:W-:-:S07]  /*0890*/  LOP3.LUT R26, R26, 0xff, RZ, 0xc0, !PT ;  /* 0x000000ff1a1a7812 */ /* 0x000fce00078ec0ff */
[----:B------:R-:W-:Y:S05]  /*08a0*/  CALL.REL.NOINC `($__internal_4_$__cuda_sm20_div_u16) ;  /* 0x0000000000687944 */ /* 0x000fea0003c00000 */
[----:B------:R-:W-:Y:S01]  /*08b0*/  IMAD.MOV.U32 R12, RZ, RZ, R23 ;  /* 0x000000ffff0c7224 */ /* 0x000fe200078e0017 */
[----:B------:R-:W-:Y:S01]  /*08c0*/  MOV R21, 0x8f0 ;  /* 0x000008f000157802 */ /* 0x000fe20000000f00 */
[----:B------:R-:W-:-:S07]  /*08d0*/  IMAD.MOV.U32 R23, RZ, RZ, R10 ;  /* 0x000000ffff177224 */ /* 0x000fce00078e000a */
        /* <DEDUP_REMOVED lines=9> */
[----:B------:R-:W-:Y:S02]  /*0970*/  PRMT R9, R9, 0x7604, R23 ;  /* 0x0000760409097816 */ /* 0x000fe40000000017 */
[----:B------:R-:W-:Y:S02]  /*0980*/  IADD3 R11, P0, R11, UR5, RZ ;  /* 0x000000050b0b7c10 */ /* 0x000fe4000ff1e0ff */
[----:B------:R-:W-:Y:S02]  /*0990*/  PRMT R9, R10, 0x7054, R9 ;  /* 0x000070540a097816 */ /* 0x000fe40000000009 */
        /* <DEDUP_REMOVED lines=11> */
        .weak           $__internal_4_$__cuda_sm20_div_u16
        .type           $__internal_4_$__cuda_sm20_div_u16,@function
        .size           $__internal_4_$__cuda_sm20_div_u16,(.L_x_523 - $__internal_4_$__cuda_sm20_div_u16)
$__internal_4_$__cuda_sm20_div_u16:
[----:B------:R-:W0:Y:S01]  /*0a50*/  I2F.U16 R24, R26 ;  /* 0x0000001a00187306 */ /* 0x000e220000101000 */
[----:B------:R-:W-:Y:S02]  /*0a60*/  IMAD.MOV.U32 R27, RZ, RZ, 0x4b800000 ;  /* 0x4b800000ff1b7424 */ /* 0x000fe400078e00ff */
[----:B------:R-:W-:Y:S02]  /*0a70*/  IMAD.MOV.U32 R28, RZ, RZ, R21 ;  /* 0x000000ffff1c7224 */ /* 0x000fe400078e0015 */
[----:B------:R-:W-:-:S03]  /*0a80*/  IMAD.MOV.U32 R29, RZ, RZ, 0x0 ;  /* 0x00000000ff1d7424 */ /* 0x000fc600078e00ff */
[----:B------:R-:W-:Y:S01]  /*0a90*/  I2F.U16.RZ R23, R23 ;  /* 0x0000001700177306 */ /* 0x000fe2000010d000 */
[C---:B0-----:R-:W-:Y:S02]  /*0aa0*/  FSETP.GEU.AND P5, PT, |R24|.reuse, 1.175494350822287508e-38, PT ;  /* 0x008000001800780b */ /* 0x041fe40003fae200 */
[----:B------:R-:W-:Y:S02]  /*0ab0*/  FSETP.GT.AND P4, PT, |R24|, 8.50705917302346158658e+37, PT ;  /* 0x7e8000001800780b */ /* 0x000fe40003f84200 */
[----:B------:R-:W-:-:S04]  /*0ac0*/  FSEL R27, R27, 1, !P5 ;  /* 0x3f8000001b1b7808 */ /* 0x000fc80006800000 */
[----:B------:R-:W-:Y:S02]  /*0ad0*/  FSEL R27, R27, 0.25, !P4 ;  /* 0x3e8000001b1b7808 */ /* 0x000fe40006000000 */
[----:B------:R-:W-:-:S03]  /*0ae0*/  ISETP.NE.U32.AND P4, PT, R26, RZ, PT ;  /* 0x000000ff1a00720c */ /* 0x000fc60003f85070 */
[----:B------:R-:W-:-:S06]  /*0af0*/  FMUL R24, R24, R27 ;  /* 0x0000001b18187220 */ /* 0x000fcc0000400000 */
[----:B------:R-:W0:Y:S02]  /*0b00*/  MUFU.RCP R24, R24 ;  /* 0x0000001800187308 */ /* 0x000e240000001000 */
[----:B0-----:R-:W-:-:S04]  /*0b10*/  FMUL R24, R27, R24 ;  /* 0x000000181b187220 */ /* 0x001fc80000400000 */
[----:B------:R-:W-:-:S04]  /*0b20*/  VIADD R24, R24, 0x2 ;  /* 0x0000000218187836 */ /* 0x000fc80000000000 */
[----:B------:R-:W-:-:S06]  /*0b30*/  FMUL.RZ R23, R23, R24 ;  /* 0x0000001817177220 */ /* 0x000fcc000040c000 */
[----:B------:R-:W0:Y:S02]  /*0b40*/  F2I.U32.TRUNC.NTZ R23, R23 ;  /* 0x0000001700177305 */ /* 0x000e24000020f000 */
[----:B0-----:R-:W-:Y:S01]  /*0b50*/  LOP3.LUT R23, R23, 0xffff, RZ, 0xc0, !PT ;  /* 0x0000ffff17177812 */ /* 0x001fe200078ec0ff */
[----:B------:R-:W-:Y:S01]  /*0b60*/  @!P4 IMAD.MOV.U32 R23, RZ, RZ, -0x1 ;  /* 0xffffffffff17c424 */ /* 0x000fe200078e00ff */
[----:B------:R-:W-:Y:S06]  /*0b70*/  RET.REL.NODEC R28 `(_ZN2at6native63_GLOBAL__N__862fb238_30_ForeachBinaryOpScalarTensor_cu_64fe0ca525multi_tensor_apply_kernelINS1_18TensorListMetadataILi2EEENS1_27BinaryOpScalarTensorFunctorIhLi2ELi1ELi1EEEJSt7dividesIhEPhhEEEvT_T0_DpT1_) ;  /* 0xfffffff41c207950 */ /* 0x000fec0003c3ffff */
.L_x_157:
        /* <DEDUP_REMOVED lines=16> */
.L_x_523:


//--------------------- .text._ZN2at6native63_GLOBAL__N__862fb238_30_ForeachBinaryOpScalarTensor_cu_64fe0ca525multi_tensor_apply_kernelINS1_18TensorListMetadataILi1EEENS1_27BinaryOpScalarTensorFunctorIN3c108BFloat16ELi1ELi1ELi0EEEJSt7dividesIfEPS7_fEEEvT_T0_DpT1_ --------------------------
	.section	.text._ZN2at6native63_GLOBAL__N__862fb238_30_ForeachBinaryOpScalarTensor_cu_64fe0ca525multi_tensor_apply_kernelINS1_18TensorListMetadataILi1EEENS1_27BinaryOpScalarTensorFunctorIN3c108BFloat16ELi1ELi1ELi0EEEJSt7dividesIfEPS7_fEEEvT_T0_DpT1_,"ax",@progbits
	.align	128
.text._ZN2at6native63_GLOBAL__N__862fb238_30_ForeachBinaryOpScalarTensor_cu_64fe0ca525multi_tensor_apply_kernelINS1_18TensorListMetadataILi1EEENS1_27BinaryOpScalarTensorFunctorIN3c108BFloat16ELi1ELi1ELi0EEEJSt7dividesIfEPS7_fEEEvT_T0_DpT1_:
        .type           _ZN2at6native63_GLOBAL__N__862fb238_30_ForeachBinaryOpScalarTensor_cu_64fe0ca525multi_tensor_apply_kernelINS1_18TensorListMetadataILi1EEENS1_27BinaryOpScalarTensorFunctorIN3c108BFloat16ELi1ELi1ELi0EEEJSt7dividesIfEPS7_fEEEvT_T0_DpT1_,@function
        .size           _ZN2at6native63_GLOBAL__N__862fb238_30_ForeachBinaryOpScalarTensor_cu_64fe0ca525multi_tensor_apply_kernelINS1_18TensorListMetadataILi1EEENS1_27BinaryOpScalarTensorFunctorIN3c108BFloat16ELi1ELi1ELi0EEEJSt7dividesIfEPS7_fEEEvT_T0_DpT1_,(.L_x_525 - _ZN2at6native63_GLOBAL__N__862fb238_30_ForeachBinaryOpScalarTensor_cu_64fe0ca525multi_tensor_apply_kernelINS1_18TensorListMetadataILi1EEENS1_27BinaryOpScalarTensorFunctorIN3c108BFloat16ELi1ELi1ELi0EEEJSt7dividesIfEPS7_fEEEvT_T0_DpT1_)
        .other          _ZN2at6native63_GLOBAL__N__862fb238_30_ForeachBinaryOpScalarTensor_cu_64fe0ca525multi_tensor_apply_kernelINS1_18TensorListMetadataILi1EEENS1_27BinaryOpScalarTensorFunctorIN3c108BFloat16ELi1ELi1ELi0EEEJSt7dividesIfEPS7_fEEEvT_T0_DpT1_,@"STO_CUDA_ENTRY STV_DEFAULT"
_ZN2at6native63_GLOBAL__N__862fb238_30_ForeachBinaryOpScalarTensor_cu_64fe0ca525multi_tensor_apply_kernelINS1_18TensorListMetadataILi1EEENS1_27BinaryOpScalarTensorFunctorIN3c108BFloat16ELi1ELi1ELi0EEEJSt7dividesIfEPS7_fEEEvT_T0_DpT1_:
        /* <DEDUP_REMOVED lines=10> */
[----:B------:R-:W1:Y:S01]  /*00a0*/  LDC.64 R2, c[0x0][R8+0x210] ;  /* 0x0000840008027b82 */ /* 0x000e620000000a00 */
[----:B0-----:R-:W-:-:S04]  /*00b0*/  IADD3 R0, P1, -R4, R6, RZ ;  /* 0x0000000604007210 */ /* 0x001fc80007f3e1ff */
[----:B------:R-:W-:Y:S01]  /*00c0*/  LOP3.LUT R11, R0, 0x3, RZ, 0xc0, !PT ;  /* 0x00000003000b7812 */ /* 0x000fe200078ec0ff */
[----:B------:R-:W-:Y:S02]  /*00d0*/  IMAD.X R4, R7, 0x1, ~R5, P1 ;  /* 0x0000000107047824 */ /* 0x000fe400008e0e05 */
[----:B-1----:R-:W-:-:S03]  /*00e0*/  IMAD.WIDE R2, R9, 0x20000, R2 ;  /* 0x0002000009027825 */ /* 0x002fc600078e0202 */
[----:B------:R-:W-:-:S04]  /*00f0*/  LOP3.LUT P0, RZ, R11, 0x7, R2, 0xf8, !PT ;  /* 0x000000070bff7812 */ /* 0x000fc8000780f802 */
        /* <DEDUP_REMOVED lines=9> */
.L_x_159:
[----:B------:R-:W2:Y:S01]  /*0190*/  LDC.64 R18, c[0x0][0xf40] ;  /* 0x0003d000ff127b82 */ /* 0x000ea20000000a00 */
[----:B0-----:R-:W-:Y:S01]  /*01a0*/  IADD3 R23, P0, R5, R16, RZ ;  /* 0x0000001005177210 */ /* 0x001fe20007f1e0ff */
[----:B-1----:R-:W-:-:S03]  /*01b0*/  IMAD R8, R14, 0x3, RZ ;  /* 0x000000030e087824 */ /* 0x002fc600078e02ff */
[CC--:B------:R-:W-:Y:S01]  /*01c0*/  LEA R7, P4, R14.reuse, R23.reuse, 0x1 ;  /* 0x000000170e077211 */ /* 0x0c0fe200078808ff */
[----:B------:R-:W-:Y:S01]  /*01d0*/  IMAD.X R25, RZ, RZ, R17, P0 ;  /* 0x000000ffff197224 */ /* 0x000fe200000e0611 */
[----:B------:R-:W-:Y:S02]  /*01e0*/  IADD3 R11, P1, R14, R23, RZ ;  /* 0x000000170e0b7210 */ /* 0x000fe40007f3e0ff */
[----:B------:R-:W-:Y:S01]  /*01f0*/  ISETP.GE.U32.AND P2, PT, R7, 0x10000, PT ;  /* 0x000100000700780c */ /* 0x000fe20003f46070 */
[--C-:B------:R-:W-:Y:S01]  /*0200*/  IMAD.X R9, RZ, RZ, R25.reuse, P4 ;  /* 0x000000ffff097224 */ /* 0x100fe200020e0619 */
[----:B------:R-:W-:Y:S01]  /*0210*/  LEA R10, P5, R11, R2, 0x1 ;  /* 0x000000020b0a7211 */ /* 0x000fe200078a08ff */
[----:B------:R-:W-:Y:S01]  /*0220*/  IMAD.X R13, RZ, RZ, R25, P1 ;  /* 0x000000ffff0d7224 */ /* 0x000fe200008e0619 */
[C---:B------:R-:W-:Y:S02]  /*0230*/  ISETP.LT.U32.AND P1, PT, R7.reuse, R0, PT ;  /* 0x000000000700720c */ /* 0x040fe40003f21070 */
[----:B------:R-:W-:-:S02]  /*0240*/  LEA R6, P4, R7, R2, 0x1 ;  /* 0x0000000207067211 */ /* 0x000fc400078808ff */
[----:B------:R-:W-:Y:S02]  /*0250*/  ISETP.GE.U32.AND.EX P2, PT, R9, RZ, PT, P2 ;  /* 0x000000ff0900720c */ /* 0x000fe40003f46120 */
[C---:B------:R-:W-:Y:S02]  /*0260*/  ISETP.GE.U32.AND P3, PT, R11.reuse, 0x10000, PT ;  /* 0x000100000b00780c */ /* 0x040fe40003f66070 */
[C---:B------:R-:W-:Y:S02]  /*0270*/  ISETP.LT.U32.AND P0, PT, R11.reuse, R0, PT ;  /* 0x000000000b00720c */ /* 0x040fe40003f01070 */
[-C--:B------:R-:W-:Y:S01]  /*0280*/  LEA.HI.X R11, R11, R3.reuse, R13, 0x1, P5 ;  /* 0x000000030b0b7211 */ /* 0x080fe200028f0c0d */
[----:B--2---:R0:W2:Y:S01]  /*0290*/  LDG.E.U16 R21, desc[UR4][R18.64] ;  /* 0x0000000412157981 */ /* 0x0040a2000c1e1500 */
[----:B------:R-:W-:Y:S02]  /*02a0*/  LEA.HI.X R7, R7, R3, R9, 0x1, P4 ;  /* 0x0000000307077211 */ /* 0x000fe400020f0c09 */
[----:B------:R-:W-:-:S02]  /*02b0*/  ISETP.LT.AND.EX P1, PT, R9, R4, !P2, P1 ;  /* 0x000000040900720c */ /* 0x000fc40005721310 */
[----:B------:R-:W-:Y:S02]  /*02c0*/  ISETP.GE.U32.AND.EX P3, PT, R13, RZ, PT, P3 ;  /* 0x000000ff0d00720c */ /* 0x000fe40003f66130 */
[----:B------:R-:W-:Y:S02]  /*02d0*/  IADD3 R9, P5, R8, R23, RZ ;  /* 0x0000001708097210 */ /* 0x000fe40007fbe0ff */
[----:B------:R-:W-:Y:S02]  /*02e0*/  ISETP.GE.U32.AND P4, PT, R23, 0x10000, PT ;  /* 0x000100001700780c */ /* 0x000fe40003f86070 */
[----:B------:R-:W-:Y:S01]  /*02f0*/  ISETP.LT.AND.EX P0, PT, R13, R4, !P3, P0 ;  /* 0x000000040d00720c */ /* 0x000fe20005f01300 */
[----:B------:R-:W-:Y:S01]  /*0300*/  IMAD.X R15, RZ, RZ, R25, P5 ;  /* 0x000000ffff0f7224 */ /* 0x000fe200028e0619 */
[----:B------:R-:W-:Y:S02]  /*0310*/  ISETP.LT.U32.AND P3, PT, R23, R0, PT ;  /* 0x000000001700720c */ /* 0x000fe40003f61070 */
[----:B------:R-:W-:-:S02]  /*0320*/  ISETP.GE.U32.AND.EX P4, PT, R25, RZ, PT, P4 ;  /* 0x000000ff1900720c */ /* 0x000fc40003f86140 */
[----:B------:R-:W-:Y:S02]  /*0330*/  ISETP.GE.U32.AND P2, PT, R9, 0x10000, PT ;  /* 0x000100000900780c */ /* 0x000fe40003f46070 */
[----:B------:R-:W-:Y:S02]  /*0340*/  ISETP.LT.AND.EX P3, PT, R25, R4, !P4, P3 ;  /* 0x000000041900720c */ /* 0x000fe40006761330 */
[----:B------:R-:W-:Y:S02]  /*0350*/  ISETP.LT.U32.AND P4, PT, R9, R0, PT ;  /* 0x000000000900720c */ /* 0x000fe40003f81070 */
[----:B------:R-:W-:Y:S02]  /*0360*/  ISETP.GE.U32.AND.EX P2, PT, R15, RZ, PT, P2 ;  /* 0x000000ff0f00720c */ /* 0x000fe40003f46120 */
[----:B------:R-:W-:Y:S02]  /*0370*/  LEA R8, P6, R9, R2, 0x1 ;  /* 0x0000000209087211 */ /* 0x000fe400078c08ff */
[----:B------:R-:W-:-:S02]  /*0380*/  ISETP.LT.AND.EX P2, PT, R15, R4, !P2, P4 ;  /* 0x000000040f00720c */ /* 0x000fc40005741340 */
[----:B------:R-:W-:Y:S02]  /*0390*/  LEA R12, P5, R23, R2, 0x1 ;  /* 0x00000002170c7211 */ /* 0x000fe400078a08ff */
[-CC-:B------:R-:W-:Y:S02]  /*03a0*/  LEA.HI.X R9, R9, R3.reuse, R15.reuse, 0x1, P6 ;  /* 0x0000000309097211 */ /* 0x180fe400030f0c0f */
[----:B------:R-:W-:Y:S02]  /*03b0*/  PRMT R15, RZ, 0x7610, R15 ;  /* 0x00007610ff0f7816 */ /* 0x000fe4000000000f */
[----:B------:R-:W-:Y:S02]  /*03c0*/  LEA.HI.X R13, R23, R3, R25, 0x1, P5 ;  /* 0x00000003170d7211 */ /* 0x000fe400028f0c19 */
[----:B0-----:R-:W-:Y:S02]  /*03d0*/  PRMT R18, RZ, 0x7610, R18 ;  /* 0x00007610ff127816 */ /* 0x001fe40000000012 */
[----:B------:R-:W-:Y:S01]  /*03e0*/  PRMT R19, RZ, 0x7610, R19 ;  /* 0x00007610ff137816 */ /* 0x000fe20000000013 */
[----:B------:R-:W3:Y:S01]  /*03f0*/  @P3 LDG.E.U16 R15, desc[UR4][R12.64] ;  /* 0x000000040c0f3981 */ /* 0x000ee2000c1e1500 */
[----:B------:R-:W-:-:S03]  /*0400*/  PRMT R20, RZ, 0x7610, R20 ;  /* 0x00007610ff147816 */ /* 0x000fc60000000014 */
[----:B------:R-:W4:Y:S04]  /*0410*/  @P0 LDG.E.U16 R18, desc[UR4][R10.64] ;  /* 0x000000040a120981 */ /* 0x000f28000c1e1500 */
[----:B------:R-:W5:Y:S04]  /*0420*/  @P1 LDG.E.U16 R19, desc[UR4][R6.64] ;  /* 0x0000000406131981 */ /* 0x000f68000c1e1500 */
[----:B------:R-:W5:Y:S01]  /*0430*/  @P2 LDG.E.U16 R20, desc[UR4][R8.64] ;  /* 0x0000000408142981 */ /* 0x000f62000c1e1500 */
[----:B------:R-:W-:-:S04]  /*0440*/  IMAD.WIDE.U32 R16, R14, 0x4, R16 ;  /* 0x000000040e107825 */ /* 0x000fc800078e0010 */
[----:B--2---:R-:W-:-:S04]  /*0450*/  IMAD.U32 R21, R21, 0x10000, RZ ;  /* 0x0001000015157824 */ /* 0x004fc800078e00ff */
[----:B------:R-:W-:-:S06]  /*0460*/  FMUL.FTZ R21, R21, UR6 ;  /* 0x0000000615157c20 */ /* 0x000fcc0008410000 */
[----:B------:R-:W0:Y:S01]  /*0470*/  MUFU.RCP R21, R21 ;  /* 0x0000001500157308 */ /* 0x000e220000001000 */
[----:B---3--:R-:W-:Y:S02]  /*0480*/  IMAD.U32 R15, R15, 0x10000, RZ ;  /* 0x000100000f0f7824 */ /* 0x008fe400078e00ff */
[----:B----4-:R-:W-:Y:S02]  /*0490*/  IMAD.U32 R18, R18, 0x10000, RZ ;  /* 0x0001000012127824 */ /* 0x010fe400078e00ff */
[-C--:B0-----:R-:W-:Y:S01]  /*04a0*/  FMUL.FTZ R15, R15, R21.reuse ;  /* 0x000000150f0f7220 */ /* 0x081fe20000410000 */
[----:B-----5:R-:W-:Y:S02]  /*04b0*/  IMAD.U32 R19, R19, 0x10000, RZ ;  /* 0x0001000013137824 */ /* 0x020fe400078e00ff */
[-C--:B------:R-:W-:Y:S01]  /*04c0*/  FMUL.FTZ R18, R18, R21.reuse ;  /* 0x0000001512127220 */ /* 0x080fe20000410000 */
[----:B------:R-:W-:Y:S02]  /*04d0*/  IMAD.U32 R20, R20, 0x10000, RZ ;  /* 0x0001000014147824 */ /* 0x000fe400078e00ff */
[----:B------:R-:W-:Y:S01]  /*04e0*/  FMUL.FTZ R19, R19, R21 ;  /* 0x0000001513137220 */ /* 0x000fe20000410000 */
[----:B------:R-:W-:Y:S01]  /*04f0*/  F2FP.BF16.F32.PACK_AB R15, RZ, R15 ;  /* 0x0000000fff0f723e */ /* 0x000fe200000010ff */
[----:B------:R-:W-:Y:S01]  /*0500*/  FMUL.FTZ R20, R20, R21 ;  /* 0x0000001514147220 */ /* 0x000fe20000410000 */
[----:B------:R-:W-:-:S02]  /*0510*/  F2FP.BF16.F32.PACK_AB R18, RZ, R18 ;  /* 0x00000012ff12723e */ /* 0x000fc400000010ff */
[----:B------:R-:W-:Y:S02]  /*0520*/  F2FP.BF16.F32.PACK_AB R19, RZ, R19 ;  /* 0x00000013ff13723e */ /* 0x000fe400000010ff */
[----:B------:R-:W-:Y:S01]  /*0530*/  F2FP.BF16.F32.PACK_AB R20, RZ, R20 ;  /* 0x00000014ff14723e */ /* 0x000fe200000010ff */
[----:B------:R2:W-:Y:S04]  /*0540*/  @P3 STG.E.U16 desc[UR4][R12.64], R15 ;  /* 0x0000000f0c003986 */ /* 0x0005e8000c101504 */
[----:B------:R2:W-:Y:S01]  /*0550*/  @P0 STG.E.U16 desc[UR4][R10.64], R18 ;  /* 0x000000120a000986 */ /* 0x0005e2000c101504 */
[----:B------:R-:W-:-:S03]  /*0560*/  ISETP.GE.U32.AND P0, PT, R16, 0x10000, PT ;  /* 0x000100001000780c */ /* 0x000fc60003f06070 */
[----:B------:R2:W-:Y:S01]  /*0570*/  @P1 STG.E.U16 desc[UR4][R6.64], R19 ;  /* 0x0000001306001986 */ /* 0x0005e2000c101504 */
[----:B------:R-:W-:-:S03]  /*0580*/  ISETP.LT.U32.AND P1, PT, R16, R0, PT ;  /* 0x000000001000720c */ /* 0x000fc60003f21070 */
[----:B------:R2:W-:Y:S01]  /*0590*/  @P2 STG.E.U16 desc[UR4][R8.64], R20 ;  /* 0x0000001408002986 */ /* 0x0005e2000c101504 */
[C---:B------:R-:W-:Y:S02]  /*05a0*/  ISETP.GE.U32.AND.EX P0, PT, R17.reuse, RZ, PT, P0 ;  /* 0x000000ff1100720c */ /* 0x040fe40003f06100 */
[----:B------:R-:W-:-:S13]  /*05b0*/  ISETP.LT.AND.EX P1, PT, R17, R4, PT, P1 ;  /* 0x000000041100720c */ /* 0x000fda0003f21310 */
[----:B--2---:R-:W-:Y:S05]  /*05c0*/  @!P0 BRA P1, `(.L_x_159) ;  /* 0xfffffff800f08947 */ /* 0x004fea000083ffff */
[----:B------:R-:W-:Y:S05]  /*05d0*/  EXIT ;  /* 0x000000000000794d */ /* 0x000fea0003800000 */
.L_x_158:
        /* <DEDUP_REMOVED lines=10> */
.L_x_160:
[----:B0-----:R-:W2:Y:S01]  /*0680*/  LDG.E.U16 R13, desc[UR4][R6.64] ;  /* 0x00000004060d7981 */ /* 0x001ea2000c1e1500 */
[----:B------:R-:W-:-:S04]  /*0690*/  LEA R8, P0, R5, R2, 0x3 ;  /* 0x0000000205087211 */ /* 0x000fc800078018ff */
[----:B------:R-:W-:-:S05]  /*06a0*/  LEA.HI.X R9, R5, R3, R12, 0x3, P0 ;  /* 0x0000000305097211 */ /* 0x000fca00000f1c0c */
[----:B------:R-:W3:Y:S01]  /*06b0*/  LDG.E.64 R10, desc[UR4][R8.64] ;  /* 0x00000004080a7981 */ /* 0x000ee2000c1e1b00 */
[----:B------:R-:W-:-:S04]  /*06c0*/  IADD3 R5, P0, R5, UR6, RZ ;  /* 0x0000000605057c10 */ /* 0x000fc8000ff1e0ff */
[----:B------:R-:W-:Y:S01]  /*06d0*/  ISETP.LT.U32.AND P1, PT, R5, 0x4000, PT ;  /* 0x000040000500780c */ /* 0x000fe20003f21070 */
[----:B------:R-:W-:-:S05]  /*06e0*/  IMAD.X R12, RZ, RZ, R12, P0 ;  /* 0x000000ffff0c7224 */ /* 0x000fca00000e060c */
[----:B------:R-:W-:Y:S01]  /*06f0*/  ISETP.LT.U32.AND.EX P1, PT, R12, RZ, PT, P1 ;  /* 0x000000ff0c00720c */ /* 0x000fe20003f21110 */
[----:B--2---:R-:W-:-:S04]  /*0700*/  IMAD.U32 R13, R13, 0x10000, RZ ;  /* 0x000100000d0d7824 */ /* 0x004fc800078e00ff */
[----:B------:R-:W-:-:S06]  /*0710*/  FMUL.FTZ R15, R13, UR7 ;  /* 0x000000070d0f7c20 */ /* 0x000fcc0008410000 */
[----:B------:R-:W0:Y:S01]  /*0720*/  MUFU.RCP R15, R15 ;  /* 0x0000000f000f7308 */ /* 0x000e220000001000 */
[C---:B---3--:R-:W-:Y:S01]  /*0730*/  PRMT R13, R10.reuse, 0x7632, R13 ;  /* 0x000076320a0d7816 */ /* 0x048fe2000000000d */
[----:B------:R-:W-:Y:S01]  /*0740*/  IMAD.U32 R10, R10, 0x10000, RZ ;  /* 0x000100000a0a7824 */ /* 0x000fe200078e00ff */
[C---:B------:R-:W-:Y:S01]  /*0750*/  PRMT R14, R11.reuse, 0x7632, R14 ;  /* 0x000076320b0e7816 */ /* 0x040fe2000000000e */
[----:B------:R-:W-:Y:S02]  /*0760*/  IMAD.U32 R11, R11, 0x10000, RZ ;  /* 0x000100000b0b7824 */ /* 0x000fe400078e00ff */
[----:B------:R-:W-:Y:S02]  /*0770*/  IMAD.U32 R13, R13, 0x10000, RZ ;  /* 0x000100000d0d7824 */ /* 0x000fe400078e00ff */
[----:B------:R-:W-:Y:S02]  /*0780*/  IMAD.U32 R14, R14, 0x10000, RZ ;  /* 0x000100000e0e7824 */ /* 0x000fe400078e00ff */
[-C--:B0-----:R-:W-:Y:S01]  /*0790*/  FMUL.FTZ R10, R10, R15.reuse ;  /* 0x0000000f0a0a7220 */ /* 0x081fe20000410000 */
[-C--:B------:R-:W-:Y:S01]  /*07a0*/  FMUL.FTZ R13, R13, R15.reuse ;  /* 0x0000000f0d0d7220 */ /* 0x080fe20000410000 */
[-C--:B------:R-:W-:Y:S01]  /*07b0*/  FMUL.FTZ R11, R11, R15.reuse ;  /* 0x0000000f0b0b7220 */ /* 0x080fe20000410000 */
[----:B------:R-:W-:-:S03]  /*07c0*/  FMUL.FTZ R14, R14, R15 ;  /* 0x0000000f0e0e7220 */ /* 0x000fc60000410000 */
[----:B------:R-:W-:Y:S01]  /*07d0*/  F2FP.BF16.F32.PACK_AB R10, R13, R10 ;  /* 0x0000000a0d0a723e */ /* 0x000fe200000010ff */
[----:B------:R-:W-:Y:S01]  /*07e0*/  IMAD.SHL.U32 R13, R5, 0x4, RZ ;  /* 0x00000004050d7824 */ /* 0x000fe200078e00ff */
[----:B------:R-:W-:-:S04]  /*07f0*/  F2FP.BF16.F32.PACK_AB R11, R14, R11 ;  /* 0x0000000b0e0b723e */ /* 0x000fc800000010ff */
[----:B------:R-:W-:Y:S01]  /*0800*/  ISETP.GE.U32.AND P0, PT, R13, R0, PT ;  /* 0x000000000d00720c */ /* 0x000fe20003f06070 */
[----:B------:R1:W-:Y:S01]  /*0810*/  STG.E.64 desc[UR4][R8.64], R10 ;  /* 0x0000000a08007986 */ /* 0x0003e2000c101b04 */
[----:B------:R-:W-:-:S04]  /*0820*/  SHF.L.U64.HI R13, R5, 0x2, R12 ;  /* 0x00000002050d7819 */ /* 0x000fc8000001020c */
[----:B------:R-:W-:-:S13]  /*0830*/  ISETP.GE.AND.EX P0, PT, R13, R4, PT, P0 ;  /* 0x000000040d00720c */ /* 0x000fda0003f06300 */
[----:B-1----:R-:W-:Y:S05]  /*0840*/  @!P0 BRA P1, `(.L_x_160) ;  /* 0xfffffffc008c8947 */ /* 0x002fea000083ffff */
[----:B------:R-:W-:Y:S05]  /*0850*/  EXIT ;  /* 0x000000000000794d */ /* 0x000fea0003800000 */
.L_x_161:
        /* <DEDUP_REMOVED lines=10> */
.L_x_525:


//--------------------- .text._ZN2at6native63_GLOBAL__N__862fb238_30_ForeachBinaryOpScalarTensor_cu_64fe0ca525multi_tensor_apply_kernelINS1_18TensorListMetadataILi1EEENS1_27BinaryOpScalarTensorFunctorIN3c104HalfELi1ELi1ELi0EEEJSt7dividesIfEPS7_fEEEvT_T0_DpT1_ --------------------------
	.section	.text._ZN2at6native63_GLOBAL__N__862fb238_30_ForeachBinaryOpScalarTensor_cu_64fe0ca525multi_tensor_apply_kernelINS1_18TensorListMetadataILi1EEENS1_27BinaryOpScalarTensorFunctorIN3c104HalfELi1ELi1ELi0EEEJSt7dividesIfEPS7_fEEEvT_T0_DpT1_,"ax",@progbits
	.align	128
.text._ZN2at6native63_GLOBAL__N__862fb238_30_ForeachBinaryOpScalarTensor_cu_64fe0ca525multi_tensor_apply_kernelINS1_18TensorListMetadataILi1EEENS1_27BinaryOpScalarTensorFunctorIN3c104HalfELi1ELi1ELi0EEEJSt7dividesIfEPS7_fEEEvT_T0_DpT1_:
        .type           _ZN2at6native63_GLOBAL__N__862fb238_30_ForeachBinaryOpScalarTensor_cu_64fe0ca525multi_tensor_apply_kernelINS1_18TensorListMetadataILi1EEENS1_27BinaryOpScalarTensorFunctorIN3c104HalfELi1ELi1ELi0EEEJSt7dividesIfEPS7_fEEEvT_T0_DpT1_,@function
        .size           _ZN2at6native63_GLOBAL__N__862fb238_30_ForeachBinaryOpScalarTensor_cu_64fe0ca525multi_tensor_apply_kernelINS1_18TensorListMetadataILi1EEENS1_27BinaryOpScalarTensorFunctorIN3c104HalfELi1ELi1ELi0EEEJSt7dividesIfEPS7_fEEEvT_T0_DpT1_,(.L_x_526 - _ZN2at6native63_GLOBAL__N__862fb238_30_ForeachBinaryOpScalarTensor_cu_64fe0ca525multi_tensor_apply_kernelINS1_18TensorListMetadataILi1EEENS1_27BinaryOpScalarTensorFunctorIN3c104HalfELi1ELi1ELi0EEEJSt7dividesIfEPS7_fEEEvT_T0_DpT1_)
        .other          _ZN2at6native63_GLOBAL__N__862fb238_30_ForeachBinaryOpScalarTensor_cu_64fe0ca525multi_tensor_apply_kernelINS1_18TensorListMetadataILi1EEENS1_27BinaryOpScalarTensorFunctorIN3c104HalfELi1ELi1ELi0EEEJSt7dividesIfEPS7_fEEEvT_T0_DpT1_,@"STO_CUDA_ENTRY STV_DEFAULT"
_ZN2at6native63_GLOBAL__N__862fb238_30_ForeachBinaryOpScalarTensor_cu_64fe0ca525multi_tensor_apply_kernelINS1_18TensorListMetadataILi1EEENS1_27BinaryOpScalarTensorFunctorIN3c104HalfELi1ELi1ELi0EEEJSt7dividesIfEPS7_fEEEvT_T0_DpT1_:
        /* <DEDUP_REMOVED lines=25> */
.L_x_163:
        /* <DEDUP_REMOVED lines=44> */
[----:B--2---:R-:W-:-:S05]  /*0450*/  HADD2.F32 R21, -RZ, R21.H0_H0 ;  /* 0x20000015ff157230 */ /* 0x004fca0000004100 */
[----:B------:R-:W-:-:S06]  /*0460*/  FMUL.FTZ R21, R21, UR6 ;  /* 0x0000000615157c20 */ /* 0x000fcc0008410000 */
[----:B------:R-:W0:Y:S01]  /*0470*/  MUFU.RCP R21, R21 ;  /* 0x0000001500157308 */ /* 0x000e220000001000 */
[----:B---3--:R-:W-:Y:S02]  /*0480*/  HADD2.F32 R15, -RZ, R15.H0_H0 ;  /* 0x2000000fff0f7230 */ /* 0x008fe40000004100 */
[----:B----4-:R-:W-:-:S03]  /*0490*/  HADD2.F32 R18, -RZ, R18.H0_H0 ;  /* 0x20000012ff127230 */ /* 0x010fc60000004100 */
[-C--:B0-----:R-:W-:Y:S01]  /*04a0*/  FMUL.FTZ R15, R15, R21.reuse ;  /* 0x000000150f0f7220 */ /* 0x081fe20000410000 */
[----:B-----5:R-:W-:Y:S02]  /*04b0*/  HADD2.F32 R19, -RZ, R19.H0_H0 ;  /* 0x20000013ff137230 */ /* 0x020fe40000004100 */
[-C--:B------:R-:W-:Y:S01]  /*04c0*/  FMUL.FTZ R18, R18, R21.reuse ;  /* 0x0000001512127220 */ /* 0x080fe20000410000 */
[----:B------:R-:W-:Y:S02]  /*04d0*/  HADD2.F32 R20, -RZ, R20.H0_H0 ;  /* 0x20000014ff147230 */ /* 0x000fe40000004100 */
[----:B------:R-:W-:Y:S01]  /*04e0*/  FMUL.FTZ R19, R19, R21 ;  /* 0x0000001513137220 */ /* 0x000fe20000410000 */
[----:B------:R-:W-:Y:S02]  /*04f0*/  F2FP.F16.F32.PACK_AB R15, RZ, R15 ;  /* 0x0000000fff0f723e */ /* 0x000fe400000000ff */
[----:B------:R-:W-:Y:S01]  /*0500*/  FMUL.FTZ R20, R20, R21 ;  /* 0x0000001514147220 */ /* 0x000fe20000410000 */
[----:B------:R-:W-:-:S02]  /*0510*/  F2FP.F16.F32.PACK_AB R18, RZ, R18 ;  /* 0x00000012ff12723e */ /* 0x000fc400000000ff */
[----:B------:R-:W-:Y:S02]  /*0520*/  F2FP.F16.F32.PACK_AB R19, RZ, R19 ;  /* 0x00000013ff13723e */ /* 0x000fe400000000ff */
[----:B------:R-:W-:Y:S01]  /*0530*/  F2FP.F16.F32.PACK_AB R20, RZ, R20 ;  /* 0x00000014ff14723e */ /* 0x000fe200000000ff */
        /* <DEDUP_REMOVED lines=10> */
.L_x_162:
        /* <DEDUP_REMOVED lines=10> */
.L_x_164:
        /* <DEDUP_REMOVED lines=8> */
[----:B--2---:R-:W-:-:S05]  /*0700*/  HADD2.F32 R5, -RZ, R5.H0_H0 ;  /* 0x20000005ff057230 */ /* 0x004fca0000004100 */
[----:B------:R-:W-:Y:S01]  /*0710*/  FMUL.FTZ R12, R5, UR7 ;  /* 0x00000007050c7c20 */ /* 0x000fe20008410000 */
[----:B---3--:R-:W-:-:S05]  /*0720*/  HADD2.F32 R5, -RZ, R10.H0_H0 ;  /* 0x2000000aff057230 */ /* 0x008fca0000004100 */
[----:B------:R-:W0:Y:S01]  /*0730*/  MUFU.RCP R12, R12 ;  /* 0x0000000c000c7308 */ /* 0x000e220000001000 */
[----:B------:R-:W-:Y:S02]  /*0740*/  HADD2.F32 R10, -RZ, R10.H1_H1 ;  /* 0x3000000aff0a7230 */ /* 0x000fe40000004100 */
[--C-:B------:R-:W-:Y:S02]  /*0750*/  HADD2.F32 R13, -RZ, R11.reuse.H0_H0 ;  /* 0x2000000bff0d7230 */ /* 0x100fe40000004100 */
[----:B------:R-:W-:Y:S02]  /*0760*/  HADD2.F32 R11, -RZ, R11.H1_H1 ;  /* 0x3000000bff0b7230 */ /* 0x000fe40000004100 */
[-C--:B0-----:R-:W-:Y:S01]  /*0770*/  FMUL.FTZ R5, R5, R12.reuse ;  /* 0x0000000c05057220 */ /* 0x081fe20000410000 */
[-C--:B------:R-:W-:Y:S01]  /*0780*/  FMUL.FTZ R10, R10, R12.reuse ;  /* 0x0000000c0a0a7220 */ /* 0x080fe20000410000 */
[-C--:B------:R-:W-:Y:S01]  /*0790*/  FMUL.FTZ R13, R13, R12.reuse ;  /* 0x0000000c0d0d7220 */ /* 0x080fe20000410000 */
[----:B------:R-:W-:-:S03]  /*07a0*/  FMUL.FTZ R14, R11, R12 ;  /* 0x0000000c0b0e7220 */ /* 0x000fc60000410000 */
[----:B------:R-:W-:Y:S01]  /*07b0*/  F2FP.F16.F32.PACK_AB R10, R10, R5 ;  /* 0x000000050a0a723e */ /* 0x000fe200000000ff */
[----:B------:R-:W-:Y:S01]  /*07c0*/  IMAD.SHL.U32 R5, R15, 0x4, RZ ;  /* 0x000000040f057824 */ /* 0x000fe200078e00ff */
[----:B------:R-:W-:-:S04]  /*07d0*/  F2FP.F16.F32.PACK_AB R11, R14, R13 ;  /* 0x0000000d0e0b723e */ /* 0x000fc800000000ff */
[----:B------:R-:W-:Y:S01]  /*07e0*/  ISETP.GE.U32.AND P0, PT, R5, R0, PT ;  /* 0x000000000500720c */ /* 0x000fe20003f06070 */
[----:B------:R1:W-:Y:S01]  /*07f0*/  STG.E.64 desc[UR4][R8.64], R10 ;  /* 0x0000000a08007986 */ /* 0x0003e2000c101b04 */
[----:B------:R-:W-:-:S04]  /*0800*/  SHF.L.U64.HI R5, R15, 0x2, R16 ;  /* 0x000000020f057819 */ /* 0x000fc80000010210 */
[----:B------:R-:W-:-:S13]  /*0810*/  ISETP.GE.AND.EX P0, PT, R5, R4, PT, P0 ;  /* 0x000000040500720c */ /* 0x000fda0003f06300 */
[----:B-1----:R-:W-:Y:S05]  /*0820*/  @!P0 BRA P1, `(.L_x_164) ;  /* 0xfffffffc00948947 */ /* 0x002fea000083ffff */
[----:B------:R-:W-:Y:S05]  /*0830*/  EXIT ;  /* 0x000000000000794d */ /* 0x000fea0003800000 */
.L_x_165:
        /* <DEDUP_REMOVED lines=12> */
.L_x_526:


//--------------------- .text._ZN2at6native63_GLOBAL__N__862fb238_30_ForeachBinaryOpScalarTensor_cu_64fe0ca525multi_tensor_apply_kernelINS1_18TensorListMetadataILi1EEENS1_27BinaryOpScalarTensorFunctorIbLi1ELi1ELi0EEEJSt7dividesIbEPbbEEEvT_T0_DpT1_ --------------------------
	.section	.text._ZN2at6native63_GLOBAL__N__862fb238_30_ForeachBinaryOpScalarTensor_cu_64fe0ca525multi_tensor_apply_kernelINS1_18TensorListMetadataILi1EEENS1_27BinaryOpScalarTensorFunctorIbLi1ELi1ELi0EEEJSt7dividesIbEPbbEEEvT_T0_DpT1_,"ax",@progbits
	.align	128
.text._ZN2at6native63_GLOBAL__N__862fb238_30_ForeachBinaryOpScalarTensor_cu_64fe0ca525multi_tensor_apply_kernelINS1_18TensorListMetadataILi1EEENS1_27BinaryOpScalarTensorFunctorIbLi1ELi1ELi0EEEJSt7dividesIbEPbbEEEvT_T0_DpT1_:
        .type           _ZN2at6native63_GLOBAL__N__862fb238_30_ForeachBinaryOpScalarTensor_cu_64fe0ca525multi_tensor_apply_kernelINS1_18TensorListMetadataILi1EEENS1_27BinaryOpScalarTensorFunctorIbLi1ELi1ELi0EEEJSt7dividesIbEPbbEEEvT_T0_DpT1_,@function
        .size           _ZN2at6native63_GLOBAL__N__862fb238_30_ForeachBinaryOpScalarTensor_cu_64fe0ca525multi_tensor_apply_kernelINS1_18TensorListMetadataILi1EEENS1_27BinaryOpScalarTensorFunctorIbLi1ELi1ELi0EEEJSt7dividesIbEPbbEEEvT_T0_DpT1_,(.L_x_527 - _ZN2at6native63_GLOBAL__N__862fb238_30_ForeachBinaryOpScalarTensor_cu_64fe0ca525multi_tensor_apply_kernelINS1_18TensorListMetadataILi1EEENS1_27BinaryOpScalarTensorFunctorIbLi1ELi1ELi0EEEJSt7dividesIbEPbbEEEvT_T0_DpT1_)
        .other          _ZN2at6native63_GLOBAL__N__862fb238_30_ForeachBinaryOpScalarTensor_cu_64fe0ca525multi_tensor_apply_kernelINS1_18TensorListMetadataILi1EEENS1_27BinaryOpScalarTensorFunctorIbLi1ELi1ELi0EEEJSt7dividesIbEPbbEEEvT_T0_DpT1_,@"STO_CUDA_ENTRY STV_DEFAULT"
_ZN2at6native63_GLOBAL__N__862fb238_30_ForeachBinaryOpScalarTensor_cu_64fe0ca525multi_tensor_apply_kernelINS1_18TensorListMetadataILi1EEENS1_27BinaryOpScalarTensorFunctorIbLi1ELi1ELi0EEEJSt7dividesIbEPbbEEEvT_T0_DpT1_:
        /* <DEDUP_REMOVED lines=11> */
[----:B0-----:R-:W-:-:S05]  /*00b0*/  IADD3 R0, P1, R4, R12, RZ ;  /* 0x0000000c04007210 */ /* 0x001fca0007f3e0ff */
[----:B------:R-:W-:Y:S01]  /*00c0*/  IMAD.X R2, R5, 0x1, R13, P1 ;  /* 0x0000000105027824 */ /* 0x000fe200008e060d */
[----:B-1----:R-:W-:-:S04]  /*00d0*/  IADD3 R3, P2, -R12, R6, RZ ;  /* 0x000000060c037210 */ /* 0x002fc80007f5e1ff */
[----:B------:R-:W-:Y:S01]  /*00e0*/  LOP3.LUT P0, RZ, R3, 0x3, R0, 0xc8, !PT ;  /* 0x0000000303ff7812 */ /* 0x000fe2000780c800 */
[----:B------:R-:W-:-:S12]  /*00f0*/  IMAD.X R12, R7, 0x1, ~R13, P2 ;  /* 0x00000001070c7824 */ /* 0x000fd800010e0e0d */
[----:B------:R-:W-:Y:S05]  /*0100*/  @!P0 BRA `(.L_x_166) ;  /* 0x0000000400088947 */ /* 0x000fea0003800000 */
[----:B------:R-:W-:-:S04]  /*0110*/  ISETP.GE.U32.AND P0, PT, R3, 0x1, PT ;  /* 0x000000010300780c */ /* 0x000fc80003f06070 */
[----:B------:R-:W-:-:S13]  /*0120*/  ISETP.GE.AND.EX P0, PT, R12, RZ, PT, P0 ;  /* 0x000000ff0c00720c */ /* 0x000fda0003f06300 */
[----:B------:R-:W-:Y:S05]  /*0130*/  @!P0 EXIT ;  /* 0x000000000000894d */ /* 0x000fea0003800000 */
[----:B------:R-:W0:Y:S01]  /*0140*/  S2R R13, SR_TID.X ;  /* 0x00000000000d7919 */ /* 0x000e220000002100 */
[----:B------:R-:W1:Y:S01]  /*0150*/  LDC R14, c[0x0][RZ] ;  /* 0x00000000ff0e7b82 */ /* 0x000e620000000800 */
[----:B------:R-:W-:-:S07]  /*0160*/  CS2R R16, SRZ ;  /* 0x0000000000107805 */ /* 0x000fce000001ff00 */
.L_x_167:
[----:B0-----:R-:W-:Y:S01]  /*0170*/  IADD3 R9, P2, R13, R16, RZ ;  /* 0x000000100d097210 */ /* 0x001fe20007f5e0ff */
[C---:B-1----:R-:W-:Y:S01]  /*0180*/  IMAD R6, R14.reuse, 0x3, RZ ;  /* 0x000000030e067824 */ /* 0x042fe200078e02ff */
[----:B------:R-:W-:Y:S02]  /*0190*/  PRMT R20, RZ, 0x7610, R20 ;  /* 0x00007610ff147816 */ /* 0x000fe40000000014 */
[CC--:B------:R-:W-:Y:S01]  /*01a0*/  IADD3 R10, P3, R14.reuse, R9.reuse, RZ ;  /* 0x000000090e0a7210 */ /* 0x0c0fe20007f7e0ff */
[----:B------:R-:W-:Y:S01]  /*01b0*/  IMAD.X R21, RZ, RZ, R17, P2 ;  /* 0x000000ffff157224 */ /* 0x000fe200010e0611 */
[-C--:B------:R-:W-:Y:S02]  /*01c0*/  LEA R4, P2, R14, R9.reuse, 0x1 ;  /* 0x000000090e047211 */ /* 0x080fe400078408ff */
[C---:B------:R-:W-:Y:S01]  /*01d0*/  ISETP.GE.U32.AND P0, PT, R9.reuse, 0x10000, PT ;  /* 0x000100000900780c */ /* 0x040fe20003f06070 */
[--C-:B------:R-:W-:Y:S01]  /*01e0*/  IMAD.X R11, RZ, RZ, R21.reuse, P3 ;  /* 0x000000ffff0b7224 */ /* 0x100fe200018e0615 */
[----:B------:R-:W-:Y:S01]  /*01f0*/  IADD3 R6, P6, R6, R9, RZ ;  /* 0x0000000906067210 */ /* 0x000fe20007fde0ff */
[----:B------:R-:W-:Y:S01]  /*0200*/  IMAD.X R5, RZ, RZ, R21, P2 ;  /* 0x000000ffff057224 */ /* 0x000fe200010e0615 */
[----:B------:R-:W-:-:S02]  /*0210*/  ISETP.LT.U32.AND P1, PT, R9, R3, PT ;  /* 0x000000030900720c */ /* 0x000fc40003f21070 */
[C---:B------:R-:W-:Y:S01]  /*0220*/  ISETP.GE.U32.AND.EX P0, PT, R21.reuse, RZ, PT, P0 ;  /* 0x000000ff1500720c */ /* 0x040fe20003f06100 */
[----:B------:R-:W-:Y:S01]  /*0230*/  IMAD.X R7, RZ, RZ, R21, P6 ;  /* 0x000000ffff077224 */ /* 0x000fe200030e0615 */
[----:B------:R-:W-:Y:S02]  /*0240*/  ISETP.GE.U32.AND P5, PT, R10, 0x10000, PT ;  /* 0x000100000a00780c */ /* 0x000fe40003fa6070 */
[----:B------:R-:W-:Y:S02]  /*0250*/  ISETP.GE.U32.AND P3, PT, R4, 0x10000, PT ;  /* 0x000100000400780c */ /* 0x000fe40003f66070 */
[----:B------:R-:W-:Y:S02]  /*0260*/  ISETP.LT.U32.AND P4, PT, R10, R3, PT ;  /* 0x000000030a00720c */ /* 0x000fe40003f81070 */
[----:B------:R-:W-:Y:S02]  /*0270*/  ISETP.LT.AND.EX P1, PT, R21, R12, !P0, P1 ;  /* 0x0000000c1500720c */ /* 0x000fe40004721310 */
[----:B------:R-:W-:-:S02]  /*0280*/  ISETP.GE.U32.AND.EX P5, PT, R11, RZ, PT, P5 ;  /* 0x000000ff0b00720c */ /* 0x000fc40003fa6150 */
[-C--:B------:R-:W-:Y:S02]  /*0290*/  ISETP.LT.U32.AND P0, PT, R4, R3.reuse, PT ;  /* 0x000000030400720c */ /* 0x080fe40003f01070 */
[C---:B------:R-:W-:Y:S02]  /*02a0*/  ISETP.GE.U32.AND P2, PT, R6.reuse, 0x10000, PT ;  /* 0x000100000600780c */ /* 0x040fe40003f46070 */
[----:B------:R-:W-:Y:S02]  /*02b0*/  ISETP.GE.U32.AND.EX P3, PT, R5, RZ, PT, P3 ;  /* 0x000000ff0500720c */ /* 0x000fe40003f66130 */
[----:B------:R-:W-:Y:S02]  /*02c0*/  ISETP.LT.AND.EX P4, PT, R11, R12, !P5, P4 ;  /* 0x0000000c0b00720c */ /* 0x000fe40006f81340 */
[----:B------:R-:W-:Y:S02]  /*02d0*/  IADD3 R8, P6, R9, R0, RZ ;  /* 0x0000000009087210 */ /* 0x000fe40007fde0ff */
[----:B------:R-:W-:-:S02]  /*02e0*/  ISETP.LT.U32.AND P5, PT, R6, R3, PT ;  /* 0x000000030600720c */ /* 0x000fc40003fa1070 */
[----:B------:R-:W-:Y:S01]  /*02f0*/  ISETP.GE.U32.AND.EX P2, PT, R7, RZ, PT, P2 ;  /* 0x000000ff0700720c */ /* 0x000fe20003f46120 */
[--C-:B------:R-:W-:Y:S01]  /*0300*/  IMAD.X R9, R21, 0x1, R2.reuse, P6 ;  /* 0x0000000115097824 */ /* 0x100fe200030e0602 */
[----:B------:R-:W-:Y:S02]  /*0310*/  ISETP.LT.AND.EX P0, PT, R5, R12, !P3, P0 ;  /* 0x0000000c0500720c */ /* 0x000fe40005f01300 */
[----:B------:R-:W-:Y:S02]  /*0320*/  IADD3 R10, P3, R10, R0, RZ ;  /* 0x000000000a0a7210 */ /* 0x000fe40007f7e0ff */
[----:B------:R-:W-:Y:S01]  /*0330*/  ISETP.LT.AND.EX P2, PT, R7, R12, !P2, P5 ;  /* 0x0000000c0700720c */ /* 0x000fe20005741350 */
[----:B------:R-:W2:Y:S01]  /*0340*/  @P1 LDG.E.U8 R20, desc[UR4][R8.64] ;  /* 0x0000000408141981 */ /* 0x000ea2000c1e1100 */
[-C--:B------:R-:W-:Y:S01]  /*0350*/  IADD3 R4, P6, R4, R0.reuse, RZ ;  /* 0x0000000004047210 */ /* 0x080fe20007fde0ff */
[----:B------:R-:W-:Y:S01]  /*0360*/  IMAD.X R11, R11, 0x1, R2, P3 ;  /* 0x000000010b0b7824 */ /* 0x000fe200018e0602 */
[----:B------:R-:W-:-:S02]  /*0370*/  IADD3 R6, P3, R6, R0, RZ ;  /* 0x0000000006067210 */ /* 0x000fc40007f7e0ff */
[----:B------:R-:W-:Y:S01]  /*0380*/  PRMT R15, RZ, 0x7610, R15 ;  /* 0x00007610ff0f7816 */ /* 0x000fe2000000000f */
[--C-:B------:R-:W-:Y:S01]  /*0390*/  IMAD.X R5, R5, 0x1, R2.reuse, P6 ;  /* 0x0000000105057824 */ /* 0x100fe200030e0602 */
[----:B------:R-:W-:Y:S01]  /*03a0*/  PRMT R19, RZ, 0x7610, R19 ;  /* 0x00007610ff137816 */ /* 0x000fe20000000013 */
[----:B------:R-:W-:Y:S01]  /*03b0*/  IMAD.X R7, R7, 0x1, R2, P3 ;  /* 0x0000000107077824 */ /* 0x000fe200018e0602 */
[----:B------:R-:W-:Y:S02]  /*03c0*/  PRMT R18, RZ, 0x7610, R18 ;  /* 0x00007610ff127816 */ /* 0x000fe40000000012 */
[----:B------:R-:W3:Y:S04]  /*03d0*/  @P4 LDG.E.U8 R15, desc[UR4][R10.64] ;  /* 0x000000040a0f4981 */ /* 0x000ee8000c1e1100 */
[----:B------:R-:W4:Y:S04]  /*03e0*/  @P0 LDG.E.U8 R19, desc[UR4][R4.64] ;  /* 0x0000000404130981 */ /* 0x000f28000c1e1100 */
[----:B------:R-:W5:Y:S01]  /*03f0*/  @P2 LDG.E.U8 R18, desc[UR4][R6.64] ;  /* 0x0000000406122981 */ /* 0x000f62000c1e1100 */
[----:B------:R-:W-:Y:S01]  /*0400*/  IMAD.WIDE.U32 R16, R14, 0x4, R16 ;  /* 0x000000040e107825 */ /* 0x000fe200078e0010 */
[----:B--2---:R-:W-:-:S02]  /*0410*/  @P1 LOP3.LUT P6, RZ, R20, 0xff, RZ, 0xc0, !PT ;  /* 0x000000ff14ff1812 */ /* 0x004fc400078cc0ff */
[----:B---3--:R-:W-:Y:S02]  /*0420*/  @P4 LOP3.LUT P5, RZ, R15, 0xff, RZ, 0xc0, !PT ;  /* 0x000000ff0fff4812 */ /* 0x008fe400078ac0ff */
[----:B------:R-:W-:Y:S02]  /*0430*/  @P1 SEL R15, RZ, 0x1, !P6 ;  /* 0x00000001ff0f1807 */ /* 0x000fe40007000000 */
[----:B----4-:R-:W-:Y:S02]  /*0440*/  @P0 LOP3.LUT P3, RZ, R19, 0xff, RZ, 0xc0, !PT ;  /* 0x000000ff13ff0812 */ /* 0x010fe4000786c0ff */
[----:B------:R-:W-:Y:S02]  /*0450*/  @P4 SEL R19, RZ, 0x1, !P5 ;  /* 0x00000001ff134807 */ /* 0x000fe40006800000 */
[----:B-----5:R-:W-:Y:S02]  /*0460*/  @P2 LOP3.LUT P6, RZ, R18, 0xff, RZ, 0xc0, !PT ;  /* 0x000000ff12ff2812 */ /* 0x020fe400078cc0ff */
[----:B------:R-:W-:-:S02]  /*0470*/  @P0 SEL R21, RZ, 0x1, !P3 ;  /* 0x00000001ff150807 */ /* 0x000fc40005800000 */
[----:B------:R-:W-:Y:S01]  /*0480*/  @P2 SEL R23, RZ, 0x1, !P6 ;  /* 0x00000001ff172807 */ /* 0x000fe20007000000 */
[----:B------:R2:W-:Y:S01]  /*0490*/  @P1 STG.E.U8 desc[UR4][R8.64], R15 ;  /* 0x0000000f08001986 */ /* 0x0005e2000c101104 */
[----:B------:R-:W-:-:S03]  /*04a0*/  ISETP.LT.U32.AND P1, PT, R16, R3, PT ;  /* 0x000000031000720c */ /* 0x000fc60003f21070 */
[----:B------:R2:W-:Y:S04]  /*04b0*/  @P4 STG.E.U8 desc[UR4][R10.64], R19 ;  /* 0x000000130a004986 */ /* 0x0005e8000c101104 */
[----:B------:R2:W-:Y:S01]  /*04c0*/  @P0 STG.E.U8 desc[UR4][R4.64], R21 ;  /* 0x0000001504000986 */ /* 0x0005e2000c101104 */
[----:B------:R-:W-:-:S03]  /*04d0*/  ISETP.GE.U32.AND P0, PT, R16, 0x10000, PT ;  /* 0x000100001000780c */ /* 0x000fc60003f06070 */
[----:B------:R2:W-:Y:S01]  /*04e0*/  @P2 STG.E.U8 desc[UR4][R6.64], R23 ;  /* 0x0000001706002986 */ /* 0x0005e2000c101104 */
[C---:B------:R-:W-:Y:S02]  /*04f0*/  ISETP.GE.U32.AND.EX P0, PT, R17.reuse, RZ, PT, P0 ;  /* 0x000000ff1100720c */ /* 0x040fe40003f06100 */
[----:B------:R-:W-:-:S13]  /*0500*/  ISETP.LT.AND.EX P1, PT, R17, R12, PT, P1 ;  /* 0x0000000c1100720c */ /* 0x000fda0003f21310 */
[----:B--2---:R-:W-:Y:S05]  /*0510*/  @!P0 BRA P1, `(.L_x_167) ;  /* 0xfffffffc00148947 */ /* 0x004fea000083ffff */
[----:B------:R-:W-:Y:S05]  /*0520*/  EXIT ;  /* 0x000000000000794d */ /* 0x000fea0003800000 */
.L_x_166:
        /* <DEDUP_REMOVED lines=8> */
.L_x_168:
[----:B------:R-:W-:-:S04]  /*05b0*/  LEA R4, P0, R11, R0, 0x2 ;  /* 0x000000000b047211 */ /* 0x000fc800078010ff */
[----:B------:R-:W-:-:S05]  /*05c0*/  LEA.HI.X R5, R11, R2, R10, 0x2, P0 ;  /* 0x000000020b057211 */ /* 0x000fca00000f140a */
[----:B------:R-:W2:Y:S02]  /*05d0*/  LDG.E R9, desc[UR4][R4.64] ;  /* 0x0000000404097981 */ /* 0x000ea4000c1e1900 */
[C---:B--2---:R-:W-:Y:S02]  /*05e0*/  PRMT R6, R9.reuse, 0x7770, RZ ;  /* 0x0000777009067816 */ /* 0x044fe400000000ff */
[C---:B------:R-:W-:Y:S02]  /*05f0*/  PRMT R7, R9.reuse, 0x7771, RZ ;  /* 0x0000777109077816 */ /* 0x040fe400000000ff */
[----:B------:R-:W-:Y:S02]  /*0600*/  PRMT R8, R9, 0x7772, RZ ;  /* 0x0000777209087816 */ /* 0x000fe400000000ff */
[----:B------:R-:W-:Y:S02]  /*0610*/  ISETP.NE.AND P0, PT, R6, RZ, PT ;  /* 0x000000ff0600720c */ /* 0x000fe40003f05270 */
[----:B------:R-:W-:-:S02]  /*0620*/  ISETP.NE.AND P1, PT, R7, RZ, PT ;  /* 0x000000ff0700720c */ /* 0x000fc40003f25270 */
[----:B------:R-:W-:Y:S02]  /*0630*/  ISETP.NE.AND P2, PT, R8, RZ, PT ;  /* 0x000000ff0800720c */ /* 0x000fe40003f45270 */
[----:B------:R-:W-:Y:S02]  /*0640*/  PRMT R6, R9, 0x7773, RZ ;  /* 0x0000777309067816 */ /* 0x000fe400000000ff */
[----:B------:R-:W-:Y:S02]  /*0650*/  SEL R7, RZ, 0x1, !P0 ;  /* 0x00000001ff077807 */ /* 0x000fe40004000000 */
[----:B------:R-:W-:Y:S02]  /*0660*/  SEL R8, RZ, 0x1, !P1 ;  /* 0x00000001ff087807 */ /* 0x000fe40004800000 */
[----:B------:R-:W-:Y:S02]  /*0670*/  ISETP.NE.AND P0, PT, R6, RZ, PT ;  /* 0x000000ff0600720c */ /* 0x000fe40003f05270 */
[----:B------:R-:W-:-:S02]  /*0680*/  SEL R6, RZ, 0x1, !P2 ;  /* 0x00000001ff067807 */ /* 0x000fc40005000000 */
[----:B------:R-:W-:Y:S02]  /*0690*/  PRMT R9, R8, 0x7604, R7 ;  /* 0x0000760408097816 */ /* 0x000fe40000000007 */
[----:B------:R-:W-:Y:S02]  /*06a0*/  SEL R7, RZ, 0x1, !P0 ;  /* 0x00000001ff077807 */ /* 0x000fe40004000000 */
[----:B------:R-:W-:Y:S02]  /*06b0*/  PRMT R6, R6, 0x7054, R9 ;  /* 0x0000705406067816 */ /* 0x000fe40000000009 */
[----:B------:R-:W-:Y:S02]  /*06c0*/  IADD3 R11, P0, R11, UR6, RZ ;  /* 0x000000060b0b7c10 */ /* 0x000fe4000ff1e0ff */
[----:B------:R-:W-:Y:S02]  /*06d0*/  PRMT R7, R7, 0x654, R6 ;  /* 0x0000065407077816 */ /* 0x000fe40000000006 */
[C---:B------:R-:W-:Y:S01]  /*06e0*/  ISETP.LT.U32.AND P1, PT, R11.reuse, 0x4000, PT ;  /* 0x000040000b00780c */ /* 0x040fe20003f21070 */
[----:B------:R-:W-:-:S02]  /*06f0*/  IMAD.SHL.U32 R6, R11, 0x4, RZ ;  /* 0x000000040b067824 */ /* 0x000fc400078e00ff */
[----:B------:R-:W-:Y:S01]  /*0700*/  IMAD.X R10, RZ, RZ, R10, P0 ;  /* 0x000000ffff0a7224 */ /* 0x000fe200000e060a */
[----:B------:R0:W-:Y:S02]  /*0710*/  STG.E desc[UR4][R4.64], R7 ;  /* 0x0000000704007986 */ /* 0x0001e4000c101904 */
[----:B------:R-:W-:Y:S02]  /*0720*/  ISETP.GE.U32.AND P0, PT, R6, R3, PT ;  /* 0x000000030600720c */ /* 0x000fe40003f06070 */
[----:B------:R-:W-:Y:S02]  /*0730*/  SHF.L.U64.HI R9, R11, 0x2, R10 ;  /* 0x000000020b097819 */ /* 0x000fe4000001020a */
[----:B------:R-:W-:Y:S02]  /*0740*/  ISETP.LT.U32.AND.EX P1, PT, R10, RZ, PT, P1 ;  /* 0x000000ff0a00720c */ /* 0x000fe40003f21110 */
[----:B------:R-:W-:-:S13]  /*0750*/  ISETP.GE.AND.EX P0, PT, R9, R12, PT, P0 ;  /* 0x0000000c0900720c */ /* 0x000fda0003f06300 */
[----:B0-----:R-:W-:Y:S05]  /*0760*/  @!P0 BRA P1, `(.L_x_168) ;  /* 0xfffffffc00908947 */ /* 0x001fea000083ffff */
[----:B------:R-:W-:Y:S05]  /*0770*/  EXIT ;  /* 0x000000000000794d */ /* 0x000fea0003800000 */
.L_x_169:
        /* <DEDUP_REMOVED lines=16> */
.L_x_527:


//--------------------- .text._ZN2at6native63_GLOBAL__N__862fb238_30_ForeachBinaryOpScalarTensor_cu_64fe0ca525multi_tensor_apply_kernelINS1_18TensorListMetadataILi1EEENS1_27BinaryOpScalarTensorFunctorIN3c107complexIfEELi1ELi1ELi0EEEJSt7dividesIS8_EPS8_S8_EEEvT_T0_DpT1_ --------------------------
	.section	.text._ZN2at6native63_GLOBAL__N__862fb238_30_ForeachBinaryOpScalarTensor_cu_64fe0ca525multi_tensor_apply_kernelINS1_18TensorListMetadataILi1EEENS1_27BinaryOpScalarTensorFunctorIN3c107complexIfEELi1ELi1ELi0EEEJSt7dividesIS8_EPS8_S8_EEEvT_T0_DpT1_,"ax",@progbits
	.align	128
.text._ZN2at6native63_GLOBAL__N__862fb238_30_ForeachBinaryOpScalarTensor_cu_64fe0ca525multi_tensor_apply_kernelINS1_18TensorListMetadataILi1EEENS1_27BinaryOpScalarTensorFunctorIN3c107complexIfEELi1ELi1ELi0EEEJSt7dividesIS8_EPS8_S8_EEEvT_T0_DpT1_:
        .type           _ZN2at6native63_GLOBAL__N__862fb238_30_ForeachBinaryOpScalarTensor_cu_64fe0ca525multi_tensor_apply_kernelINS1_18TensorListMetadataILi1EEENS1_27BinaryOpScalarTensorFunctorIN3c107complexIfEELi1ELi1ELi0EEEJSt7dividesIS8_EPS8_S8_EEEvT_T0_DpT1_,@function
        .size           _ZN2at6native63_GLOBAL__N__862fb238_30_ForeachBinaryOpScalarTensor_cu_64fe0ca525multi_tensor_apply_kernelINS1_18TensorListMetadataILi1EEENS1_27BinaryOpScalarTensorFunctorIN3c107complexIfEELi1ELi1ELi0EEEJSt7dividesIS8_EPS8_S8_EEEvT_T0_DpT1_,(.L_x_528 - _ZN2at6native63_GLOBAL__N__862fb238_30_ForeachBinaryOpScalarTensor_cu_64fe0ca525multi_tensor_apply_kernelINS1_18TensorListMetadataILi1EEENS1_27BinaryOpScalarTensorFunctorIN3c107complexIfEELi1ELi1ELi0EEEJSt7dividesIS8_EPS8_S8_EEEvT_T0_DpT1_)
        .other          _ZN2at6native63_GLOBAL__N__862fb238_30_ForeachBinaryOpScalarTensor_cu_64fe0ca525multi_tensor_apply_kernelINS1_18TensorListMetadataILi1EEENS1_27BinaryOpScalarTensorFunctorIN3c107complexIfEELi1ELi1ELi0EEEJSt7dividesIS8_EPS8_S8_EEEvT_T0_DpT1_,@"STO_CUDA_ENTRY STV_DEFAULT"
_ZN2at6native63_GLOBAL__N__862fb238_30_ForeachBinaryOpScalarTensor_cu_64fe0ca525multi_tensor_apply_kernelINS1_18TensorListMetadataILi1EEENS1_27BinaryOpScalarTensorFunctorIN3c107complexIfEELi1ELi1ELi0EEEJSt7dividesIS8_EPS8_S8_EEEvT_T0_DpT1_:
        /* <DEDUP_REMOVED lines=10> */
[----:B------:R-:W-:Y:S02]  /*00a0*/  UIADD3 UR12, UP1, -UR6, UR10, URZ ;  /* 0x0000000a060c7290 */ /* 0x000fe4000ff3e13f */
[----:B------:R-:W-:Y:S02]  /*00b0*/  UIMAD.WIDE UR8, UR8, 0x80000, UR4 ;  /* 0x00080000080878a5 */ /* 0x000fe4000f8e0204 */
[----:B------:R-:W-:Y:S02]  /*00c0*/  ULOP3.LUT UR4, UR12, 0x3, URZ, 0xc0, !UPT ;  /* 0x000000030c047892 */ /* 0x000fe4000f8ec03f */
        /* <DEDUP_REMOVED lines=15> */
.L_x_174:
[----:B-1----:R-:W1:Y:S01]  /*01c0*/  LDC.64 R16, c[0x0][0xf40] ;  /* 0x0003d000ff107b82 */ /* 0x002e620000000a00 */
[----:B0-----:R-:W-:Y:S02]  /*01d0*/  IADD3 R0, P0, R2, UR4, RZ ;  /* 0x0000000402007c10 */ /* 0x001fe4000ff1e0ff */
[----:B------:R-:W-:Y:S02]  /*01e0*/  CS2R R8, SRZ ;  /* 0x0000000000087805 */ /* 0x000fe4000001ff00 */
[----:B------:R-:W-:Y:S02]  /*01f0*/  MOV R7, UR7 ;  /* 0x0000000700077c02 */ /* 0x000fe40008000f00 */
[----:B------:R-:W-:Y:S02]  /*0200*/  IADD3 R3, P1, R0, UR7, RZ ;  /* 0x0000000700037c10 */ /* 0x000fe4000ff3e0ff */
[----:B------:R-:W-:Y:S02]  /*0210*/  IADD3.X R5, RZ, UR5, RZ, P0, !PT ;  /* 0x00000005ff057c10 */ /* 0x000fe400087fe4ff */
[----:B------:R-:W-:-:S02]  /*0220*/  ISETP.GT.U32.AND P2, PT, R3, 0xffff, PT ;  /* 0x0000ffff0300780c */ /* 0x000fc40003f44070 */
[----:B------:R-:W-:Y:S02]  /*0230*/  IADD3.X R4, RZ, R5, RZ, P1, !PT ;  /* 0x00000005ff047210 */ /* 0x000fe40000ffe4ff */
[----:B------:R-:W-:Y:S02]  /*0240*/  MOV R11, UR7 ;  /* 0x00000007000b7c02 */ /* 0x000fe40008000f00 */
[----:B------:R-:W-:Y:S02]  /*0250*/  ISETP.GE.U32.AND P3, PT, R0, 0x10000, PT ;  /* 0x000100000000780c */ /* 0x000fe40003f66070 */
[----:B------:R-:W-:Y:S02]  /*0260*/  LEA R7, R7, R7, 0x1 ;  /* 0x0000000707077211 */ /* 0x000fe400078e08ff */
[----:B------:R-:W-:Y:S02]  /*0270*/  ISETP.GE.U32.AND P1, PT, R3, UR12, PT ;  /* 0x0000000c03007c0c */ /* 0x000fe4000bf26070 */
[----:B------:R-:W-:-:S02]  /*0280*/  ISETP.GT.U32.AND.EX P2, PT, R4, RZ, PT, P2 ;  /* 0x000000ff0400720c */ /* 0x000fc40003f44120 */
[----:B------:R-:W-:Y:S01]  /*0290*/  ISETP.LT.U32.AND P0, PT, R0, UR12, PT ;  /* 0x0000000c00007c0c */ /* 0x000fe2000bf01070 */
[----:B-1----:R-:W2:Y:S01]  /*02a0*/  LDG.E.64 R16, desc[UR10][R16.64] ;  /* 0x0000000a10107981 */ /* 0x002ea2000c1e1b00 */
[----:B------:R-:W-:Y:S02]  /*02b0*/  ISETP.GE.U32.AND.EX P3, PT, R5, RZ, PT, P3 ;  /* 0x000000ff0500720c */ /* 0x000fe40003f66130 */
[-C--:B------:R-:W-:Y:S02]  /*02c0*/  LEA R6, P4, R11, R0.reuse, 0x1 ;  /* 0x000000000b067211 */ /* 0x080fe400078808ff */
[----:B------:R-:W-:Y:S02]  /*02d0*/  IADD3 R7, P5, R7, R0, RZ ;  /* 0x0000000007077210 */ /* 0x000fe40007fbe0ff */
[----:B------:R-:W-:Y:S02]  /*02e0*/  ISETP.GE.OR.EX P1, PT, R4, UR6, P2, P1 ;  /* 0x0000000604007c0c */ /* 0x000fe40009726710 */
[----:B------:R-:W-:-:S02]  /*02f0*/  ISETP.LT.AND.EX P0, PT, R5, UR6, !P3, P0 ;  /* 0x0000000605007c0c */ /* 0x000fc4000df01300 */
[C---:B------:R-:W-:Y:S02]  /*0300*/  ISETP.GT.U32.AND P2, PT, R6.reuse, 0xffff, PT ;  /* 0x0000ffff0600780c */ /* 0x040fe40003f44070 */
[-C--:B------:R-:W-:Y:S02]  /*0310*/  IADD3.X R21, RZ, R5.reuse, RZ, P4, !PT ;  /* 0x00000005ff157210 */ /* 0x080fe400027fe4ff */
[----:B------:R-:W-:Y:S02]  /*0320*/  ISETP.GT.U32.AND P3, PT, R7, 0xffff, PT ;  /* 0x0000ffff0700780c */ /* 0x000fe40003f64070 */
[----:B------:R-:W-:Y:S02]  /*0330*/  IADD3.X R22, RZ, R5, RZ, P5, !PT ;  /* 0x00000005ff167210 */ /* 0x000fe40002ffe4ff */
[----:B------:R-:W-:Y:S02]  /*0340*/  ISETP.GT.U32.AND.EX P5, PT, R21, RZ, PT, P2 ;  /* 0x000000ff1500720c */ /* 0x000fe40003fa4120 */
[----:B------:R-:W-:-:S02]  /*0350*/  ISETP.GE.U32.AND P4, PT, R6, UR12, PT ;  /* 0x0000000c06007c0c */ /* 0x000fc4000bf86070 */
[----:B------:R-:W-:Y:S02]  /*0360*/  ISETP.GE.U32.AND P2, PT, R7, UR12, PT ;  /* 0x0000000c07007c0c */ /* 0x000fe4000bf46070 */
[C---:B------:R-:W-:Y:S02]  /*0370*/  ISETP.GT.U32.AND.EX P3, PT, R22.reuse, RZ, PT, P3 ;  /* 0x000000ff1600720c */ /* 0x040fe40003f64130 */
[----:B------:R-:W-:Y:S02]  /*0380*/  ISETP.GE.OR.EX P4, PT, R21, UR6, P5, P4 ;  /* 0x0000000615007c0c */ /* 0x000fe4000af86740 */
[----:B------:R-:W-:Y:S02]  /*0390*/  ISETP.GE.OR.EX P2, PT, R22, UR6, P3, P2 ;  /* 0x0000000616007c0c */ /* 0x000fe40009f46720 */
[----:B------:R-:W-:Y:S02]  /*03a0*/  @P0 LEA R26, P5, R0, UR8, 0x3 ;  /* 0x00000008001a0c11 */ /* 0x000fe4000f8a18ff */
[----:B------:R-:W-:-:S02]  /*03b0*/  @!P1 LEA R28, P3, R3, UR8, 0x3 ;  /* 0x00000008031c9c11 */ /* 0x000fc4000f8618ff */
[----:B------:R-:W-:Y:S02]  /*03c0*/  @P0 LEA.HI.X R27, R0, UR9, R5, 0x3, P5 ;  /* 0x00000009001b0c11 */ /* 0x000fe4000a8f1c05 */
[----:B------:R-:W-:-:S03]  /*03d0*/  @!P1 LEA.HI.X R29, R3, UR9, R4, 0x3, P3 ;  /* 0x00000009031d9c11 */ /* 0x000fc600098f1c04 */
[C---:B------:R-:W-:Y:S02]  /*03e0*/  @!P4 LEA R24, P3, R6.reuse, UR8, 0x3 ;  /* 0x000000080618cc11 */ /* 0x040fe4000f8618ff */
[----:B------:R-:W-:Y:S02]  /*03f0*/  CS2R R10, SRZ ;  /* 0x00000000000a7805 */ /* 0x000fe4000001ff00 */
[C---:B------:R-:W-:Y:S02]  /*0400*/  @!P2 LEA R18, P5, R7.reuse, UR8, 0x3 ;  /* 0x000000080712ac11 */ /* 0x040fe4000f8a18ff */
[----:B------:R-:W-:Y:S02]  /*0410*/  CS2R R12, SRZ ;  /* 0x00000000000c7805 */ /* 0x000fe4000001ff00 */
[----:B------:R-:W-:Y:S02]  /*0420*/  CS2R R14, SRZ ;  /* 0x00000000000e7805 */ /* 0x000fe4000001ff00 */
[----:B------:R-:W-:Y:S01]  /*0430*/  @!P4 LEA.HI.X R25, R6, UR9, R21, 0x3, P3 ;  /* 0x000000090619cc11 */ /* 0x000fe200098f1c15 */
[----:B------:R0:W5:Y:S01]  /*0440*/  @P0 LDG.E.64 R8, desc[UR10][R26.64] ;  /* 0x0000000a1a080981 */ /* 0x000162000c1e1b00 */
[----:B------:R-:W-:-:S03]  /*0450*/  @!P2 LEA.HI.X R19, R7, UR9, R22, 0x3, P5 ;  /* 0x000000090713ac11 */ /* 0x000fc6000a8f1c16 */
[----:B------:R0:W5:Y:S04]  /*0460*/  @!P1 LDG.E.64 R10, desc[UR10][R28.64] ;  /* 0x0000000a1c0a9981 */ /* 0x000168000c1e1b00 */
[----:B------:R0:W5:Y:S04]  /*0470*/  @!P4 LDG.E.64 R12, desc[UR10][R24.64] ;  /* 0x0000000a180cc981 */ /* 0x000168000c1e1b00 */
[----:B------:R0:W5:Y:S01]  /*0480*/  @!P2 LDG.E.64 R14, desc[UR10][R18.64] ;  /* 0x0000000a120ea981 */ /* 0x000162000c1e1b00 */
[----:B--2---:R-:W-:Y:S01]  /*0490*/  FMUL.FTZ R23, R17, UR15 ;  /* 0x0000000f11177c20 */ /* 0x004fe20008410000 */
[----:B------:R-:W-:-:S03]  /*04a0*/  FMUL.FTZ R20, R16, UR15 ;  /* 0x0000000f10147c20 */ /* 0x000fc60008410000 */
[----:B------:R-:W-:Y:S01]  /*04b0*/  FFMA.FTZ R23, R16, UR14, -R23 ;  /* 0x0000000e10177c23 */ /* 0x000fe20008010817 */
[----:B------:R-:W-:-:S05]  /*04c0*/  FFMA.FTZ R20, R17, UR14, R20 ;  /* 0x0000000e11147c23 */ /* 0x000fca0008010014 */
[----:B------:R-:W-:-:S13]  /*04d0*/  FSETP.GE.FTZ.AND P3, PT, |R23|, |R20|, PT ;  /* 0x400000141700720b */ /* 0x000fda0003f76200 */
[----:B0-----:R-:W-:Y:S05]  /*04e0*/  @!P3 BRA `(.L_x_171) ;  /* 0x000000000094b947 */ /* 0x001fea0003800000 */
        /* <DEDUP_REMOVED lines=11> */
[C---:B------:R-:W-:Y:S01]  /*05a0*/  FFMA.FTZ R29, R17.reuse, R15, R14 ;  /* 0x0000000f111d7223 */ /* 0x040fe2000001000e */
[C---:B------:R-:W-:Y:S01]  /*05b0*/  FFMA.FTZ R9, R17.reuse, -R8, R9 ;  /* 0x8000000811097223 */ /* 0x040fe20000010009 */
[----:B------:R-:W0:Y:S01]  /*05c0*/  MUFU.RCP R16, R16 ;  /* 0x0000001000107308 */ /* 0x000e220000001000 */
        /* <DEDUP_REMOVED lines=12> */
.L_x_172:
        /* <DEDUP_REMOVED lines=11> */
.L_x_171:
        /* <DEDUP_REMOVED lines=20> */
.L_x_173:
[----:B------:R-:W-:Y:S01]  /*0880*/  @P0 LEA R16, P6, R0, UR8, 0x3 ;  /* 0x0000000800100c11 */ /* 0x000fe2000f8c18ff */
[----:B------:R-:W-:Y:S01]  /*0890*/  ULEA UR4, UP0, UR7, UR4, 0x2 ;  /* 0x0000000407047291 */ /* 0x000fe2000f80103f */
[----:B------:R-:W-:Y:S02]  /*08a0*/  @!P1 LEA R18, P5, R3, UR8, 0x3 ;  /* 0x0000000803129c11 */ /* 0x000fe4000f8a18ff */
[----:B------:R-:W-:Y:S01]  /*08b0*/  @!P4 LEA R20, P3, R6, UR8, 0x3 ;  /* 0x000000080614cc11 */ /* 0x000fe2000f8618ff */
[----:B------:R-:W-:Y:S01]  /*08c0*/  ULEA.HI.X UR5, UR7, UR5, URZ, 0x2, UP0 ;  /* 0x0000000507057291 */ /* 0x000fe200080f143f */
[----:B------:R-:W-:Y:S01]  /*08d0*/  @P0 LEA.HI.X R17, R0, UR9, R5, 0x3, P6 ;  /* 0x0000000900110c11 */ /* 0x000fe2000b0f1c05 */
[----:B------:R-:W-:Y:S01]  /*08e0*/  UISETP.LT.U32.AND UP1, UPT, UR4, UR12, UPT ;  /* 0x0000000c0400728c */ /* 0x000fe2000bf21070 */
[----:B------:R-:W-:Y:S01]  /*08f0*/  @!P2 LEA R24, P6, R7, UR8, 0x3 ;  /* 0x000000080718ac11 */ /* 0x000fe2000f8c18ff */
[----:B------:R-:W-:Y:S01]  /*0900*/  UISETP.GE.U32.AND UP0, UPT, UR4, 0x10000, UPT ;  /* 0x000100000400788c */ /* 0x000fe2000bf06070 */
[----:B------:R-:W-:Y:S01]  /*0910*/  @!P1 LEA.HI.X R19, R3, UR9, R4, 0x3, P5 ;  /* 0x0000000903139c11 */ /* 0x000fe2000a8f1c04 */
[----:B------:R1:W-:Y:S01]  /*0920*/  @P0 STG.E.64 desc[UR10][R16.64], R8 ;  /* 0x0000000810000986 */ /* 0x0003e2000c101b0a */
[----:B------:R-:W-:Y:S01]  /*0930*/  @!P4 LEA.HI.X R21, R6, UR9, R21, 0x3, P3 ;  /* 0x000000090615cc11 */ /* 0x000fe200098f1c15 */
[----:B------:R-:W-:Y:S01]  /*0940*/  UISETP.GE.U32.AND.EX UP0, UPT, UR5, URZ, UPT, UP0 ;  /* 0x0000003f0500728c */ /* 0x000fe2000bf06100 */
[----:B------:R-:W-:Y:S01]  /*0950*/  @!P2 LEA.HI.X R25, R7, UR9, R22, 0x3, P6 ;  /* 0x000000090719ac11 */ /* 0x000fe2000b0f1c16 */
[----:B------:R1:W-:Y:S01]  /*0960*/  @!P1 STG.E.64 desc[UR10][R18.64], R10 ;  /* 0x0000000a12009986 */ /* 0x0003e2000c101b0a */
[----:B------:R-:W-:-:S02]  /*0970*/  PLOP3.LUT P0, PT, PT, PT, UP1, 0x80, 0x0 ;  /* 0x000000000000781c */ /* 0x000fc40003f0f018 */
[----:B------:R-:W-:Y:S01]  /*0980*/  MOV R0, UR5 ;  /* 0x0000000500007c02 */ /* 0x000fe20008000f00 */
[----:B------:R1:W-:Y:S01]  /*0990*/  @!P4 STG.E.64 desc[UR10][R20.64], R12 ;  /* 0x0000000c1400c986 */ /* 0x0003e2000c101b0a */
[----:B------:R-:W-:Y:S02]  /*09a0*/  PLOP3.LUT P1, PT, PT, PT, UP0, 0x80, 0x0 ;  /* 0x000000000000781c */ /* 0x000fe40003f2f008 */
[----:B------:R-:W-:Y:S01]  /*09b0*/  ISETP.LT.AND.EX P0, PT, R0, UR6, PT, P0 ;  /* 0x0000000600007c0c */ /* 0x000fe2000bf01300 */
[----:B------:R1:W-:-:S12]  /*09c0*/  @!P2 STG.E.64 desc[UR10][R24.64], R14 ;  /* 0x0000000e1800a986 */ /* 0x0003d8000c101b0a */
[----:B------:R-:W-:Y:S05]  /*09d0*/  @!P1 BRA P0, `(.L_x_174) ;  /* 0xfffffff400f89947 */ /* 0x000fea000003ffff */
[----:B------:R-:W-:Y:S05]  /*09e0*/  EXIT ;  /* 0x000000000000794d */ /* 0x000fea0003800000 */
.L_x_170:
        /* <DEDUP_REMOVED lines=10> */
.L_x_178:
[----:B0-----:R-:W2:Y:S01]  /*0a90*/  LDG.E.64 R16, desc[UR10][R12.64] ;  /* 0x0000000a0c107981 */ /* 0x001ea2000c1e1b00 */
[----:B------:R-:W-:-:S04]  /*0aa0*/  LEA R2, P0, R15, UR8, 0x5 ;  /* 0x000000080f027c11 */ /* 0x000fc8000f8028ff */
[----:B------:R-:W-:-:S05]  /*0ab0*/  LEA.HI.X R3, R15, UR9, R0, 0x5, P0 ;  /* 0x000000090f037c11 */ /* 0x000fca00080f2c00 */
        /* <DEDUP_REMOVED lines=15> */
[-C--:B------:R-:W-:Y:S01]  /*0bb0*/  FFMA.FTZ R14, R16, R17.reuse, R19 ;  /* 0x00000011100e7223 */ /* 0x080fe20000010013 */
[-C--:B-----5:R-:W-:Y:S01]  /*0bc0*/  FFMA.FTZ R21, R9, R17.reuse, R8 ;  /* 0x0000001109157223 */ /* 0x0a0fe20000010008 */
[-C--:B------:R-:W-:Y:S01]  /*0bd0*/  FFMA.FTZ R23, R11, R17.reuse, R10 ;  /* 0x000000110b177223 */ /* 0x080fe2000001000a */
[-C--:B------:R-:W-:Y:S01]  /*0be0*/  FFMA.FTZ R25, R5, R17.reuse, R4 ;  /* 0x0000001105197223 */ /* 0x080fe20000010004 */
[-C--:B------:R-:W-:Y:S01]  /*0bf0*/  FFMA.FTZ R27, R7, R17.reuse, R6 ;  /* 0x00000011071b7223 */ /* 0x080fe20000010006 */
[-C--:B------:R-:W-:Y:S01]  /*0c00*/  FFMA.FTZ R9, -R8, R17.reuse, R9 ;  /* 0x0000001108097223 */ /* 0x080fe20000010109 */
[----:B------:R-:W0:Y:S01]  /*0c10*/  MUFU.RCP R14, R14 ;  /* 0x0000000e000e7308 */ /* 0x000e220000001000 */
[-C--:B------:R-:W-:Y:S01]  /*0c20*/  FFMA.FTZ R11, -R10, R17.reuse, R11 ;  /* 0x000000110a0b7223 */ /* 0x080fe2000001010b */
[-C--:B------:R-:W-:Y:S01]  /*0c30*/  FFMA.FTZ R5, -R4, R17.reuse, R5 ;  /* 0x0000001104057223 */ /* 0x080fe20000010105 */
        /* <DEDUP_REMOVED lines=10> */
.L_x_176:
        /* <DEDUP_REMOVED lines=11> */
.L_x_175:
[----:B------:R-:W0:Y:S02]  /*0d90*/  MUFU.RCP R14, R16 ;  /* 0x00000010000e7308 */ /* 0x000e240000001000 */
[----:B0-----:R-:W-:-:S04]  /*0da0*/  FMUL.FTZ R17, R19, R14 ;  /* 0x0000000e13117220 */ /* 0x001fc80000410000 */
[-C--:B------:R-:W-:Y:S01]  /*0db0*/  FFMA.FTZ R14, R19, R17.reuse, R16 ;  /* 0x00000011130e7223 */ /* 0x080fe20000010010 */
[-C--:B-----5:R-:W-:Y:S01]  /*0dc0*/  FFMA.FTZ R19, R8, R17.reuse, R9 ;  /* 0x0000001108137223 */ /* 0x0a0fe20000010009 */
[-C--:B------:R-:W-:Y:S01]  /*0dd0*/  FFMA.FTZ R21, R10, R17.reuse, R11 ;  /* 0x000000110a157223 */ /* 0x080fe2000001000b */
[-C--:B------:R-:W-:Y:S01]  /*0de0*/  FFMA.FTZ R23, R4, R17.reuse, R5 ;  /* 0x0000001104177223 */ /* 0x080fe20000010005 */
[-C--:B------:R-:W-:Y:S01]  /*0df0*/  FFMA.FTZ R25, R6, R17.reuse, R7 ;  /* 0x0000001106197223 */ /* 0x080fe20000010007 */
[-C--:B------:R-:W-:Y:S01]  /*0e00*/  FFMA.FTZ R9, R9, R17.reuse, -R8 ;  /* 0x0000001109097223 */ /* 0x080fe20000010808 */
[----:B------:R-:W0:Y:S01]  /*0e10*/  MUFU.RCP R14, R14 ;  /* 0x0000000e000e7308 */ /* 0x000e220000001000 */
[-C--:B------:R-:W-:Y:S01]  /*0e20*/  FFMA.FTZ R11, R11, R17.reuse, -R10 ;  /* 0x000000110b0b7223 */ /* 0x080fe2000001080a */
[-C--:B------:R-:W-:Y:S01]  /*0e30*/  FFMA.FTZ R5, R5, R17.reuse, -R4 ;  /* 0x0000001105057223 */ /* 0x080fe20000010804 */
        /* <DEDUP_REMOVED lines=9> */
.L_x_177:
[----:B------:R-:W-:Y:S01]  /*0ed0*/  IADD3 R15, P0, R15, UR4, RZ ;  /* 0x000000040f0f7c10 */ /* 0x000fe2000ff1e0ff */
[----:B------:R1:W-:Y:S03]  /*0ee0*/  STG.E.128 desc[UR10][R2.64], R8 ;  /* 0x0000000802007986 */ /* 0x0003e6000c101d0a */
[C---:B------:R-:W-:Y:S01]  /*0ef0*/  SHF.L.U32 R14, R15.reuse, 0x2, RZ ;  /* 0x000000020f0e7819 */ /* 0x040fe200000006ff */
[----:B------:R1:W-:Y:S01]  /*0f00*/  STG.E.128 desc[UR10][R2.64+0x10], R4 ;  /* 0x0000100402007986 */ /* 0x0003e2000c101d0a */
[----:B------:R-:W-:Y:S02]  /*0f10*/  IADD3.X R0, RZ, R0, RZ, P0, !PT ;  /* 0x00000000ff007210 */ /* 0x000fe400007fe4ff */
[----:B------:R-:W-:Y:S02]  /*0f20*/  ISETP.GE.U32.AND P0, PT, R14, UR12, PT ;  /* 0x0000000c0e007c0c */ /* 0x000fe4000bf06070 */
[----:B------:R-:W-:-:S02]  /*0f30*/  SHF.L.U64.HI R14, R15, 0x2, R0 ;  /* 0x000000020f0e7819 */ /* 0x000fc40000010200 */
[----:B------:R-:W-:Y:S02]  /*0f40*/  ISETP.LT.U32.AND P1, PT, R15, 0x4000, PT ;  /* 0x000040000f00780c */ /* 0x000fe40003f21070 */
[----:B------:R-:W-:Y:S02]  /*0f50*/  ISETP.GE.AND.EX P0, PT, R14, UR6, PT, P0 ;  /* 0x000000060e007c0c */ /* 0x000fe4000bf06300 */
[----:B------:R-:W-:-:S13]  /*0f60*/  ISETP.LT.U32.AND.EX P1, PT, R0, RZ, PT, P1 ;  /* 0x000000ff0000720c */ /* 0x000fda0003f21110 */
[----:B-1----:R-:W-:Y:S05]  /*0f70*/  @!P0 BRA P1, `(.L_x_178) ;  /* 0xfffffff800c48947 */ /* 0x002fea000083ffff */
[----:B------:R-:W-:Y:S05]  /*0f80*/  EXIT ;  /* 0x000000000000794d */ /* 0x000fea0003800000 */
.L_x_179:
        /* <DEDUP_REMOVED lines=15> */
.L_x_528:


//--------------------- .text._ZN2at6native63_GLOBAL__N__862fb238_30_ForeachBinaryOpScalarTensor_cu_64fe0ca525multi_tensor_apply_kernelINS1_18TensorListMetadataILi1EEENS1_27BinaryOpScalarTensorFunctorIN3c107complexIdEELi1ELi1ELi0EEEJSt7dividesIS8_EPS8_S8_EEEvT_T0_DpT1_ --------------------------
	.section	.text._ZN2at6native63_GLOBAL__N__862fb238_30_ForeachBinaryOpScalarTensor_cu_64fe0ca525multi_tensor_apply_kernelINS1_18TensorListMetadataILi1EEENS1_27BinaryOpScalarTensorFunctorIN3c107complexIdEELi1ELi1ELi0EEEJSt7dividesIS8_EPS8_S8_EEEvT_T0_DpT1_,"ax",@progbits
	.align	128
.text._ZN2at6native63_GLOBAL__N__862fb238_30_ForeachBinaryOpScalarTensor_cu_64fe0ca525multi_tensor_apply_kernelINS1_18TensorListMetadataILi1EEENS1_27BinaryOpScalarTensorFunctorIN3c107complexIdEELi1ELi1ELi0EEEJSt7dividesIS8_EPS8_S8_EEEvT_T0_DpT1_:
        .type           _ZN2at6native63_GLOBAL__N__862fb238_30_ForeachBinaryOpScalarTensor_cu_64fe0ca525multi_tensor_apply_kernelINS1_18TensorListMetadataILi1EEENS1_27BinaryOpScalarTensorFunctorIN3c107complexIdEELi1ELi1ELi0EEEJSt7dividesIS8_EPS8_S8_EEEvT_T0_DpT1_,@function
        .size           _ZN2at6native63_GLOBAL__N__862fb238_30_ForeachBinaryOpScalarTensor_cu_64fe0ca525multi_tensor_apply_kernelINS1_18TensorListMetadataILi1EEENS1_27BinaryOpScalarTensorFunctorIN3c107complexIdEELi1ELi1ELi0EEEJSt7dividesIS8_EPS8_S8_EEEvT_T0_DpT1_,(.L_x_529 - _ZN2at6native63_GLOBAL__N__862fb238_30_ForeachBinaryOpScalarTensor_cu_64fe0ca525multi_tensor_apply_kernelINS1_18TensorListMetadataILi1EEENS1_27BinaryOpScalarTensorFunctorIN3c107complexIdEELi1ELi1ELi0EEEJSt7dividesIS8_EPS8_S8_EEEvT_T0_DpT1_)
        .other          _ZN2at6native63_GLOBAL__N__862fb238_30_ForeachBinaryOpScalarTensor_cu_64fe0ca525multi_tensor_apply_kernelINS1_18TensorListMetadataILi1EEENS1_27BinaryOpScalarTensorFunctorIN3c107complexIdEELi1ELi1ELi0EEEJSt7dividesIS8_EPS8_S8_EEEvT_T0_DpT1_,@"STO_CUDA_ENTRY STV_DEFAULT"
_ZN2at6native63_GLOBAL__N__862fb238_30_ForeachBinaryOpScalarTensor_cu_64fe0ca525multi_tensor_apply_kernelINS1_18TensorListMetadataILi1EEENS1_27BinaryOpScalarTensorFunctorIN3c107complexIdEELi1ELi1ELi0EEEJSt7dividesIS8_EPS8_S8_EEEvT_T0_DpT1_:
        /* <DEDUP_REMOVED lines=21> */
[----:B------:R-:W0:Y:S01]  /*0150*/  LDC R34, c[0x0][RZ] ;  /* 0x00000000ff227b82 */ /* 0x000e220000000800 */
[----:B------:R-:W1:Y:S01]  /*0160*/  S2R R36, SR_TID.X ;  /* 0x0000000000247919 */ /* 0x000e620000002100 */
[----:B------:R-:W-:Y:S01]  /*0170*/  IMAD.MOV.U32 R35, RZ, RZ, RZ ;  /* 0x000000ffff237224 */ /* 0x000fe200078e00ff */
[----:B------:R-:W-:Y:S01]  /*0180*/  ULDC.64 UR6, c[0x0][0xf58] ;  /* 0x0003d60000067ab9 */ /* 0x000fe20000000a00 */
[----:B------:R-:W-:Y:S01]  /*0190*/  IMAD.MOV.U32 R33, RZ, RZ, RZ ;  /* 0x000000ffff217224 */ /* 0x000fe200078e00ff */
[----:B------:R-:W-:Y:S01]  /*01a0*/  ULDC.64 UR8, c[0x0][0xf50] ;  /* 0x0003d40000087ab9 */ /* 0x000fe20000000a00 */
[C---:B0-----:R-:W-:Y:S02]  /*01b0*/  IMAD.SHL.U32 R38, R34.reuse, 0x2, RZ ;  /* 0x0000000222267824 */ /* 0x041fe400078e00ff */
[----:B-1----:R-:W-:-:S07]  /*01c0*/  IMAD R37, R34, 0x3, RZ ;  /* 0x0000000322257824 */ /* 0x002fce00078e02ff */
.L_x_206:
[----:B0-----:R-:W0:Y:S02]  /*01d0*/  LDC.64 R4, c[0x0][0xf40] ;  /* 0x0003d000ff047b82 */ /* 0x001e240000000a00 */
[----:B0-----:R-:W2:Y:S01]  /*01e0*/  LDG.E.128 R4, desc[UR4][R4.64] ;  /* 0x0000000404047981 */ /* 0x001ea2000c1e1d00 */
[-C--:B------:R-:W-:Y:S02]  /*01f0*/  IADD3 R3, P1, R36, R35.reuse, RZ ;  /* 0x0000002324037210 */ /* 0x080fe40007f3e0ff */
[----:B------:R-:W-:Y:S02]  /*0200*/  CS2R R22, SRZ ;  /* 0x0000000000167805 */ /* 0x000fe4000001ff00 */
[----:B------:R-:W-:Y:S02]  /*0210*/  IADD3 R32, P2, P3, R34, R35, R36 ;  /* 0x0000002322207210 */ /* 0x000fe40007b5e024 */
[----:B------:R-:W-:Y:S02]  /*0220*/  CS2R R20, SRZ ;  /* 0x0000000000147805 */ /* 0x000fe4000001ff00 */
[----:B------:R-:W-:-:S02]  /*0230*/  ISETP.GE.U32.AND P0, PT, R3, 0x10000, PT ;  /* 0x000100000300780c */ /* 0x000fc40003f06070 */
[----:B------:R-:W-:Y:S02]  /*0240*/  IADD3.X R9, RZ, R33, RZ, P1, !PT ;  /* 0x00000021ff097210 */ /* 0x000fe40000ffe4ff */
[----:B------:R-:W-:Y:S02]  /*0250*/  ISETP.LT.U32.AND P1, PT, R3, R2, PT ;  /* 0x000000020300720c */ /* 0x000fe40003f21070 */
[----:B------:R-:W-:Y:S02]  /*0260*/  ISETP.GE.U32.AND.EX P0, PT, R9, RZ, PT, P0 ;  /* 0x000000ff0900720c */ /* 0x000fe40003f06100 */
[----:B------:R-:W-:Y:S02]  /*0270*/  IADD3 R28, P4, P6, R37, R35, R36 ;  /* 0x00000023251c7210 */ /* 0x000fe40007e9e024 */
[----:B------:R-:W-:Y:S02]  /*0280*/  ISETP.LT.AND.EX P0, PT, R9, R0, !P0, P1 ;  /* 0x000000000900720c */ /* 0x000fe40004701310 */
[----:B------:R-:W-:-:S02]  /*0290*/  IADD3.X R31, RZ, R33, RZ, P2, P3 ;  /* 0x00000021ff1f7210 */ /* 0x000fc400017e64ff */
[----:B------:R-:W-:Y:S02]  /*02a0*/  IADD3.X R11, RZ, R33, RZ, P4, P6 ;  /* 0x00000021ff0b7210 */ /* 0x000fe400027ec4ff */
[----:B------:R-:W-:Y:S02]  /*02b0*/  ISETP.GT.U32.AND P3, PT, R32, 0xffff, PT ;  /* 0x0000ffff2000780c */ /* 0x000fe40003f64070 */
[----:B------:R-:W-:Y:S02]  /*02c0*/  ISETP.GT.U32.AND P6, PT, R28, 0xffff, PT ;  /* 0x0000ffff1c00780c */ /* 0x000fe40003fc4070 */
[----:B------:R-:W-:Y:S02]  /*02d0*/  ISETP.GE.U32.AND P2, PT, R32, R2, PT ;  /* 0x000000022000720c */ /* 0x000fe40003f46070 */
[----:B------:R-:W-:Y:S02]  /*02e0*/  ISETP.GT.U32.AND.EX P3, PT, R31, RZ, PT, P3 ;  /* 0x000000ff1f00720c */ /* 0x000fe40003f64130 */
[----:B------:R-:W-:-:S02]  /*02f0*/  @P0 LEA R8, P1, R3, R40, 0x4 ;  /* 0x0000002803080211 */ /* 0x000fc400078220ff */
[----:B------:R-:W-:Y:S02]  /*0300*/  ISETP.GE.U32.AND P4, PT, R28, R2, PT ;  /* 0x000000021c00720c */ /* 0x000fe40003f86070 */
[----:B------:R-:W-:Y:S02]  /*0310*/  @P0 LEA.HI.X R9, R3, R41, R9, 0x4, P1 ;  /* 0x0000002903090211 */ /* 0x000fe400008f2409 */
[----:B------:R-:W-:Y:S02]  /*0320*/  IADD3 R30, P1, P5, R38, R35, R36 ;  /* 0x00000023261e7210 */ /* 0x000fe40007d3e024 */
[----:B------:R-:W-:Y:S02]  /*0330*/  ISETP.GT.U32.AND.EX P6, PT, R11, RZ, PT, P6 ;  /* 0x000000ff0b00720c */ /* 0x000fe40003fc4160 */
[----:B------:R-:W-:Y:S02]  /*0340*/  CS2R R26, SRZ ;  /* 0x00000000001a7805 */ /* 0x000fe4000001ff00 */
[----:B------:R-:W-:-:S02]  /*0350*/  IADD3.X R29, RZ, R33, RZ, P1, P5 ;  /* 0x00000021ff1d7210 */ /* 0x000fc40000fea4ff */
[----:B------:R-:W-:Y:S02]  /*0360*/  CS2R R24, SRZ ;  /* 0x0000000000187805 */ /* 0x000fe4000001ff00 */
[C---:B------:R-:W-:Y:S02]  /*0370*/  ISETP.GT.U32.AND P5, PT, R30.reuse, 0xffff, PT ;  /* 0x0000ffff1e00780c */ /* 0x040fe40003fa4070 */
[----:B------:R-:W-:Y:S02]  /*0380*/  CS2R R14, SRZ ;  /* 0x00000000000e7805 */ /* 0x000fe4000001ff00 */
[----:B------:R-:W-:Y:S02]  /*0390*/  ISETP.GE.U32.AND P1, PT, R30, R2, PT ;  /* 0x000000021e00720c */ /* 0x000fe40003f26070 */
[----:B------:R-:W-:Y:S02]  /*03a0*/  CS2R R12, SRZ ;  /* 0x00000000000c7805 */ /* 0x000fe4000001ff00 */
[----:B------:R-:W-:-:S02]  /*03b0*/  ISETP.GT.U32.AND.EX P5, PT, R29, RZ, PT, P5 ;  /* 0x000000ff1d00720c */ /* 0x000fc40003fa4150 */
[----:B------:R-:W-:Y:S02]  /*03c0*/  CS2R R18, SRZ ;  /* 0x0000000000127805 */ /* 0x000fe4000001ff00 */
[-C--:B------:R-:W-:Y:S02]  /*03d0*/  ISETP.GE.OR.EX P2, PT, R31, R0.reuse, P3, P2 ;  /* 0x000000001f00720c */ /* 0x080fe40001f46720 */
[----:B------:R-:W-:Y:S02]  /*03e0*/  CS2R R16, SRZ ;  /* 0x0000000000107805 */ /* 0x000fe4000001ff00 */
[-C--:B------:R-:W-:Y:S01]  /*03f0*/  ISETP.GE.OR.EX P1, PT, R29, R0.reuse, P5, P1 ;  /* 0x000000001d00720c */ /* 0x080fe20002f26710 */
[----:B------:R0:W5:Y:S01]  /*0400*/  @P0 LDG.E.128 R20, desc[UR4][R8.64] ;  /* 0x0000000408140981 */ /* 0x000162000c1e1d00 */
[----:B------:R-:W-:-:S07]  /*0410*/  ISETP.GE.OR.EX P4, PT, R11, R0, P6, P4 ;  /* 0x000000000b00720c */ /* 0x000fce0003786740 */
[----:B------:R-:W-:-:S04]  /*0420*/  @!P2 LEA R44, P3, R32, R40, 0x4 ;  /* 0x00000028202ca211 */ /* 0x000fc800078620ff */
[-C--:B------:R-:W-:Y:S02]  /*0430*/  @!P1 LEA R48, P5, R30, R40.reuse, 0x4 ;  /* 0x000000281e309211 */ /* 0x080fe400078a20ff */
[----:B------:R-:W-:Y:S02]  /*0440*/  @!P4 LEA R50, P6, R28, R40, 0x4 ;  /* 0x000000281c32c211 */ /* 0x000fe400078c20ff */
[-C--:B------:R-:W-:Y:S02]  /*0450*/  @!P2 LEA.HI.X R45, R32, R41.reuse, R31, 0x4, P3 ;  /* 0x00000029202da211 */ /* 0x080fe400018f241f */
[-C--:B------:R-:W-:Y:S02]  /*0460*/  @!P1 LEA.HI.X R49, R30, R41.reuse, R29, 0x4, P5 ;  /* 0x000000291e319211 */ /* 0x080fe400028f241d */
[----:B------:R-:W-:Y:S01]  /*0470*/  @!P4 LEA.HI.X R51, R28, R41, R11, 0x4, P6 ;  /* 0x000000291c33c211 */ /* 0x000fe200030f240b */
[----:B------:R1:W5:Y:S04]  /*0480*/  @!P2 LDG.E.128 R24, desc[UR4][R44.64] ;  /* 0x000000042c18a981 */ /* 0x000368000c1e1d00 */
[----:B------:R1:W5:Y:S04]  /*0490*/  @!P1 LDG.E.128 R12, desc[UR4][R48.64] ;  /* 0x00000004300c9981 */ /* 0x000368000c1e1d00 */
[----:B------:R1:W5:Y:S01]  /*04a0*/  @!P4 LDG.E.128 R16, desc[UR4][R50.64] ;  /* 0x000000043210c981 */ /* 0x000362000c1e1d00 */
        /* <DEDUP_REMOVED lines=20> */
[----:B------:R-:W-:Y:S01]  /*05f0*/  MOV R4, 0x640 ;  /* 0x0000064000047802 */ /* 0x000fe20000000f00 */
[----:B------:R-:W-:Y:S02]  /*0600*/  IMAD.MOV.U32 R3, RZ, RZ, R55 ;  /* 0x000000ffff037224 */ /* 0x000fe400078e0037 */
[----:B------:R-:W-:Y:S02]  /*0610*/  IMAD.MOV.U32 R6, RZ, RZ, R46 ;  /* 0x000000ffff067224 */ /* 0x000fe400078e002e */
[----:B------:R-:W-:-:S07]  /*0620*/  IMAD.MOV.U32 R7, RZ, RZ, R47 ;  /* 0x000000ffff077224 */ /* 0x000fce00078e002f */
[----:B-----5:R-:W-:Y:S05]  /*0630*/  CALL.REL.NOINC `($__internal_6_$__cuda_sm20_div_rn_f64_full) ;  /* 0x0000002c004c7944 */ /* 0x020fea0003c00000 */
[----:B------:R-:W-:Y:S02]  /*0640*/  IMAD.MOV.U32 R60, RZ, RZ, R6 ;  /* 0x000000ffff3c7224 */ /* 0x000fe400078e0006 */
[----:B------:R-:W-:-:S07]  /*0650*/  IMAD.MOV.U32 R61, RZ, RZ, R3 ;  /* 0x000000ffff3d7224 */ /* 0x000fce00078e0003 */
.L_x_181:
[----:B------:R-:W0:Y:S01]  /*0660*/  MUFU.RCP64H R5, R55 ;  /* 0x0000003700057308 */ /* 0x000e220000001800 */
[----:B------:R-:W-:Y:S01]  /*0670*/  MOV R4, 0x1 ;  /* 0x0000000100047802 */ /* 0x000fe20000000f00 */
[----:B------:R-:W-:Y:S01]  /*0680*/  DFMA R58, R54, R60, R46 ;  /* 0x0000003c363a722b */ /* 0x000fe2000000002e */
[----:B------:R-:W-:-:S04]  /*0690*/  FSETP.GEU.AND P6, PT, |R47|, 6.5827683646048100446e-37, PT ;  /* 0x036000002f00780b */ /* 0x000fc80003fce200 */
        /* <DEDUP_REMOVED lines=19> */
.L_x_182:
        /* <DEDUP_REMOVED lines=15> */
[----:B------:R-:W-:Y:S02]  /*08c0*/  LOP3.LUT R6, R59, 0x7fffffff, RZ, 0xc0, !PT ;  /* 0x7fffffff3b067812 */ /* 0x000fe400078ec0ff */
[----:B------:R-:W-:Y:S02]  /*08d0*/  MOV R4, 0x900 ;  /* 0x0000090000047802 */ /* 0x000fe40000000f00 */
[----:B------:R-:W-:-:S07]  /*08e0*/  IADD3 R6, R6, -0x100000, RZ ;  /* 0xfff0000006067810 */ /* 0x000fce0007ffe0ff */
[----:B-----5:R-:W-:Y:S05]  /*08f0*/  CALL.REL.NOINC `($__internal_5_$__cuda_sm20_dblrcp_rn_slowpath_v3) ;  /* 0x0000002800047944 */ /* 0x020fea0003c00000 */
.L_x_186:
[----:B------:R-:W-:Y:S05]  /*0900*/  BSYNC B0 ;  /* 0x0000000000007941 */ /* 0x000fea0003800000 */
.L_x_185:
        /* <DEDUP_REMOVED lines=17> */
.L_x_184:
        /* <DEDUP_REMOVED lines=21> */
[----:B------:R-:W-:Y:S05]  /*0b70*/  CALL.REL.NOINC `($__internal_6_$__cuda_sm20_div_rn_f64_full) ;  /* 0x0000002400fc7944 */ /* 0x000fea0003c00000 */
[----:B------:R-:W-:-:S07]  /*0b80*/  IMAD.MOV.U32 R7, RZ, RZ, R3 ;  /* 0x000000ffff077224 */ /* 0x000fce00078e0003 */
.L_x_189:
[----:B------:R-:W-:Y:S05]  /*0b90*/  BSYNC B1 ;  /* 0x0000000000017941 */ /* 0x000fea0003800000 */
.L_x_188:
        /* <DEDUP_REMOVED lines=13> */
[----:B------:R-:W-:Y:S01]  /*0c70*/  MOV R20, R6 ;  /* 0x0000000600147202 */ /* 0x000fe20000000f00 */
[----:B------:R-:W-:-:S08]  /*0c80*/  IMAD.MOV.U32 R21, RZ, RZ, R7 ;  /* 0x000000ffff157224 */ /* 0x000fd000078e0007 */
        /* <DEDUP_REMOVED lines=9> */
[----:B------:R-:W-:Y:S02]  /*0d20*/  IMAD.MOV.U32 R8, RZ, RZ, R6 ;  /* 0x000000ffff087224 */ /* 0x000fe400078e0006 */
[----:B------:R-:W-:-:S07]  /*0d30*/  IMAD.MOV.U32 R9, RZ, RZ, R3 ;  /* 0x000000ffff097224 */ /* 0x000fce00078e0003 */
.L_x_191:
[----:B------:R-:W-:Y:S05]  /*0d40*/  BSYNC B1 ;  /* 0x0000000000017941 */ /* 0x000fea0003800000 */
.L_x_190:
[----:B------:R-:W-:Y:S01]  /*0d50*/  DADD R6, -RZ, |R54| ;  /* 0x00000000ff067229 */ /* 0x000fe20000000536 */
[----:B------:R-:W-:Y:S01]  /*0d60*/  MOV R4, 0x1 ;  /* 0x0000000100047802 */ /* 0x000fe20000000f00 */
[----:B------:R-:W-:Y:S01]  /*0d70*/  BSSY B1, `(.L_x_192) ;  /* 0x0000016000017945 */ /* 0x000fe20003800000 */
[----:B------:R-:W-:-:S03]  /*0d80*/  FSETP.GEU.AND P5, PT, |R25|, 6.5827683646048100446e-37, PT ;  /* 0x036000001900780b */ /* 0x000fc60003fae200 */
        /* <DEDUP_REMOVED lines=17> */
[----:B------:R-:W-:Y:S05]  /*0ea0*/  CALL.REL.NOINC `($__internal_6_$__cuda_sm20_div_rn_f64_full) ;  /* 0x0000002400307944 */ /* 0x000fea0003c00000 */
[----:B------:R-:W-:Y:S02]  /*0eb0*/  IMAD.MOV.U32 R4, RZ, RZ, R6 ;  /* 0x000000ffff047224 */ /* 0x000fe400078e0006 */
[----:B------:R-:W-:-:S07]  /*0ec0*/  IMAD.MOV.U32 R5, RZ, RZ, R3 ;  /* 0x000000ffff057224 */ /* 0x000fce00078e0003 */
.L_x_193:
[----:B------:R-:W-:Y:S05]  /*0ed0*/  BSYNC B1 ;  /* 0x0000000000017941 */ /* 0x000fea0003800000 */
.L_x_192:
        /* <DEDUP_REMOVED lines=24> */
.L_x_195:
[----:B------:R-:W-:Y:S05]  /*1060*/  BSYNC B1 ;  /* 0x0000000000017941 */ /* 0x000fea0003800000 */
.L_x_194:
        /* <DEDUP_REMOVED lines=24> */
.L_x_197:
[----:B------:R-:W-:Y:S05]  /*11f0*/  BSYNC B1 ;  /* 0x0000000000017941 */ /* 0x000fea0003800000 */
.L_x_196:
        /* <DEDUP_REMOVED lines=21> */
[----:B------:R-:W-:Y:S05]  /*1350*/  CALL.REL.NOINC `($__internal_6_$__cuda_sm20_div_rn_f64_full) ;  /* 0x0000002000047944 */ /* 0x000fea0003c00000 */
[----:B------:R-:W-:Y:S02]  /*1360*/  IMAD.MOV.U32 R8, RZ, RZ, R6 ;  /* 0x000000ffff087224 */ /* 0x000fe400078e0006 */
[----:B------:R-:W-:-:S07]  /*1370*/  IMAD.MOV.U32 R9, RZ, RZ, R3 ;  /* 0x000000ffff097224 */ /* 0x000fce00078e0003 */
.L_x_199:
[----:B------:R-:W-:Y:S05]  /*1380*/  BSYNC B1 ;  /* 0x0000000000017941 */ /* 0x000fea0003800000 */
.L_x_198:
        /* <DEDUP_REMOVED lines=19> */
[----:B------:R-:W-:Y:S02]  /*14c0*/  MOV R3, R17 ;  /* 0x0000001100037202 */ /* 0x000fe40000000f00 */
[----:B------:R-:W-:-:S07]  /*14d0*/  MOV R4, 0x14f0 ;  /* 0x000014f000047802 */ /* 0x000fce0000000f00 */
[----:B------:R-:W-:Y:S05]  /*14e0*/  CALL.REL.NOINC `($__internal_6_$__cuda_sm20_div_rn_f64_full) ;  /* 0x0000001c00a07944 */ /* 0x000fea0003c00000 */
[----:B------:R-:W-:Y:S02]  /*14f0*/  IMAD.MOV.U32 R4, RZ, RZ, R6 ;  /* 0x000000ffff047224 */ /* 0x000fe400078e0006 */
[----:B------:R-:W-:-:S07]  /*1500*/  IMAD.MOV.U32 R5, RZ, RZ, R3 ;  /* 0x000000ffff057224 */ /* 0x000fce00078e0003 */
.L_x_201:
[----:B------:R-:W-:Y:S05]  /*1510*/  BSYNC B1 ;  /* 0x0000000000017941 */ /* 0x000fea0003800000 */
.L_x_200:
[----:B------:R-:W-:Y:S01]  /*1520*/  DADD R42, -RZ, |R46| ;  /* 0x00000000ff2a7229 */ /* 0x000fe2000000052e */
[----:B------:R-:W-:Y:S01]  /*1530*/  IMAD.MOV.U32 R6, RZ, RZ, 0x1 ;  /* 0x00000001ff067424 */ /* 0x000fe200078e00ff */
[----:B------:R-:W-:Y:S01]  /*1540*/  FSETP.GEU.AND P5, PT, |R19|, 6.5827683646048100446e-37, PT ;  /* 0x036000001300780b */ /* 0x000fe20003fae200 */
[----:B------:R-:W-:Y:S01]  /*1550*/  BSSY B1, `(.L_x_202) ;  /* 0x0000016000017945 */ /* 0x000fe20003800000 */
[----:B------:R-:W-:Y:S02]  /*1560*/  IMAD.MOV.U32 R16, RZ, RZ, R4 ;  /* 0x000000ffff107224 */ /* 0x000fe400078e0004 */
[----:B------:R-:W0:Y:S01]  /*1570*/  MUFU.RCP64H R7, R43 ;  /* 0x0000002b00077308 */ /* 0x000e220000001800 */
[----:B------:R-:W-:Y:S01]  /*1580*/  IMAD.MOV.U32 R17, RZ, RZ, R5 ;  /* 0x000000ffff117224 */ /* 0x000fe200078e0005 */
        /* <DEDUP_REMOVED lines=16> */
[----:B------:R-:W-:Y:S05]  /*1690*/  CALL.REL.NOINC `($__internal_6_$__cuda_sm20_div_rn_f64_full) ;  /* 0x0000001c00347944 */ /* 0x000fea0003c00000 */
[----:B------:R-:W-:-:S07]  /*16a0*/  IMAD.MOV.U32 R7, RZ, RZ, R3 ;  /* 0x000000ffff077224 */ /* 0x000fce00078e0003 */
.L_x_203:
[----:B------:R-:W-:Y:S05]  /*16b0*/  BSYNC B1 ;  /* 0x0000000000017941 */ /* 0x000fea0003800000 */
.L_x_202:
[----:B------:R-:W-:Y:S02]  /*16c0*/  IMAD.MOV.U32 R18, RZ, RZ, R6 ;  /* 0x000000ffff127224 */ /* 0x000fe400078e0006 */
[----:B------:R-:W-:Y:S01]  /*16d0*/  IMAD.MOV.U32 R19, RZ, RZ, R7 ;  /* 0x000000ffff137224 */ /* 0x000fe200078e0007 */
[----:B------:R-:W-:Y:S06]  /*16e0*/  BRA `(.L_x_187) ;  /* 0x00000000007c7947 */ /* 0x000fec0003800000 */
.L_x_183:
        /* <DEDUP_REMOVED lines=11> */
[----:B------:R-:W-:-:S03]  /*17a0*/  MOV R4, 0x17d0 ;  /* 0x000017d000047802 */ /* 0x000fc60000000f00 */
[----:B------:R-:W-:-:S07]  /*17b0*/  VIADD R6, R6, 0xfff00000 ;  /* 0xfff0000006067836 */ /* 0x000fce0000000000 */
[----:B-----5:R-:W-:Y:S05]  /*17c0*/  CALL.REL.NOINC `($__internal_5_$__cuda_sm20_dblrcp_rn_slowpath_v3) ;  /* 0x0000001800507944 */ /* 0x020fea0003c00000 */
.L_x_205:
[----:B------:R-:W-:Y:S05]  /*17d0*/  BSYNC B0 ;  /* 0x0000000000007941 */ /* 0x000fea0003800000 */
.L_x_204:
        /* <DEDUP_REMOVED lines=16> */
.L_x_187:
[----:B------:R-:W-:Y:S02]  /*18e0*/  @P0 IADD3 R3, P3, R36, R35, RZ ;  /* 0x0000002324030210 */ /* 0x000fe40007f7e0ff */
[-C--:B------:R-:W-:Y:S02]  /*18f0*/  @!P2 LEA R6, P5, R32, R40.reuse, 0x4 ;  /* 0x000000282006a211 */ /* 0x080fe400078a20ff */
[CC--:B------:R-:W-:Y:S01]  /*1900*/  @P0 LEA R4, P6, R3.reuse, R40.reuse, 0x4 ;  /* 0x0000002803040211 */ /* 0x0c0fe200078c20ff */
[----:B------:R-:W-:Y:S01]  /*1910*/  @P0 IMAD.X R5, RZ, RZ, R33, P3 ;  /* 0x000000ffff050224 */ /* 0x000fe200018e0621 */
[----:B------:R-:W-:Y:S02]  /*1920*/  @!P1 LEA R8, P3, R30, R40, 0x4 ;  /* 0x000000281e089211 */ /* 0x000fe400078620ff */
[-C--:B------:R-:W-:Y:S02]  /*1930*/  @!P2 LEA.HI.X R7, R32, R41.reuse, R31, 0x4, P5 ;  /* 0x000000292007a211 */ /* 0x080fe400028f241f */
[----:B------:R-:W-:-:S02]  /*1940*/  @P0 LEA.HI.X R5, R3, R41, R5, 0x4, P6 ;  /* 0x0000002903050211 */ /* 0x000fc400030f2405 */
[----:B------:R-:W-:Y:S02]  /*1950*/  @!P4 LEA R10, P6, R28, R40, 0x4 ;  /* 0x000000281c0ac211 */ /* 0x000fe400078c20ff */
[-C--:B------:R-:W-:Y:S01]  /*1960*/  @!P1 LEA.HI.X R9, R30, R41.reuse, R29, 0x4, P3 ;  /* 0x000000291e099211 */ /* 0x080fe200018f241d */
[----:B------:R0:W-:Y:S01]  /*1970*/  @P0 STG.E.128 desc[UR4][R4.64], R20 ;  /* 0x0000001404000986 */ /* 0x0001e2000c101d04 */
[----:B------:R-:W-:Y:S02]  /*1980*/  @!P4 LEA.HI.X R11, R28, R41, R11, 0x4, P6 ;  /* 0x000000291c0bc211 */ /* 0x000fe400030f240b */
[C---:B------:R-:W-:Y:S01]  /*1990*/  LEA R35, P0, R34.reuse, R35, 0x2 ;  /* 0x0000002322237211 */ /* 0x040fe200078010ff */
[----:B------:R0:W-:Y:S03]  /*19a0*/  @!P2 STG.E.128 desc[UR4][R6.64], R24 ;  /* 0x000000180600a986 */ /* 0x0001e6000c101d04 */
[----:B------:R-:W-:Y:S01]  /*19b0*/  LEA.HI.X R33, R34, R33, RZ, 0x2, P0 ;  /* 0x0000002122217211 */ /* 0x000fe200000f14ff */
[----:B------:R0:W-:Y:S01]  /*19c0*/  @!P1 STG.E.128 desc[UR4][R8.64], R12 ;  /* 0x0000000c08009986 */ /* 0x0001e2000c101d04 */
[----:B------:R-:W-:-:S02]  /*19d0*/  ISETP.GE.U32.AND P0, PT, R35, 0x10000, PT ;  /* 0x000100002300780c */ /* 0x000fc40003f06070 */
[----:B------:R-:W-:Y:S01]  /*19e0*/  ISETP.LT.U32.AND P1, PT, R35, R2, PT ;  /* 0x000000022300720c */ /* 0x000fe20003f21070 */
[----:B------:R0:W-:Y:S01]  /*19f0*/  @!P4 STG.E.128 desc[UR4][R10.64], R16 ;  /* 0x000000100a00c986 */ /* 0x0001e2000c101d04 */
[C---:B------:R-:W-:Y:S02]  /*1a00*/  ISETP.GE.U32.AND.EX P0, PT, R33.reuse, RZ, PT, P0 ;  /* 0x000000ff2100720c */ /* 0x040fe40003f06100 */
[----:B------:R-:W-:-:S13]  /*1a10*/  ISETP.LT.AND.EX P1, PT, R33, R0, PT, P1 ;  /* 0x000000002100720c */ /* 0x000fda0003f21310 */
[----:B------:R-:W-:Y:S05]  /*1a20*/  @!P0 BRA P1, `(.L_x_206) ;  /* 0xffffffe400e88947 */ /* 0x000fea000083ffff */
[----:B------:R-:W-:Y:S05]  /*1a30*/  EXIT ;  /* 0x000000000000794d */ /* 0x000fea0003800000 */
.L_x_180:
[----:B------:R-:W0:Y:S02]  /*1a40*/  S2R R28, SR_TID.X ;  /* 0x00000000001c7919 */ /* 0x000e240000002100 */
[----:B0-----:R-:W-:-:S03]  /*1a50*/  IMAD.WIDE.U32 R4, R28, 0x4, RZ ;  /* 0x000000041c047825 */ /* 0x001fc600078e00ff */
[----:B------:R-:W-:-:S04]  /*1a60*/  ISETP.GE.U32.AND P0, PT, R4, R2, PT ;  /* 0x000000020400720c */ /* 0x000fc80003f06070 */
[----:B------:R-:W-:-:S04]  /*1a70*/  ISETP.GE.AND.EX P0, PT, R5, R0, PT, P0 ;  /* 0x000000000500720c */ /* 0x000fc80003f06300 */
[----:B------:R-:W-:-:S13]  /*1a80*/  ISETP.GT.U32.OR P0, PT, R28, 0x3fff, P0 ;  /* 0x00003fff1c00780c */ /* 0x000fda0000704470 */
[----:B------:R-:W-:Y:S05]  /*1a90*/  @P0 EXIT ;  /* 0x000000000000094d */ /* 0x000fea0003800000 */
[----:B------:R-:W-:Y:S01]  /*1aa0*/  MOV R11, RZ ;  /* 0x000000ff000b7202 */ /* 0x000fe20000000f00 */
[----:B------:R-:W-:Y:S01]  /*1ab0*/  ULDC UR6, c[0x0][0x0] ;  /* 0x0000000000067ab9 */ /* 0x000fe20000000800 */
[----:B------:R-:W-:Y:S01]  /*1ac0*/  ULDC.64 UR8, c[0x0][0xf58] ;  /* 0x0003d60000087ab9 */ /* 0x000fe20000000a00 */
[----:B------:R-:W-:-:S05]  /*1ad0*/  ULDC.64 UR10, c[0x0][0xf50] ;  /* 0x0003d400000a7ab9 */ /* 0x000fca0000000a00 */
.L_x_232:
[----:B0-----:R-:W0:Y:S02]  /*1ae0*/  LDC.64 R4, c[0x0][0xf40] ;  /* 0x0003d000ff047b82 */ /* 0x001e240000000a00 */
[----:B0-----:R-:W2:Y:S01]  /*1af0*/  LDG.E.128 R4, desc[UR4][R4.64] ;  /* 0x0000000404047981 */ /* 0x001ea2000c1e1d00 */
[----:B------:R-:W-:-:S04]  /*1b00*/  LEA R30, P0, R28, R40, 0x6 ;  /* 0x000000281c1e7211 */ /* 0x000fc800078030ff */
[----:B------:R-:W-:-:S05]  /*1b10*/  LEA.HI.X R31, R28, R41, R11, 0x6, P0 ;  /* 0x000000291c1f7211 */ /* 0x000fca00000f340b */
[----:B------:R0:W5:Y:S04]  /*1b20*/  LDG.E.128 R20, desc[UR4][R30.64] ;  /* 0x000000041e147981 */ /* 0x000168000c1e1d00 */
[----:B------:R0:W5:Y:S04]  /*1b30*/  LDG.E.128 R24, desc[UR4][R30.64+0x10] ;  /* 0x000010041e187981 */ /* 0x000168000c1e1d00 */
[----:B------:R0:W5:Y:S04]  /*1b40*/  LDG.E.128 R12, desc[UR4][R30.64+0x20] ;  /* 0x000020041e0c7981 */ /* 0x000168000c1e1d00 */
[----:B------:R0:W5:Y:S01]  /*1b50*/  LDG.E.128 R16, desc[UR4][R30.64+0x30] ;  /* 0x000030041e107981 */ /* 0x000162000c1e1d00 */
[----:B------:R-:W-:Y:S01]  /*1b60*/  IMAD.MOV.U32 R8, RZ, RZ, 0x1 ;  /* 0x00000001ff087424 */ /* 0x000fe200078e00ff */
[----:B--2---:R-:W-:-:S08]  /*1b70*/  DMUL R32, R4, UR8 ;  /* 0x0000000804207c28 */ /* 0x004fd00008000000 */
[----:B------:R-:W-:-:S06]  /*1b80*/  DFMA R32, R6, UR10, R32 ;  /* 0x0000000a06207c2b */ /* 0x000fcc0008000020 */
[----:B------:R-:W1:Y:S02]  /*1b90*/  MUFU.RCP64H R9, R33 ;  /* 0x0000002100097308 */ /* 0x000e640000001800 */
[----:B-1----:R-:W-:-:S08]  /*1ba0*/  DFMA R34, -R32, R8, 1 ;  /* 0x3ff000002022742b */ /* 0x002fd00000000108 */
[----:B------:R-:W-:-:S08]  /*1bb0*/  DFMA R34, R34, R34, R34 ;  /* 0x000000222222722b */ /* 0x000fd00000000022 */
[----:B------:R-:W-:Y:S02]  /*1bc0*/  DFMA R8, R8, R34, R8 ;  /* 0x000000220808722b */ /* 0x000fe40000000008 */
[----:B------:R-:W-:-:S06]  /*1bd0*/  DMUL R34, R6, UR8 ;  /* 0x0000000806227c28 */ /* 0x000fcc0008000000 */
[----:B------:R-:W-:Y:S02]  /*1be0*/  DFMA R6, -R32, R8, 1 ;  /* 0x3ff000002006742b */ /* 0x000fe40000000108 */
[----:B------:R-:W-:-:S06]  /*1bf0*/  DFMA R34, R4, UR10, -R34 ;  /* 0x0000000a04227c2b */ /* 0x000fcc0008000822 */
[----:B------:R-:W-:Y:S02]  /*1c00*/  DFMA R6, R8, R6, R8 ;  /* 0x000000060806722b */ /* 0x000fe40000000008 */
[----:B------:R-:W-:Y:S02]  /*1c10*/  DSETP.GE.AND P0, PT, |R34|, |R32|, PT ;  /* 0x400000202200722a */ /* 0x000fe40003f06200 */
[----:B------:R-:W-:-:S04]  /*1c20*/  FSETP.GEU.AND P2, PT, |R35|, 6.5827683646048100446e-37, PT ;  /* 0x036000002300780b */ /* 0x000fc80003f4e200 */
[----:B------:R-:W-:-:S08]  /*1c30*/  DMUL R38, R34, R6 ;  /* 0x0000000622267228 */ /* 0x000fd00000000000 */
[----:B------:R-:W-:-:S08]  /*1c40*/  DFMA R4, -R32, R38, R34 ;  /* 0x000000262004722b */ /* 0x000fd00000000122 */
[----:B------:R-:W-:-:S10]  /*1c50*/  DFMA R38, R6, R4, R38 ;  /* 0x000000040626722b */ /* 0x000fd40000000026 */
[----:B------:R-:W-:-:S05]  /*1c60*/  FFMA R3, RZ, R33, R39 ;  /* 0x00000021ff037223 */ /* 0x000fca0000000027 */
[----:B------:R-:W-:-:S13]  /*1c70*/  FSETP.GT.AND P1, PT, |R3|, 1.469367938527859385e-39, PT ;  /* 0x001000000300780b */ /* 0x000fda0003f24200 */
[----:B0-----:R-:W-:Y:S05]  /*1c80*/  @P1 BRA P2, `(.L_x_207) ;  /* 0x0000000000201947 */ /* 0x001fea0001000000 */
        /* <DEDUP_REMOVED lines=8> */
.L_x_207:
        /* <DEDUP_REMOVED lines=23> */
.L_x_208:
        /* <DEDUP_REMOVED lines=19> */
.L_x_212:
[----:B------:R-:W-:Y:S05]  /*1fb0*/  BSYNC B0 ;  /* 0x0000000000007941 */ /* 0x000fea0003800000 */
.L_x_211:
        /* <DEDUP_REMOVED lines=17> */
.L_x_210:
        /* <DEDUP_REMOVED lines=24> */
.L_x_215:
[----:B------:R-:W-:Y:S05]  /*2250*/  BSYNC B1 ;  /* 0x0000000000017941 */ /* 0x000fea0003800000 */
.L_x_214:
        /* <DEDUP_REMOVED lines=25> */
.L_x_217:
[----:B------:R-:W-:Y:S05]  /*23f0*/  BSYNC B1 ;  /* 0x0000000000017941 */ /* 0x000fea0003800000 */
.L_x_216:
        /* <DEDUP_REMOVED lines=24> */
[----:B------:R-:W-:Y:S01]  /*2580*/  IMAD.MOV.U32 R4, RZ, RZ, R6 ;  /* 0x000000ffff047224 */ /* 0x000fe200078e0006 */
[----:B------:R-:W-:-:S07]  /*2590*/  MOV R5, R3 ;  /* 0x0000000300057202 */ /* 0x000fce0000000f00 */
.L_x_219:
[----:B------:R-:W-:Y:S05]  /*25a0*/  BSYNC B1 ;  /* 0x0000000000017941 */ /* 0x000fea0003800000 */
.L_x_218:
        /* <DEDUP_REMOVED lines=25> */
.L_x_221:
[----:B------:R-:W-:Y:S05]  /*2740*/  BSYNC B1 ;  /* 0x0000000000017941 */ /* 0x000fea0003800000 */
.L_x_220:
        /* <DEDUP_REMOVED lines=24> */
[----:B------:R-:W-:Y:S02]  /*28d0*/  IMAD.MOV.U32 R4, RZ, RZ, R6 ;  /* 0x000000ffff047224 */ /* 0x000fe400078e0006 */
[----:B------:R-:W-:-:S07]  /*28e0*/  IMAD.MOV.U32 R5, RZ, RZ, R3 ;  /* 0x000000ffff057224 */ /* 0x000fce00078e0003 */
.L_x_223:
[----:B------:R-:W-:Y:S05]  /*28f0*/  BSYNC B1 ;  /* 0x0000000000017941 */ /* 0x000fea0003800000 */
.L_x_222:
        /* <DEDUP_REMOVED lines=23> */
[----:B------:R-:W-:Y:S05]  /*2a70*/  CALL.REL.NOINC `($__internal_6_$__cuda_sm20_div_rn_f64_full) ;  /* 0x00000008003c7944 */ /* 0x000fea0003c00000 */
[----:B------:R-:W-:-:S07]  /*2a80*/  IMAD.MOV.U32 R7, RZ, RZ, R3 ;  /* 0x000000ffff077224 */ /* 0x000fce00078e0003 */
.L_x_225:
[----:B------:R-:W-:Y:S05]  /*2a90*/  BSYNC B1 ;  /* 0x0000000000017941 */ /* 0x000fea0003800000 */
.L_x_224:
[----:B------:R-:W-:Y:S01]  /*2aa0*/  DADD R36, -RZ, |R34| ;  /* 0x00000000ff247229 */ /* 0x000fe20000000522 */
[----:B------:R-:W-:Y:S01]  /*2ab0*/  IMAD.MOV.U32 R4, RZ, RZ, 0x1 ;  /* 0x00000001ff047424 */ /* 0x000fe200078e00ff */
[----:B------:R-:W-:Y:S01]  /*2ac0*/  FSETP.GEU.AND P1, PT, |R17|, 6.5827683646048100446e-37, PT ;  /* 0x036000001100780b */ /* 0x000fe20003f2e200 */
[----:B------:R-:W-:Y:S01]  /*2ad0*/  BSSY B1, `(.L_x_226) ;  /* 0x0000017000017945 */ /* 0x000fe20003800000 */
[----:B------:R-:W-:Y:S01]  /*2ae0*/  IMAD.MOV.U32 R14, RZ, RZ, R6 ;  /* 0x000000ffff0e7224 */ /* 0x000fe200078e0006 */
[----:B------:R-:W-:Y:S01]  /*2af0*/  MOV R15, R7 ;  /* 0x00000007000f7202 */ /* 0x000fe20000000f00 */
        /* <DEDUP_REMOVED lines=20> */
.L_x_227:
[----:B------:R-:W-:Y:S05]  /*2c40*/  BSYNC B1 ;  /* 0x0000000000017941 */ /* 0x000fea0003800000 */
.L_x_226:
[----:B------:R-:W-:Y:S01]  /*2c50*/  DADD R34, -RZ, |R32| ;  /* 0x00000000ff227229 */ /* 0x000fe20000000520 */
[----:B------:R-:W-:Y:S01]  /*2c60*/  MOV R6, 0x1 ;  /* 0x0000000100067802 */ /* 0x000fe20000000f00 */
[----:B------:R-:W-:Y:S01]  /*2c70*/  BSSY B1, `(.L_x_228) ;  /* 0x0000017000017945 */ /* 0x000fe20003800000 */
[----:B------:R-:W-:Y:S01]  /*2c80*/  FSETP.GEU.AND P1, PT, |R19|, 6.5827683646048100446e-37, PT ;  /* 0x036000001300780b */ /* 0x000fe20003f2e200 */
        /* <DEDUP_REMOVED lines=20> */
[----:B------:R-:W-:-:S07]  /*2dd0*/  MOV R7, R3 ;  /* 0x0000000300077202 */ /* 0x000fce0000000f00 */
.L_x_229:
[----:B------:R-:W-:Y:S05]  /*2de0*/  BSYNC B1 ;  /* 0x0000000000017941 */ /* 0x000fea0003800000 */
.L_x_228:
[----:B------:R-:W-:Y:S02]  /*2df0*/  IMAD.MOV.U32 R18, RZ, RZ, R6 ;  /* 0x000000ffff127224 */ /* 0x000fe400078e0006 */
[----:B------:R-:W-:Y:S01]  /*2e00*/  IMAD.MOV.U32 R19, RZ, RZ, R7 ;  /* 0x000000ffff137224 */ /* 0x000fe200078e0007 */
[----:B------:R-:W-:Y:S06]  /*2e10*/  BRA `(.L_x_213) ;  /* 0x0000000000847947 */ /* 0x000fec0003800000 */
.L_x_209:
        /* <DEDUP_REMOVED lines=15> */
[----:B-----5:R-:W-:Y:S05]  /*2f10*/  CALL.REL.NOINC `($__internal_5_$__cuda_sm20_dblrcp_rn_slowpath_v3) ;  /* 0x00000000007c7944 */ /* 0x020fea0003c00000 */
.L_x_231:
[----:B------:R-:W-:Y:S05]  /*2f20*/  BSYNC B0 ;  /* 0x0000000000007941 */ /* 0x000fea0003800000 */
.L_x_230:
        /* <DEDUP_REMOVED lines=16> */
.L_x_213:
[----:B------:R-:W-:Y:S01]  /*3030*/  IADD3 R28, P0, R28, UR6, RZ ;  /* 0x000000061c1c7c10 */ /* 0x000fe2000ff1e0ff */
[----:B------:R0:W-:Y:S03]  /*3040*/  STG.E.128 desc[UR4][R30.64], R20 ;  /* 0x000000141e007986 */ /* 0x0001e6000c101d04 */
[C---:B------:R-:W-:Y:S01]  /*3050*/  SHF.L.U32 R3, R28.reuse, 0x2, RZ ;  /* 0x000000021c037819 */ /* 0x040fe200000006ff */
[----:B------:R-:W-:Y:S01]  /*3060*/  IMAD.X R11, RZ, RZ, R11, P0 ;  /* 0x000000ffff0b7224 */ /* 0x000fe200000e060b */
[----:B------:R0:W-:Y:S01]  /*3070*/  STG.E.128 desc[UR4][R30.64+0x10], R24 ;  /* 0x000010181e007986 */ /* 0x0001e2000c101d04 */
[C---:B------:R-:W-:Y:S02]  /*3080*/  ISETP.LT.U32.AND P1, PT, R28.reuse, 0x4000, PT ;  /* 0x000040001c00780c */ /* 0x040fe40003f21070 */
[----:B------:R-:W-:Y:S01]  /*3090*/  ISETP.GE.U32.AND P0, PT, R3, R2, PT ;  /* 0x000000020300720c */ /* 0x000fe20003f06070 */
[----:B------:R0:W-:Y:S01]  /*30a0*/  STG.E.128 desc[UR4][R30.64+0x20], R12 ;  /* 0x0000200c1e007986 */ /* 0x0001e2000c101d04 */
[----:B------:R-:W-:-:S02]  /*30b0*/  SHF.L.U64.HI R3, R28, 0x2, R11 ;  /* 0x000000021c037819 */ /* 0x000fc4000001020b */
[----:B------:R-:W-:Y:S01]  /*30c0*/  ISETP.LT.U32.AND.EX P1, PT, R11, RZ, PT, P1 ;  /* 0x000000ff0b00720c */ /* 0x000fe20003f21110 */
[----:B------:R0:W-:Y:S01]  /*30d0*/  STG.E.128 desc[UR4][R30.64+0x30], R16 ;  /* 0x000030101e007986 */ /* 0x0001e2000c101d04 */
[----:B------:R-:W-:-:S13]  /*30e0*/  ISETP.GE.AND.EX P0, PT, R3, R0, PT, P0 ;  /* 0x000000000300720c */ /* 0x000fda0003f06300 */
[----:B------:R-:W-:Y:S05]  /*30f0*/  @!P0 BRA P1, `(.L_x_232) ;  /* 0xffffffe800788947 */ /* 0x000fea000083ffff */
[----:B------:R-:W-:Y:S05]  /*3100*/  EXIT ;  /* 0x000000000000794d */ /* 0x000fea0003800000 */
        .weak           $__internal_5_$__cuda_sm20_dblrcp_rn_slowpath_v3
        .type           $__internal_5_$__cuda_sm20_dblrcp_rn_slowpath_v3,@function
        .size           $__internal_5_$__cuda_sm20_dblrcp_rn_slowpath_v3,($__internal_6_$__cuda_sm20_div_rn_f64_full - $__internal_5_$__cuda_sm20_dblrcp_rn_slowpath_v3)
$__internal_5_$__cuda_sm20_dblrcp_rn_slowpath_v3:
[----:B------:R-:W-:Y:S01]  /*3110*/  DSETP.GTU.AND P3, PT, |R58|, +INF , PT ;  /* 0x7ff000003a00742a */ /* 0x000fe20003f6c200 */
[----:B------:R-:W-:-:S13]  /*3120*/  BSSY B1, `(.L_x_233) ;  /* 0x0000022000017945 */ /* 0x000fda0003800000 */
        /* <DEDUP_REMOVED lines=11> */
[----:B------:R-:W0:Y:S04]  /*31e0*/  MUFU.RCP64H R7, R9 ;  /* 0x0000000900077308 */ /* 0x000e280000001800 */
        /* <DEDUP_REMOVED lines=10> */
.L_x_236:
[----:B------:R-:W-:-:S06]  /*3290*/  DMUL R58, R58, 8.11296384146066816958e+31 ;  /* 0x469000003a3a7828 */ /* 0x000fcc0000000000 */
        /* <DEDUP_REMOVED lines=8> */
.L_x_234:
[----:B------:R-:W-:Y:S01]  /*3320*/  LOP3.LUT R9, R59, 0x80000, RZ, 0xfc, !PT ;  /* 0x000800003b097812 */ /* 0x000fe200078efcff */
[----:B------:R-:W-:-:S07]  /*3330*/  IMAD.MOV.U32 R8, RZ, RZ, R58 ;  /* 0x000000ffff087224 */ /* 0x000fce00078e003a */
.L_x_235:
[----:B------:R-:W-:Y:S05]  /*3340*/  BSYNC B1 ;  /* 0x0000000000017941 */ /* 0x000fea0003800000 */
.L_x_233:
[----:B------:R-:W-:-:S04]  /*3350*/  MOV R5, 0x0 ;  /* 0x0000000000057802 */ /* 0x000fc80000000f00 */
[----:B------:R-:W-:Y:S05]  /*3360*/  RET.REL.NODEC R4 `(_ZN2at6native63_GLOBAL__N__862fb238_30_ForeachBinaryOpScalarTensor_cu_64fe0ca525multi_tensor_apply_kernelINS1_18TensorListMetadataILi1EEENS1_27BinaryOpScalarTensorFunctorIN3c107complexIdEELi1ELi1ELi0EEEJSt7dividesIS8_EPS8_S8_EEEvT_T0_DpT1_) ;  /* 0xffffffcc04247950 */ /* 0x000fea0003c3ffff */
        .weak           $__internal_6_$__cuda_sm20_div_rn_f64_full
        .type           $__internal_6_$__cuda_sm20_div_rn_f64_full,@function
        .size           $__internal_6_$__cuda_sm20_div_rn_f64_full,(.L_x_529 - $__internal_6_$__cuda_sm20_div_rn_f64_full)
$__internal_6_$__cuda_sm20_div_rn_f64_full:
[----:B------:R-:W-:Y:S01]  /*3370*/  IMAD.MOV.U32 R49, RZ, RZ, R3 ;  /* 0x000000ffff317224 */ /* 0x000fe200078e0003 */
[----:B------:R-:W-:Y:S01]  /*3380*/  MOV R50, 0x1 ;  /* 0x0000000100327802 */ /* 0x000fe20000000f00 */
[----:B------:R-:W-:Y:S01]  /*3390*/  IMAD.MOV.U32 R43, RZ, RZ, R7 ;  /* 0x000000ffff2b7224 */ /* 0x000fe200078e0007 */
[----:B------:R-:W-:Y:S01]  /*33a0*/  BSSY B0, `(.L_x_237) ;  /* 0x000005d000007945 */ /* 0x000fe20003800000 */
[----:B------:R-:W-:Y:S01]  /*33b0*/  IMAD.MOV.U32 R48, RZ, RZ, R8 ;  /* 0x000000ffff307224 */ /* 0x000fe200078e0008 */
[C---:B------:R-:W-:Y:S01]  /*33c0*/  FSETP.GEU.AND P3, PT, |R49|.reuse, 1.469367938527859385e-39, PT ;  /* 0x001000003100780b */ /* 0x040fe20003f6e200 */
[----:B------:R-:W-:Y:S01]  /*33d0*/  IMAD.MOV.U32 R5, RZ, RZ, 0x1ca00000 ;  /* 0x1ca00000ff057424 */ /* 0x000fe200078e00ff */
[----:B------:R-:W-:Y:S01]  /*33e0*/  LOP3.LUT R3, R49, 0x7ff00000, RZ, 0xc0, !PT ;  /* 0x7ff0000031037812 */ /* 0x000fe200078ec0ff */
[--C-:B------:R-:W-:Y:S02]  /*33f0*/  IMAD.MOV.U32 R42, RZ, RZ, R6.reuse ;  /* 0x000000ffff2a7224 */ /* 0x100fe400078e0006 */
[----:B------:R-:W-:-:S02]  /*3400*/  IMAD.MOV.U32 R44, RZ, RZ, R6 ;  /* 0x000000ffff2c7224 */ /* 0x000fc400078e0006 */
[----:B------:R-:W-:-:S06]  /*3410*/  IMAD.MOV.U32 R52, RZ, RZ, R48 ;  /* 0x000000ffff347224 */ /* 0x000fcc00078e0030 */
[----:B------:R-:W-:-:S04]  /*3420*/  @!P3 LOP3.LUT R8, R43, 0x7ff00000, RZ, 0xc0, !PT ;  /* 0x7ff000002b08b812 */ /* 0x000fc800078ec0ff */
[----:B------:R-:W-:Y:S02]  /*3430*/  @!P3 ISETP.GE.U32.AND P6, PT, R3, R8, PT ;  /* 0x000000080300b20c */ /* 0x000fe40003fc6070 */
[----:B------:R-:W-:Y:S02]  /*3440*/  LOP3.LUT R8, R7, 0x7ff00000, RZ, 0xc0, !PT ;  /* 0x7ff0000007087812 */ /* 0x000fe400078ec0ff */
[----:B------:R-:W-:Y:S02]  /*3450*/  @!P3 SEL R9, R5, 0x63400000, !P6 ;  /* 0x634000000509b807 */ /* 0x000fe40007000000 */
        /* <DEDUP_REMOVED lines=8> */
[----:B------:R-:W0:Y:S04]  /*34e0*/  MUFU.RCP64H R51, R45 ;  /* 0x0000002d00337308 */ /* 0x000e280000001800 */
[----:B------:R-:W-:Y:S01]  /*34f0*/  @!P6 LOP3.LUT R8, R45, 0x7ff00000, RZ, 0xc0, !PT ;  /* 0x7ff000002d08e812 */ /* 0x000fe200078ec0ff */
[----:B0-----:R-:W-:-:S08]  /*3500*/  DFMA R6, R50, -R44, 1 ;  /* 0x3ff000003206742b */ /* 0x001fd0000000082c */
[----:B------:R-:W-:-:S08]  /*3510*/  DFMA R6, R6, R6, R6 ;  /* 0x000000060606722b */ /* 0x000fd00000000006 */
[----:B------:R-:W-:Y:S01]  /*3520*/  DFMA R6, R50, R6, R50 ;  /* 0x000000063206722b */ /* 0x000fe20000000032 */
[----:B------:R-:W-:Y:S01]  /*3530*/  @!P3 LOP3.LUT R51, R9, 0x100000, RZ, 0xfc, !PT ;  /* 0x001000000933b812 */ /* 0x000fe200078efcff */
[----:B------:R-:W-:-:S06]  /*3540*/  @!P3 IMAD.MOV.U32 R50, RZ, RZ, RZ ;  /* 0x000000ffff32b224 */ /* 0x000fcc00078e00ff */
[----:B------:R-:W-:Y:S02]  /*3550*/  DFMA R56, R6, -R44, 1 ;  /* 0x3ff000000638742b */ /* 0x000fe4000000082c */
[----:B------:R-:W-:-:S06]  /*3560*/  @!P3 DFMA R52, R52, 2, -R50 ;  /* 0x400000003434b82b */ /* 0x000fcc0000000832 */
[----:B------:R-:W-:-:S08]  /*3570*/  DFMA R56, R6, R56, R6 ;  /* 0x000000380638722b */ /* 0x000fd00000000006 */
[----:B------:R-:W-:-:S08]  /*3580*/  DMUL R6, R56, R52 ;  /* 0x0000003438067228 */ /* 0x000fd00000000000 */
[----:B------:R-:W-:-:S08]  /*3590*/  DFMA R50, R6, -R44, R52 ;  /* 0x8000002c0632722b */ /* 0x000fd00000000034 */
[----:B------:R-:W-:Y:S01]  /*35a0*/  DFMA R50, R56, R50, R6 ;  /* 0x000000323832722b */ /* 0x000fe20000000006 */
[----:B------:R-:W-:Y:S01]  /*35b0*/  IMAD.MOV.U32 R6, RZ, RZ, R3 ;  /* 0x000000ffff067224 */ /* 0x000fe200078e0003 */
[----:B------:R-:W-:-:S05]  /*35c0*/  @!P3 LOP3.LUT R6, R53, 0x7ff00000, RZ, 0xc0, !PT ;  /* 0x7ff000003506b812 */ /* 0x000fca00078ec0ff */
[----:B------:R-:W-:-:S05]  /*35d0*/  VIADD R7, R6, 0xffffffff ;  /* 0xffffffff06077836 */ /* 0x000fca0000000000 */
[----:B------:R-:W-:Y:S01]  /*35e0*/  ISETP.GT.U32.AND P3, PT, R7, 0x7feffffe, PT ;  /* 0x7feffffe0700780c */ /* 0x000fe20003f64070 */
[----:B------:R-:W-:-:S05]  /*35f0*/  VIADD R7, R8, 0xffffffff ;  /* 0xffffffff08077836 */ /* 0x000fca0000000000 */
[----:B------:R-:W-:-:S13]  /*3600*/  ISETP.GT.U32.OR P3, PT, R7, 0x7feffffe, P3 ;  /* 0x7feffffe0700780c */ /* 0x000fda0001f64470 */
[----:B------:R-:W-:Y:S05]  /*3610*/  @P3 BRA `(.L_x_238) ;  /* 0x0000000000743947 */ /* 0x000fea0003800000 */
[----:B------:R-:W-:Y:S01]  /*3620*/  LOP3.LUT R6, R43, 0x7ff00000, RZ, 0xc0, !PT ;  /* 0x7ff000002b067812 */ /* 0x000fe200078ec0ff */
[----:B------:R-:W-:-:S03]  /*3630*/  IMAD.MOV.U32 R8, RZ, RZ, RZ ;  /* 0x000000ffff087224 */ /* 0x000fc600078e00ff */
[CC--:B------:R-:W-:Y:S02]  /*3640*/  VIADDMNMX R7, R3.reuse, -R6.reuse, 0xb9600000, !PT ;  /* 0xb960000003077446 */ /* 0x0c0fe40007800906 */
[----:B------:R-:W-:Y:S02]  /*3650*/  ISETP.GE.U32.AND P3, PT, R3, R6, PT ;  /* 0x000000060300720c */ /* 0x000fe40003f66070 */
[----:B------:R-:W-:Y:S02]  /*3660*/  VIMNMX R7, R7, 0x46a00000, PT ;  /* 0x46a0000007077848 */ /* 0x000fe40003fe0100 */
[----:B------:R-:W-:-:S05]  /*3670*/  SEL R6, R5, 0x63400000, !P3 ;  /* 0x6340000005067807 */ /* 0x000fca0005800000 */
[----:B------:R-:W-:-:S05]  /*3680*/  IMAD.IADD R6, R7, 0x1, -R6 ;  /* 0x0000000107067824 */ /* 0x000fca00078e0a06 */
[----:B------:R-:W-:-:S06]  /*3690*/  IADD3 R9, R6, 0x7fe00000, RZ ;  /* 0x7fe0000006097810 */ /* 0x000fcc0007ffe0ff */
        /* <DEDUP_REMOVED lines=10> */
[----:B------:R-:W-:Y:S01]  /*3740*/  IADD3 R6, -R6, -0x43300000, RZ ;  /* 0xbcd0000006067810 */ /* 0x000fe20007ffe1ff */
[----:B------:R-:W-:-:S06]  /*3750*/  IMAD.MOV.U32 R8, RZ, RZ, RZ ;  /* 0x000000ffff087224 */ /* 0x000fcc00078e00ff */
[----:B------:R-:W-:Y:S02]  /*3760*/  DFMA R8, R56, -R8, R50 ;  /* 0x800000083808722b */ /* 0x000fe40000000032 */
[----:B------:R-:W-:-:S08]  /*3770*/  DMUL.RP R50, R50, R42 ;  /* 0x0000002a32327228 */ /* 0x000fd00000008000 */
[----:B------:R-:W-:Y:S02]  /*3780*/  FSETP.NEU.AND P3, PT, |R9|, R6, PT ;  /* 0x000000060900720b */ /* 0x000fe40003f6d200 */
[----:B------:R-:W-:Y:S02]  /*3790*/  LOP3.LUT R3, R51, R3, RZ, 0x3c, !PT ;  /* 0x0000000333037212 */ /* 0x000fe400078e3cff */
[----:B------:R-:W-:Y:S02]  /*37a0*/  FSEL R6, R50, R56, !P3 ;  /* 0x0000003832067208 */ /* 0x000fe40005800000 */
[----:B------:R-:W-:-:S03]  /*37b0*/  FSEL R7, R3, R57, !P3 ;  /* 0x0000003903077208 */ /* 0x000fc60005800000 */
[----:B------:R-:W-:Y:S02]  /*37c0*/  IMAD.MOV.U32 R56, RZ, RZ, R6 ;  /* 0x000000ffff387224 */ /* 0x000fe400078e0006 */
[----:B------:R-:W-:Y:S01]  /*37d0*/  IMAD.MOV.U32 R57, RZ, RZ, R7 ;  /* 0x000000ffff397224 */ /* 0x000fe200078e0007 */
[----:B------:R-:W-:Y:S06]  /*37e0*/  BRA `(.L_x_239) ;  /* 0x0000000000607947 */ /* 0x000fec0003800000 */
.L_x_238:
[----:B------:R-:W-:-:S14]  /*37f0*/  DSETP.NAN.AND P3, PT, R48, R48, PT ;  /* 0x000000303000722a */ /* 0x000fdc0003f68000 */
[----:B------:R-:W-:Y:S05]  /*3800*/  @P3 BRA `(.L_x_240) ;  /* 0x00000000004c3947 */ /* 0x000fea0003800000 */
[----:B------:R-:W-:-:S14]  /*3810*/  DSETP.NAN.AND P3, PT, R42, R42, PT ;  /* 0x0000002a2a00722a */ /* 0x000fdc0003f68000 */
[----:B------:R-:W-:Y:S05]  /*3820*/  @P3 BRA `(.L_x_241) ;  /* 0x0000000000343947 */ /* 0x000fea0003800000 */
[----:B------:R-:W-:Y:S01]  /*3830*/  ISETP.NE.AND P3, PT, R6, R8, PT ;  /* 0x000000080600720c */ /* 0x000fe20003f65270 */
[----:B------:R-:W-:Y:S01]  /*3840*/  IMAD.MOV.U32 R57, RZ, RZ, -0x80000 ;  /* 0xfff80000ff397424 */ /* 0x000fe200078e00ff */
[----:B------:R-:W-:-:S11]  /*3850*/  MOV R56, 0x0 ;  /* 0x0000000000387802 */ /* 0x000fd60000000f00 */
        /* <DEDUP_REMOVED lines=10> */
.L_x_241:
[----:B------:R-:W-:Y:S01]  /*3900*/  LOP3.LUT R3, R43, 0x80000, RZ, 0xfc, !PT ;  /* 0x000800002b037812 */ /* 0x000fe200078efcff */
[----:B------:R-:W-:-:S03]  /*3910*/  IMAD.MOV.U32 R56, RZ, RZ, R42 ;  /* 0x000000ffff387224 */ /* 0x000fc600078e002a */
[----:B------:R-:W-:Y:S01]  /*3920*/  MOV R57, R3 ;  /* 0x0000000300397202 */ /* 0x000fe20000000f00 */
[----:B------:R-:W-:Y:S06]  /*3930*/  BRA `(.L_x_239) ;  /* 0x00000000000c7947 */ /* 0x000fec0003800000 */
.L_x_240:
[----:B------:R-:W-:Y:S01]  /*3940*/  LOP3.LUT R3, R49, 0x80000, RZ, 0xfc, !PT ;  /* 0x0008000031037812 */ /* 0x000fe200078efcff */
[----:B------:R-:W-:-:S04]  /*3950*/  IMAD.MOV.U32 R56, RZ, RZ, R48 ;  /* 0x000000ffff387224 */ /* 0x000fc800078e0030 */
[----:B------:R-:W-:-:S07]  /*3960*/  IMAD.MOV.U32 R57, RZ, RZ, R3 ;  /* 0x000000ffff397224 */ /* 0x000fce00078e0003 */
.L_x_239:
[----:B------:R-:W-:Y:S05]  /*3970*/  BSYNC B0 ;  /* 0x0000000000007941 */ /* 0x000fea0003800000 */
.L_x_237:
[----:B------:R-:W-:Y:S02]  /*3980*/  IMAD.MOV.U32 R5, RZ, RZ, 0x0 ;  /* 0x00000000ff057424 */ /* 0x000fe400078e00ff */
[----:B------:R-:W-:Y:S02]  /*3990*/  IMAD.MOV.U32 R6, RZ, RZ, R56 ;  /* 0x000000ffff067224 */ /* 0x000fe400078e0038 */
[----:B------:R-:W-:Y:S01]  /*39a0*/  IMAD.MOV.U32 R3, RZ, RZ, R57 ;  /* 0x000000ffff037224 */ /* 0x000fe200078e0039 */
[----:B------:R-:W-:Y:S06]  /*39b0*/  RET.REL.NODEC R4 `(_ZN2at6native63_GLOBAL__N__862fb238_30_ForeachBinaryOpScalarTensor_cu_64fe0ca525multi_tensor_apply_kernelINS1_18TensorListMetadataILi1EEENS1_27BinaryOpScalarTensorFunctorIN3c107complexIdEELi1ELi1ELi0EEEJSt7dividesIS8_EPS8_S8_EEEvT_T0_DpT1_) ;  /* 0xffffffc404907950 */ /* 0x000fec0003c3ffff */
.L_x_242:
        /* <DEDUP_REMOVED lines=12> */
.L_x_529:


//--------------------- .text._ZN2at6native63_GLOBAL__N__862fb238_30_ForeachBinaryOpScalarTensor_cu_64fe0ca525multi_tensor_apply_kernelINS1_18TensorListMetadataILi1EEENS1_27BinaryOpScalarTensorFunctorIfLi1ELi1ELi0EEEJSt7dividesIfEPffEEEvT_T0_DpT1_ --------------------------
	.section	.text._ZN2at6native63_GLOBAL__N__862fb238_30_ForeachBinaryOpScalarTensor_cu_64fe0ca525multi_tensor_apply_kernelINS1_18TensorListMetadataILi1EEENS1_27BinaryOpScalarTensorFunctorIfLi1ELi1ELi0EEEJSt7dividesIfEPffEEEvT_T0_DpT1_,"ax",@progbits
	.align	128
.text._ZN2at6native63_GLOBAL__N__862fb238_30_ForeachBinaryOpScalarTensor_cu_64fe0ca525multi_tensor_apply_kernelINS1_18TensorListMetadataILi1EEENS1_27BinaryOpScalarTensorFunctorIfLi1ELi1ELi0EEEJSt7dividesIfEPffEEEvT_T0_DpT1_:
        .type           _ZN2at6native63_GLOBAL__N__862fb238_30_ForeachBinaryOpScalarTensor_cu_64fe0ca525multi_tensor_apply_kernelINS1_18TensorListMetadataILi1EEENS1_27BinaryOpScalarTensorFunctorIfLi1ELi1ELi0EEEJSt7dividesIfEPffEEEvT_T0_DpT1_,@function
        .size           _ZN2at6native63_GLOBAL__N__862fb238_30_ForeachBinaryOpScalarTensor_cu_64fe0ca525multi_tensor_apply_kernelINS1_18TensorListMetadataILi1EEENS1_27BinaryOpScalarTensorFunctorIfLi1ELi1ELi0EEEJSt7dividesIfEPffEEEvT_T0_DpT1_,(.L_x_532 - _ZN2at6native63_GLOBAL__N__862fb238_30_ForeachBinaryOpScalarTensor_cu_64fe0ca525multi_tensor_apply_kernelINS1_18TensorListMetadataILi1EEENS1_27BinaryOpScalarTensorFunctorIfLi1ELi1ELi0EEEJSt7dividesIfEPffEEEvT_T0_DpT1_)
        .other          _ZN2at6native63_GLOBAL__N__862fb238_30_ForeachBinaryOpScalarTensor_cu_64fe0ca525multi_tensor_apply_kernelINS1_18TensorListMetadataILi1EEENS1_27BinaryOpScalarTensorFunctorIfLi1ELi1ELi0EEEJSt7dividesIfEPffEEEvT_T0_DpT1_,@"STO_CUDA_ENTRY STV_DEFAULT"
_ZN2at6native63_GLOBAL__N__862fb238_30_ForeachBinaryOpScalarTensor_cu_64fe0ca525multi_tensor_apply_kernelINS1_18TensorListMetadataILi1EEENS1_27BinaryOpScalarTensorFunctorIfLi1ELi1ELi0EEEJSt7dividesIfEPffEEEvT_T0_DpT1_:
        /* <DEDUP_REMOVED lines=25> */
.L_x_244:
        /* <DEDUP_REMOVED lines=16> */
[----:B--2---:R0:W2:Y:S01]  /*0290*/  LDG.E R21, desc[UR4][R18.64] ;  /* 0x0000000412157981 */ /* 0x0040a2000c1e1900 */
        /* <DEDUP_REMOVED lines=16> */
[----:B0-----:R-:W-:Y:S02]  /*03a0*/  CS2R R18, SRZ ;  /* 0x0000000000127805 */ /* 0x001fe4000001ff00 */
[-C--:B------:R-:W-:Y:S01]  /*03b0*/  LEA.HI.X R9, R9, R3.reuse, R15, 0x2, P6 ;  /* 0x0000000309097211 */ /* 0x080fe200030f140f */
[----:B------:R-:W-:Y:S01]  /*03c0*/  IMAD.MOV.U32 R15, RZ, RZ, RZ ;  /* 0x000000ffff0f7224 */ /* 0x000fe200078e00ff */
[----:B------:R-:W-:Y:S01]  /*03d0*/  LEA.HI.X R13, R23, R3, R25, 0x2, P5 ;  /* 0x00000003170d7211 */ /* 0x000fe200028f1419 */
[----:B------:R-:W-:-:S04]  /*03e0*/  IMAD.MOV.U32 R20, RZ, RZ, RZ ;  /* 0x000000ffff147224 */ /* 0x000fc800078e00ff */
[----:B------:R-:W3:Y:S04]  /*03f0*/  @P3 LDG.E R18, desc[UR4][R12.64] ;  /* 0x000000040c123981 */ /* 0x000ee8000c1e1900 */
[----:B------:R-:W4:Y:S04]  /*0400*/  @P0 LDG.E R15, desc[UR4][R10.64] ;  /* 0x000000040a0f0981 */ /* 0x000f28000c1e1900 */
[----:B------:R-:W5:Y:S04]  /*0410*/  @P1 LDG.E R20, desc[UR4][R6.64] ;  /* 0x0000000406141981 */ /* 0x000f68000c1e1900 */
[----:B------:R-:W5:Y:S01]  /*0420*/  @P2 LDG.E R19, desc[UR4][R8.64] ;  /* 0x0000000408132981 */ /* 0x000f62000c1e1900 */
[----:B------:R-:W-:-:S04]  /*0430*/  IMAD.WIDE.U32 R16, R14, 0x4, R16 ;  /* 0x000000040e107825 */ /* 0x000fc800078e0010 */
[----:B--2---:R-:W-:-:S06]  /*0440*/  FMUL.FTZ R21, R21, UR6 ;  /* 0x0000000615157c20 */ /* 0x004fcc0008410000 */
[----:B------:R-:W3:Y:S02]  /*0450*/  MUFU.RCP R21, R21 ;  /* 0x0000001500157308 */ /* 0x000ee40000001000 */
[C---:B---3--:R-:W-:Y:S01]  /*0460*/  FMUL.FTZ R23, R21.reuse, R18 ;  /* 0x0000001215177220 */ /* 0x048fe20000410000 */
[----:B----4-:R-:W-:-:S04]  /*0470*/  FMUL.FTZ R15, R21, R15 ;  /* 0x0000000f150f7220 */ /* 0x010fc80000410000 */
[----:B------:R2:W-:Y:S01]  /*0480*/  @P3 STG.E desc[UR4][R12.64], R23 ;  /* 0x000000170c003986 */ /* 0x0005e2000c101904 */
[----:B-----5:R-:W-:-:S03]  /*0490*/  FMUL.FTZ R25, R21, R20 ;  /* 0x0000001415197220 */ /* 0x020fc60000410000 */
[----:B------:R2:W-:Y:S01]  /*04a0*/  @P0 STG.E desc[UR4][R10.64], R15 ;  /* 0x0000000f0a000986 */ /* 0x0005e2000c101904 */
[----:B------:R-:W-:-:S03]  /*04b0*/  FMUL.FTZ R19, R21, R19 ;  /* 0x0000001315137220 */ /* 0x000fc60000410000 */
[----:B------:R2:W-:Y:S01]  /*04c0*/  @P1 STG.E desc[UR4][R6.64], R25 ;  /* 0x0000001906001986 */ /* 0x0005e2000c101904 */
[C---:B------:R-:W-:Y:S02]  /*04d0*/  ISETP.GE.U32.AND P0, PT, R16.reuse, 0x10000, PT ;  /* 0x000100001000780c */ /* 0x040fe40003f06070 */
[----:B------:R-:W-:Y:S01]  /*04e0*/  ISETP.LT.U32.AND P1, PT, R16, R0, PT ;  /* 0x000000001000720c */ /* 0x000fe20003f21070 */
[----:B------:R2:W-:Y:S01]  /*04f0*/  @P2 STG.E desc[UR4][R8.64], R19 ;  /* 0x0000001308002986 */ /* 0x0005e2000c101904 */
[C---:B------:R-:W-:Y:S02]  /*0500*/  ISETP.GE.U32.AND.EX P0, PT, R17.reuse, RZ, PT, P0 ;  /* 0x000000ff1100720c */ /* 0x040fe40003f06100 */
[----:B------:R-:W-:-:S13]  /*0510*/  ISETP.LT.AND.EX P1, PT, R17, R4, PT, P1 ;  /* 0x000000041100720c */ /* 0x000fda0003f21310 */
[----:B--2---:R-:W-:Y:S05]  /*0520*/  @!P0 BRA P1, `(.L_x_244) ;  /* 0xfffffffc00188947 */ /* 0x004fea000083ffff */
[----:B------:R-:W-:Y:S05]  /*0530*/  EXIT ;  /* 0x000000000000794d */ /* 0x000fea0003800000 */
.L_x_243:
        /* <DEDUP_REMOVED lines=10> */
.L_x_245:
[----:B0-----:R-:W2:Y:S01]  /*05e0*/  LDG.E R5, desc[UR4][R6.64] ;  /* 0x0000000406057981 */ /* 0x001ea2000c1e1900 */
[----:B-1----:R-:W-:-:S04]  /*05f0*/  LEA R12, P0, R17, R2, 0x4 ;  /* 0x00000002110c7211 */ /* 0x002fc800078020ff */
[----:B------:R-:W-:-:S05]  /*0600*/  LEA.HI.X R13, R17, R3, R14, 0x4, P0 ;  /* 0x00000003110d7211 */ /* 0x000fca00000f240e */
[----:B------:R-:W3:Y:S01]  /*0610*/  LDG.E.128 R8, desc[UR4][R12.64] ;  /* 0x000000040c087981 */ /* 0x000ee2000c1e1d00 */
[----:B------:R-:W-:-:S04]  /*0620*/  IADD3 R17, P0, R17, UR6, RZ ;  /* 0x0000000611117c10 */ /* 0x000fc8000ff1e0ff */
[C---:B------:R-:W-:Y:S01]  /*0630*/  ISETP.LT.U32.AND P1, PT, R17.reuse, 0x4000, PT ;  /* 0x000040001100780c */ /* 0x040fe20003f21070 */
[----:B------:R-:W-:Y:S02]  /*0640*/  IMAD.SHL.U32 R15, R17, 0x4, RZ ;  /* 0x00000004110f7824 */ /* 0x000fe400078e00ff */
        /* <DEDUP_REMOVED lines=14> */
.L_x_246:
        /* <DEDUP_REMOVED lines=13> */
.L_x_532:


//--------------------- .text._ZN2at6native63_GLOBAL__N__862fb238_30_ForeachBinaryOpScalarTensor_cu_64fe0ca525multi_tensor_apply_kernelINS1_18TensorListMetadataILi1EEENS1_27BinaryOpScalarTensorFunctorIdLi1ELi1ELi0EEEJSt7dividesIdEPddEEEvT_T0_DpT1_ --------------------------
	.section	.text._ZN2at6native63_GLOBAL__N__862fb238_30_ForeachBinaryOpScalarTensor_cu_64fe0ca525multi_tensor_apply_kernelINS1_18TensorListMetadataILi1EEENS1_27BinaryOpScalarTensorFunctorIdLi1ELi1ELi0EEEJSt7dividesIdEPddEEEvT_T0_DpT1_,"ax",@progbits
	.align	128
.text._ZN2at6native63_GLOBAL__N__862fb238_30_ForeachBinaryOpScalarTensor_cu_64fe0ca525multi_tensor_apply_kernelINS1_18TensorListMetadataILi1EEENS1_27BinaryOpScalarTensorFunctorIdLi1ELi1ELi0EEEJSt7dividesIdEPddEEEvT_T0_DpT1_:
        .type           _ZN2at6native63_GLOBAL__N__862fb238_30_ForeachBinaryOpScalarTensor_cu_64fe0ca525multi_tensor_apply_kernelINS1_18TensorListMetadataILi1EEENS1_27BinaryOpScalarTensorFunctorIdLi1ELi1ELi0EEEJSt7dividesIdEPddEEEvT_T0_DpT1_,@function
        .size           _ZN2at6native63_GLOBAL__N__862fb238_30_ForeachBinaryOpScalarTensor_cu_64fe0ca525multi_tensor_apply_kernelINS1_18TensorListMetadataILi1EEENS1_27BinaryOpScalarTensorFunctorIdLi1ELi1ELi0EEEJSt7dividesIdEPddEEEvT_T0_DpT1_,(.L_x_533 - _ZN2at6native63_GLOBAL__N__862fb238_30_ForeachBinaryOpScalarTensor_cu_64fe0ca525multi_tensor_apply_kernelINS1_18TensorListMetadataILi1EEENS1_27BinaryOpScalarTensorFunctorIdLi1ELi1ELi0EEEJSt7dividesIdEPddEEEvT_T0_DpT1_)
        .other          _ZN2at6native63_GLOBAL__N__862fb238_30_ForeachBinaryOpScalarTensor_cu_64fe0ca525multi_tensor_apply_kernelINS1_18TensorListMetadataILi1EEENS1_27BinaryOpScalarTensorFunctorIdLi1ELi1ELi0EEEJSt7dividesIdEPddEEEvT_T0_DpT1_,@"STO_CUDA_ENTRY STV_DEFAULT"
_ZN2at6native63_GLOBAL__N__862fb238_30_ForeachBinaryOpScalarTensor_cu_64fe0ca525multi_tensor_apply_kernelINS1_18TensorListMetadataILi1EEENS1_27BinaryOpScalarTensorFunctorIdLi1ELi1ELi0EEEJSt7dividesIdEPddEEEvT_T0_DpT1_:
        /* <DEDUP_REMOVED lines=28> */
.L_x_256:
[----:B------:R-:W1:Y:S02]  /*01c0*/  LDC.64 R2, c[0x0][0xf40] ;  /* 0x0003d000ff027b82 */ /* 0x000e640000000a00 */
[----:B-1----:R-:W2:Y:S01]  /*01d0*/  LDG.E.64 R2, desc[UR12][R2.64] ;  /* 0x0000000c02027981 */ /* 0x002ea2000c1e1b00 */
[----:B0-----:R-:W-:Y:S02]  /*01e0*/  IADD3 R0, P0, R31, UR4, RZ ;  /* 0x000000041f007c10 */ /* 0x001fe4000ff1e0ff */
[----:B------:R-:W-:Y:S02]  /*01f0*/  CS2R R8, SRZ ;  /* 0x0000000000087805 */ /* 0x000fe4000001ff00 */
[C---:B------:R-:W-:Y:S01]  /*0200*/  ISETP.GE.U32.AND P2, PT, R0.reuse, 0x10000, PT ;  /* 0x000100000000780c */ /* 0x040fe20003f46070 */
[----:B------:R-:W-:Y:S01]  /*0210*/  IMAD.X R11, RZ, RZ, UR5, P0 ;  /* 0x00000005ff0b7e24 */ /* 0x000fe200080e06ff */
[----:B------:R-:W-:-:S04]  /*0220*/  ISETP.LT.U32.AND P0, PT, R0, UR14, PT ;  /* 0x0000000e00007c0c */ /* 0x000fc8000bf01070 */
[----:B------:R-:W-:-:S04]  /*0230*/  ISETP.GE.U32.AND.EX P2, PT, R11, RZ, PT, P2 ;  /* 0x000000ff0b00720c */ /* 0x000fc80003f46120 */
[----:B------:R-:W-:Y:S02]  /*0240*/  ISETP.LT.AND.EX P2, PT, R11, UR6, !P2, P0 ;  /* 0x000000060b007c0c */ /* 0x000fe4000d741300 */
[----:B------:R-:W-:-:S04]  /*0250*/  LEA R32, P0, R0, UR8, 0x3 ;  /* 0x0000000800207c11 */ /* 0x000fc8000f8018ff */
[----:B------:R-:W-:-:S07]  /*0260*/  LEA.HI.X R33, R0, UR9, R11, 0x3, P0 ;  /* 0x0000000900217c11 */ /* 0x000fce00080f1c0b */
[----:B------:R-:W3:Y:S01]  /*0270*/  @P2 LDG.E.64 R8, desc[UR12][R32.64] ;  /* 0x0000000c20082981 */ /* 0x000ee2000c1e1b00 */
[----:B------:R-:W-:Y:S01]  /*0280*/  IMAD.U32 R7, RZ, RZ, UR7 ;  /* 0x00000007ff077e24 */ /* 0x000fe2000f8e00ff */
[----:B------:R-:W-:Y:S01]  /*0290*/  IADD3 R5, P0, R0, UR7, RZ ;  /* 0x0000000700057c10 */ /* 0x000fe2000ff1e0ff */
[----:B------:R-:W-:Y:S01]  /*02a0*/  IMAD.U32 R13, RZ, RZ, UR7 ;  /* 0x00000007ff0d7e24 */ /* 0x000fe2000f8e00ff */
[----:B------:R-:W-:Y:S01]  /*02b0*/  CS2R R16, SRZ ;  /* 0x0000000000107805 */ /* 0x000fe2000001ff00 */
[----:B------:R-:W-:Y:S01]  /*02c0*/  IMAD R7, R7, 0x3, RZ ;  /* 0x0000000307077824 */ /* 0x000fe200078e02ff */
[----:B------:R-:W-:Y:S01]  /*02d0*/  LEA R24, P5, R5, UR8, 0x3 ;  /* 0x0000000805187c11 */ /* 0x000fe2000f8a18ff */
[----:B------:R-:W-:Y:S01]  /*02e0*/  IMAD.X R6, RZ, RZ, R11, P0 ;  /* 0x000000ffff067224 */ /* 0x000fe200000e060b */
[----:B------:R-:W-:Y:S02]  /*02f0*/  LEA R4, P3, R13, R0, 0x1 ;  /* 0x000000000d047211 */ /* 0x000fe400078608ff */
[----:B------:R-:W-:-:S02]  /*0300*/  CS2R R18, SRZ ;  /* 0x0000000000127805 */ /* 0x000fc4000001ff00 */
[----:B------:R-:W-:Y:S02]  /*0310*/  IADD3 R0, P4, R7, R0, RZ ;  /* 0x0000000007007210 */ /* 0x000fe40007f9e0ff */
[C---:B------:R-:W-:Y:S01]  /*0320*/  ISETP.GE.U32.AND P1, PT, R5.reuse, 0x10000, PT ;  /* 0x000100000500780c */ /* 0x040fe20003f26070 */
[--C-:B------:R-:W-:Y:S01]  /*0330*/  IMAD.X R7, RZ, RZ, R11.reuse, P3 ;  /* 0x000000ffff077224 */ /* 0x100fe200018e060b */
[C---:B------:R-:W-:Y:S02]  /*0340*/  ISETP.LT.U32.AND P0, PT, R5.reuse, UR14, PT ;  /* 0x0000000e05007c0c */ /* 0x040fe4000bf01070 */
[----:B------:R-:W-:Y:S01]  /*0350*/  LEA.HI.X R25, R5, UR9, R6, 0x3, P5 ;  /* 0x0000000905197c11 */ /* 0x000fe2000a8f1c06 */
[----:B------:R-:W-:Y:S01]  /*0360*/  IMAD.X R5, RZ, RZ, R11, P4 ;  /* 0x000000ffff057224 */ /* 0x000fe200020e060b */
[----:B------:R-:W-:Y:S02]  /*0370*/  ISETP.GE.U32.AND.EX P1, PT, R6, RZ, PT, P1 ;  /* 0x000000ff0600720c */ /* 0x000fe40003f26110 */
[----:B------:R-:W-:-:S02]  /*0380*/  ISETP.GE.U32.AND P6, PT, R4, 0x10000, PT ;  /* 0x000100000400780c */ /* 0x000fc40003fc6070 */
[----:B------:R-:W-:Y:S02]  /*0390*/  ISETP.GE.U32.AND P4, PT, R0, 0x10000, PT ;  /* 0x000100000000780c */ /* 0x000fe40003f86070 */
[----:B------:R-:W-:Y:S02]  /*03a0*/  ISETP.LT.AND.EX P1, PT, R6, UR6, !P1, P0 ;  /* 0x0000000606007c0c */ /* 0x000fe4000cf21300 */
[----:B------:R-:W-:Y:S02]  /*03b0*/  ISETP.LT.U32.AND P0, PT, R4, UR14, PT ;  /* 0x0000000e04007c0c */ /* 0x000fe4000bf01070 */
[----:B------:R-:W-:Y:S02]  /*03c0*/  ISETP.GE.U32.AND.EX P6, PT, R7, RZ, PT, P6 ;  /* 0x000000ff0700720c */ /* 0x000fe40003fc6160 */
[----:B------:R-:W-:Y:S02]  /*03d0*/  ISETP.LT.U32.AND P3, PT, R0, UR14, PT ;  /* 0x0000000e00007c0c */ /* 0x000fe4000bf61070 */
[----:B------:R-:W-:-:S02]  /*03e0*/  ISETP.GE.U32.AND.EX P4, PT, R5, RZ, PT, P4 ;  /* 0x000000ff0500720c */ /* 0x000fc40003f86140 */
[----:B------:R-:W-:Y:S02]  /*03f0*/  ISETP.LT.AND.EX P0, PT, R7, UR6, !P6, P0 ;  /* 0x0000000607007c0c */ /* 0x000fe4000f701300 */
[----:B------:R-:W-:Y:S02]  /*0400*/  ISETP.LT.AND.EX P3, PT, R5, UR6, !P4, P3 ;  /* 0x0000000605007c0c */ /* 0x000fe4000e761330 */
[----:B------:R-:W-:Y:S02]  /*0410*/  LEA R20, P5, R4, UR8, 0x3 ;  /* 0x0000000804147c11 */ /* 0x000fe4000f8a18ff */
[----:B------:R-:W-:Y:S02]  /*0420*/  LEA R10, P6, R0, UR8, 0x3 ;  /* 0x00000008000a7c11 */ /* 0x000fe4000f8c18ff */
[----:B------:R-:W-:Y:S02]  /*0430*/  LEA.HI.X R21, R4, UR9, R7, 0x3, P5 ;  /* 0x0000000904157c11 */ /* 0x000fe4000a8f1c07 */
[----:B------:R-:W-:-:S02]  /*0440*/  CS2R R6, SRZ ;  /* 0x0000000000067805 */ /* 0x000fc4000001ff00 */
[----:B------:R-:W-:Y:S01]  /*0450*/  LEA.HI.X R11, R0, UR9, R5, 0x3, P6 ;  /* 0x00000009000b7c11 */ /* 0x000fe2000b0f1c05 */
[----:B------:R0:W5:Y:S04]  /*0460*/  @P0 LDG.E.64 R16, desc[UR12][R20.64] ;  /* 0x0000000c14100981 */ /* 0x000168000c1e1b00 */
[----:B------:R0:W5:Y:S04]  /*0470*/  @P1 LDG.E.64 R6, desc[UR12][R24.64] ;  /* 0x0000000c18061981 */ /* 0x000168000c1e1b00 */
[----:B------:R0:W5:Y:S01]  /*0480*/  @P3 LDG.E.64 R18, desc[UR12][R10.64] ;  /* 0x0000000c0a123981 */ /* 0x000162000c1e1b00 */
[----:B------:R-:W-:Y:S01]  /*0490*/  BSSY B0, `(.L_x_248) ;  /* 0x0000020000007945 */ /* 0x000fe20003800000 */
[----:B--2---:R-:W-:-:S10]  /*04a0*/  DMUL R2, R2, UR16 ;  /* 0x0000001002027c28 */ /* 0x004fd40008000000 */
[----:B------:R-:W-:Y:S02]  /*04b0*/  R2UR UR11, R3 ;  /* 0x00000000030b72ca */ /* 0x000fe400000e0000 */
[----:B------:R-:W-:-:S11]  /*04c0*/  R2UR UR10, R2 ;  /* 0x00000000020a72ca */ /* 0x000fd600000e0000 */
[----:B------:R-:W1:Y:S01]  /*04d0*/  MUFU.RCP64H R3, UR11 ;  /* 0x0000000b00037d08 */ /* 0x000e620008001800 */
[----:B------:R-:W-:Y:S02]  /*04e0*/  IMAD.U32 R5, RZ, RZ, UR11 ;  /* 0x0000000bff057e24 */ /* 0x000fe4000f8e00ff */
[----:B------:R-:W-:Y:S02]  /*04f0*/  IMAD.U32 R4, RZ, RZ, UR10 ;  /* 0x0000000aff047e24 */ /* 0x000fe4000f8e00ff */
[----:B------:R-:W-:-:S06]  /*0500*/  IMAD.MOV.U32 R2, RZ, RZ, 0x1 ;  /* 0x00000001ff027424 */ /* 0x000fcc00078e00ff */
[----:B-1----:R-:W-:-:S08]  /*0510*/  DFMA R4, R2, -R4, 1 ;  /* 0x3ff000000204742b */ /* 0x002fd00000000804 */
[----:B------:R-:W-:-:S08]  /*0520*/  DFMA R4, R4, R4, R4 ;  /* 0x000000040404722b */ /* 0x000fd00000000004 */
[----:B------:R-:W-:Y:S01]  /*0530*/  DFMA R4, R2, R4, R2 ;  /* 0x000000040204722b */ /* 0x000fe20000000002 */
[----:B------:R-:W-:Y:S01]  /*0540*/  MOV R2, UR10 ;  /* 0x0000000a00027c02 */ /* 0x000fe20008000f00 */
[----:B------:R-:W-:-:S06]  /*0550*/  IMAD.U32 R3, RZ, RZ, UR11 ;  /* 0x0000000bff037e24 */ /* 0x000fcc000f8e00ff */
[----:B------:R-:W-:-:S08]  /*0560*/  DFMA R2, R4, -R2, 1 ;  /* 0x3ff000000402742b */ /* 0x000fd00000000802 */
[----:B------:R-:W-:-:S08]  /*0570*/  DFMA R2, R4, R2, R4 ;  /* 0x000000020402722b */ /* 0x000fd00000000004 */
[----:B---3--:R-:W-:-:S08]  /*0580*/  DMUL R4, R2, R8 ;  /* 0x0000000802047228 */ /* 0x008fd00000000000 */
[----:B------:R-:W-:-:S08]  /*0590*/  DFMA R12, R4, -UR10, R8 ;  /* 0x8000000a040c7c2b */ /* 0x000fd00008000008 */
[----:B------:R-:W-:Y:S01]  /*05a0*/  DFMA R2, R2, R12, R4 ;  /* 0x0000000c0202722b */ /* 0x000fe20000000004 */
[----:B------:R-:W-:-:S09]  /*05b0*/  FSETP.GEU.AND P5, PT, |R9|, 6.5827683646048100446e-37, PT ;  /* 0x036000000900780b */ /* 0x000fd20003fae200 */
[----:B------:R-:W-:-:S05]  /*05c0*/  FFMA R0, RZ, UR11, R3 ;  /* 0x0000000bff007c23 */ /* 0x000fca0008000003 */
[----:B------:R-:W-:-:S13]  /*05d0*/  FSETP.GT.AND P4, PT, |R0|, 1.469367938527859385e-39, PT ;  /* 0x001000000000780b */ /* 0x000fda0003f84200 */
[----:B0-----:R-:W-:Y:S05]  /*05e0*/  @P4 BRA P5, `(.L_x_249) ;  /* 0x0000000000284947 */ /* 0x001fea0002800000 */
[----:B------:R-:W-:Y:S01]  /*05f0*/  IMAD.U32 R3, RZ, RZ, UR11 ;  /* 0x0000000bff037e24 */ /* 0x000fe2000f8e00ff */
[----:B------:R-:W-:Y:S01]  /*0600*/  MOV R30, 0x670 ;  /* 0x00000670001e7802 */ /* 0x000fe20000000f00 */
[----:B------:R-:W-:Y:S02]  /*0610*/  IMAD.MOV.U32 R0, RZ, RZ, R8 ;  /* 0x000000ffff007224 */ /* 0x000fe400078e0008 */
[----:B------:R-:W-:Y:S02]  /*0620*/  IMAD.U32 R12, RZ, RZ, UR10 ;  /* 0x0000000aff0c7e24 */ /* 0x000fe4000f8e00ff */
[----:B------:R-:W-:Y:S02]  /*0630*/  IMAD.U32 R13, RZ, RZ, UR11 ;  /* 0x0000000bff0d7e24 */ /* 0x000fe4000f8e00ff */
[----:B------:R-:W-:Y:S02]  /*0640*/  IMAD.U32 R2, RZ, RZ, UR10 ;  /* 0x0000000aff027e24 */ /* 0x000fe4000f8e00ff */
[----:B------:R-:W-:-:S07]  /*0650*/  IMAD.MOV.U32 R8, RZ, RZ, R3 ;  /* 0x000000ffff087224 */ /* 0x000fce00078e0003 */
[----:B-----5:R-:W-:Y:S05]  /*0660*/  CALL.REL.NOINC `($__internal_7_$__cuda_sm20_div_rn_f64_full) ;  /* 0x0000000c00a87944 */ /* 0x020fea0003c00000 */
[----:B------:R-:W-:Y:S02]  /*0670*/  IMAD.MOV.U32 R2, RZ, RZ, R0 ;  /* 0x000000ffff027224 */ /* 0x000fe400078e0000 */
[----:B------:R-:W-:-:S07]  /*0680*/  IMAD.MOV.U32 R3, RZ, RZ, R29 ;  /* 0x000000ffff037224 */ /* 0x000fce00078e001d */
.L_x_249:
[----:B------:R-:W-:Y:S05]  /*0690*/  BSYNC B0 ;  /* 0x0000000000007941 */ /* 0x000fea0003800000 */
.L_x_248:
[----:B------:R-:W0:Y:S01]  /*06a0*/  MUFU.RCP64H R5, UR11 ;  /* 0x0000000b00057d08 */ /* 0x000e220008001800 */
[----:B------:R-:W-:Y:S01]  /*06b0*/  MOV R8, UR10 ;  /* 0x0000000a00087c02 */ /* 0x000fe20008000f00 */
[----:B------:R-:W-:Y:S01]  /*06c0*/  IMAD.U32 R9, RZ, RZ, UR11 ;  /* 0x0000000bff097e24 */ /* 0x000fe2000f8e00ff */
[----:B-----5:R-:W-:Y:S01]  /*06d0*/  FSETP.GEU.AND P5, PT, |R7|, 6.5827683646048100446e-37, PT ;  /* 0x036000000700780b */ /* 0x020fe20003fae200 */
[----:B------:R-:W-:Y:S01]  /*06e0*/  IMAD.MOV.U32 R4, RZ, RZ, 0x1 ;  /* 0x00000001ff047424 */ /* 0x000fe200078e00ff */
[----:B------:R-:W-:Y:S05]  /*06f0*/  BSSY B0, `(.L_x_250) ;  /* 0x0000019000007945 */ /* 0x000fea0003800000 */
[----:B0-----:R-:W-:-:S08]  /*0700*/  DFMA R8, R4, -R8, 1 ;  /* 0x3ff000000408742b */ /* 0x001fd00000000808 */
[----:B------:R-:W-:-:S08]  /*0710*/  DFMA R8, R8, R8, R8 ;  /* 0x000000080808722b */ /* 0x000fd00000000008 */
[----:B------:R-:W-:Y:S01]  /*0720*/  DFMA R8, R4, R8, R4 ;  /* 0x000000080408722b */ /* 0x000fe20000000004 */
[----:B------:R-:W-:Y:S02]  /*0730*/  IMAD.U32 R4, RZ, RZ, UR10 ;  /* 0x0000000aff047e24 */ /* 0x000fe4000f8e00ff */
[----:B------:R-:W-:-:S06]  /*0740*/  IMAD.U32 R5, RZ, RZ, UR11 ;  /* 0x0000000bff057e24 */ /* 0x000fcc000f8e00ff */
[----:B------:R-:W-:-:S08]  /*0750*/  DFMA R4, R8, -R4, 1 ;  /* 0x3ff000000804742b */ /* 0x000fd00000000804 */
[----:B------:R-:W-:-:S08]  /*0760*/  DFMA R12, R8, R4, R8 ;  /* 0x00000004080c722b */ /* 0x000fd00000000008 */
[----:B------:R-:W-:-:S08]  /*0770*/  DMUL R4, R12, R6 ;  /* 0x000000060c047228 */ /* 0x000fd00000000000 */
[----:B------:R-:W-:-:S08]  /*0780*/  DFMA R8, R4, -UR10, R6 ;  /* 0x8000000a04087c2b */ /* 0x000fd00008000006 */
[----:B------:R-:W-:-:S10]  /*0790*/  DFMA R4, R12, R8, R4 ;  /* 0x000000080c04722b */ /* 0x000fd40000000004 */
[----:B------:R-:W-:-:S05]  /*07a0*/  FFMA R0, RZ, UR11, R5 ;  /* 0x0000000bff007c23 */ /* 0x000fca0008000005 */
[----:B------:R-:W-:-:S13]  /*07b0*/  FSETP.GT.AND P4, PT, |R0|, 1.469367938527859385e-39, PT ;  /* 0x001000000000780b */ /* 0x000fda0003f84200 */
[----:B------:R-:W-:Y:S05]  /*07c0*/  @P4 BRA P5, `(.L_x_251) ;  /* 0x00000000002c4947 */ /* 0x000fea0002800000 */
[----:B------:R-:W-:Y:S01]  /*07d0*/  IMAD.U32 R5, RZ, RZ, UR11 ;  /* 0x0000000bff057e24 */ /* 0x000fe2000f8e00ff */
[----:B------:R-:W-:Y:S01]  /*07e0*/  MOV R9, R7 ;  /* 0x0000000700097202 */ /* 0x000fe20000000f00 */
[----:B------:R-:W-:Y:S01]  /*07f0*/  IMAD.U32 R12, RZ, RZ, UR10 ;  /* 0x0000000aff0c7e24 */ /* 0x000fe2000f8e00ff */
[----:B------:R-:W-:Y:S01]  /*0800*/  MOV R30, 0x860 ;  /* 0x00000860001e7802 */ /* 0x000fe20000000f00 */
[----:B------:R-:W-:Y:S02]  /*0810*/  IMAD.U32 R13, RZ, RZ, UR11 ;  /* 0x0000000bff0d7e24 */ /* 0x000fe4000f8e00ff */
[----:B------:R-:W-:Y:S02]  /*0820*/  IMAD.U32 R4, RZ, RZ, UR10 ;  /* 0x0000000aff047e24 */ /* 0x000fe4000f8e00ff */
[----:B------:R-:W-:Y:S02]  /*0830*/  IMAD.MOV.U32 R0, RZ, RZ, R6 ;  /* 0x000000ffff007224 */ /* 0x000fe400078e0006 */
[----:B------:R-:W-:-:S07]  /*0840*/  IMAD.MOV.U32 R8, RZ, RZ, R5 ;  /* 0x000000ffff087224 */ /* 0x000fce00078e0005 */
[----:B------:R-:W-:Y:S05]  /*0850*/  CALL.REL.NOINC `($__internal_7_$__cuda_sm20_div_rn_f64_full) ;  /* 0x0000000c002c7944 */ /* 0x000fea0003c00000 */
[----:B------:R-:W-:Y:S02]  /*0860*/  IMAD.MOV.U32 R4, RZ, RZ, R0 ;  /* 0x000000ffff047224 */ /* 0x000fe400078e0000 */
[----:B------:R-:W-:-:S07]  /*0870*/  IMAD.MOV.U32 R5, RZ, RZ, R29 ;  /* 0x000000ffff057224 */ /* 0x000fce00078e001d */
.L_x_251:
[----:B------:R-:W-:Y:S05]  /*0880*/  BSYNC B0 ;  /* 0x0000000000007941 */ /* 0x000fea0003800000 */
.L_x_250:
[----:B------:R-:W0:Y:S01]  /*0890*/  MUFU.RCP64H R7, UR11 ;  /* 0x0000000b00077d08 */ /* 0x000e220008001800 */
[----:B------:R-:W-:Y:S01]  /*08a0*/  IMAD.U32 R8, RZ, RZ, UR10 ;  /* 0x0000000aff087e24 */ /* 0x000fe2000f8e00ff */
[----:B------:R-:W-:Y:S01]  /*08b0*/  FSETP.GEU.AND P5, PT, |R17|, 6.5827683646048100446e-37, PT ;  /* 0x036000001100780b */ /* 0x000fe20003fae200 */
[----:B------:R-:W-:Y:S01]  /*08c0*/  IMAD.U32 R9, RZ, RZ, UR11 ;  /* 0x0000000bff097e24 */ /* 0x000fe2000f8e00ff */
[----:B------:R-:W-:Y:S01]  /*08d0*/  BSSY B0, `(.L_x_252) ;  /* 0x000001a000007945 */ /* 0x000fe20003800000 */
[----:B------:R-:W-:-:S06]  /*08e0*/  IMAD.MOV.U32 R6, RZ, RZ, 0x1 ;  /* 0x00000001ff067424 */ /* 0x000fcc00078e00ff */
        /* <DEDUP_REMOVED lines=14> */
[----:B------:R-:W-:Y:S01]  /*09d0*/  MOV R12, UR10 ;  /* 0x0000000a000c7c02 */ /* 0x000fe20008000f00 */
[----:B------:R-:W-:Y:S01]  /*09e0*/  IMAD.U32 R13, RZ, RZ, UR11 ;  /* 0x0000000bff0d7e24 */ /* 0x000fe2000f8e00ff */
[----:B------:R-:W-:Y:S01]  /*09f0*/  MOV R30, 0xa50 ;  /* 0x00000a50001e7802 */ /* 0x000fe20000000f00 */
[----:B------:R-:W-:Y:S02]  /*0a00*/  IMAD.U32 R6, RZ, RZ, UR10 ;  /* 0x0000000aff067e24 */ /* 0x000fe4000f8e00ff */
[----:B------:R-:W-:Y:S02]  /*0a10*/  IMAD.MOV.U32 R0, RZ, RZ, R16 ;  /* 0x000000ffff007224 */ /* 0x000fe400078e0010 */
[----:B------:R-:W-:Y:S02]  /*0a20*/  IMAD.MOV.U32 R9, RZ, RZ, R17 ;  /* 0x000000ffff097224 */ /* 0x000fe400078e0011 */
[----:B------:R-:W-:-:S07]  /*0a30*/  IMAD.MOV.U32 R8, RZ, RZ, R7 ;  /* 0x000000ffff087224 */ /* 0x000fce00078e0007 */
[----:B------:R-:W-:Y:S05]  /*0a40*/  CALL.REL.NOINC `($__internal_7_$__cuda_sm20_div_rn_f64_full) ;  /* 0x0000000800b07944 */ /* 0x000fea0003c00000 */
[----:B------:R-:W-:Y:S02]  /*0a50*/  IMAD.MOV.U32 R6, RZ, RZ, R0 ;  /* 0x000000ffff067224 */ /* 0x000fe400078e0000 */
[----:B------:R-:W-:-:S07]  /*0a60*/  IMAD.MOV.U32 R7, RZ, RZ, R29 ;  /* 0x000000ffff077224 */ /* 0x000fce00078e001d */
.L_x_253:
[----:B------:R-:W-:Y:S05]  /*0a70*/  BSYNC B0 ;  /* 0x0000000000007941 */ /* 0x000fea0003800000 */
.L_x_252:
[----:B------:R-:W0:Y:S01]  /*0a80*/  MUFU.RCP64H R9, UR11 ;  /* 0x0000000b00097d08 */ /* 0x000e220008001800 */
[----:B------:R-:W-:Y:S01]  /*0a90*/  MOV R12, UR10 ;  /* 0x0000000a000c7c02 */ /* 0x000fe20008000f00 */
[----:B------:R-:W-:Y:S01]  /*0aa0*/  IMAD.U32 R13, RZ, RZ, UR11 ;  /* 0x0000000bff0d7e24 */ /* 0x000fe2000f8e00ff */
[----:B------:R-:W-:Y:S01]  /*0ab0*/  FSETP.GEU.AND P5, PT, |R19|, 6.5827683646048100446e-37, PT ;  /* 0x036000001300780b */ /* 0x000fe20003fae200 */
        /* <DEDUP_REMOVED lines=24> */
[----:B------:R-:W-:-:S07]  /*0c40*/  IMAD.MOV.U32 R28, RZ, RZ, R0 ;  /* 0x000000ffff1c7224 */ /* 0x000fce00078e0000 */
.L_x_255:
[----:B------:R-:W-:Y:S05]  /*0c50*/  BSYNC B0 ;  /* 0x0000000000007941 */ /* 0x000fea0003800000 */
.L_x_254:
[----:B------:R-:W-:Y:S01]  /*0c60*/  UIMAD.WIDE.U32 UR4, UR7, 0x4, UR4 ;  /* 0x00000004070478a5 */ /* 0x000fe2000f8e0004 */
[----:B------:R1:W-:Y:S03]  /*0c70*/  @P2 STG.E.64 desc[UR12][R32.64], R2 ;  /* 0x0000000220002986 */ /* 0x0003e6000c101b0c */
[----:B------:R-:W-:Y:S01]  /*0c80*/  UISETP.LT.U32.AND UP1, UPT, UR4, UR14, UPT ;  /* 0x0000000e0400728c */ /* 0x000fe2000bf21070 */
[----:B------:R1:W-:Y:S01]  /*0c90*/  @P1 STG.E.64 desc[UR12][R24.64], R4 ;  /* 0x0000000418001986 */ /* 0x0003e2000c101b0c */
[----:B------:R-:W-:Y:S01]  /*0ca0*/  UISETP.GE.U32.AND UP0, UPT, UR4, 0x10000, UPT ;  /* 0x000100000400788c */ /* 0x000fe2000bf06070 */
[----:B------:R-:W-:Y:S02]  /*0cb0*/  IMAD.U32 R9, RZ, RZ, UR5 ;  /* 0x00000005ff097e24 */ /* 0x000fe4000f8e00ff */
[----:B------:R1:W-:Y:S01]  /*0cc0*/  @P0 STG.E.64 desc[UR12][R20.64], R6 ;  /* 0x0000000614000986 */ /* 0x0003e2000c101b0c */
[----:B------:R-:W-:Y:S01]  /*0cd0*/  UISETP.GE.U32.AND.EX UP0, UPT, UR5, URZ, UPT, UP0 ;  /* 0x0000003f0500728c */ /* 0x000fe2000bf06100 */
[----:B------:R-:W-:Y:S01]  /*0ce0*/  PLOP3.LUT P0, PT, PT, PT, UP1, 0x80, 0x0 ;  /* 0x000000000000781c */ /* 0x000fe20003f0f018 */
[----:B------:R-:W-:Y:S01]  /*0cf0*/  IMAD.U32 R8, RZ, RZ, UR4 ;  /* 0x00000004ff087e24 */ /* 0x000fe2000f8e00ff */
[----:B------:R1:W-:Y:S02]  /*0d00*/  @P3 STG.E.64 desc[UR12][R10.64], R28 ;  /* 0x0000001c0a003986 */ /* 0x0003e4000c101b0c */
[----:B------:R-:W-:-:S02]  /*0d10*/  ISETP.LT.AND.EX P0, PT, R9, UR6, PT, P0 ;  /* 0x0000000609007c0c */ /* 0x000fc4000bf01300 */
[----:B------:R-:W-:-:S13]  /*0d20*/  PLOP3.LUT P1, PT, PT, PT, UP0, 0x80, 0x0 ;  /* 0x000000000000781c */ /* 0x000fda0003f2f008 */
[----:B-1----:R-:W-:Y:S05]  /*0d30*/  @!P1 BRA P0, `(.L_x_256) ;  /* 0xfffffff400209947 */ /* 0x002fea000003ffff */
[----:B------:R-:W-:Y:S05]  /*0d40*/  EXIT ;  /* 0x000000000000794d */ /* 0x000fea0003800000 */
.L_x_247:
        /* <DEDUP_REMOVED lines=9> */
.L_x_265:
[----:B------:R-:W0:Y:S02]  /*0de0*/  LDC.64 R8, c[0x0][0xf40] ;  /* 0x0003d000ff087b82 */ /* 0x000e240000000a00 */
[----:B0-----:R-:W2:Y:S01]  /*0df0*/  LDG.E.64 R2, desc[UR12][R8.64] ;  /* 0x0000000c08027981 */ /* 0x001ea2000c1e1b00 */
[----:B------:R-:W-:-:S04]  /*0e00*/  LEA R24, P0, R31, UR8, 0x5 ;  /* 0x000000081f187c11 */ /* 0x000fc8000f8028ff */
[----:B------:R-:W-:-:S05]  /*0e10*/  LEA.HI.X R25, R31, UR9, R32, 0x5, P0 ;  /* 0x000000091f197c11 */ /* 0x000fca00080f2c20 */
[----:B------:R-:W3:Y:S04]  /*0e20*/  LDG.E.128 R20, desc[UR12][R24.64] ;  /* 0x0000000c18147981 */ /* 0x000ee8000c1e1d00 */
[----:B------:R0:W5:Y:S01]  /*0e30*/  LDG.E.128 R16, desc[UR12][R24.64+0x10] ;  /* 0x0000100c18107981 */ /* 0x000162000c1e1d00 */
[----:B------:R-:W-:Y:S01]  /*0e40*/  IMAD.MOV.U32 R4, RZ, RZ, 0x1 ;  /* 0x00000001ff047424 */ /* 0x000fe200078e00ff */
[----:B------:R-:W-:Y:S01]  /*0e50*/  BSSY B0, `(.L_x_257) ;  /* 0x0000017000007945 */ /* 0x000fe20003800000 */
        /* <DEDUP_REMOVED lines=13> */
[----:B0-----:R-:W-:Y:S05]  /*0f30*/  @P0 BRA P1, `(.L_x_258) ;  /* 0x0000000000200947 */ /* 0x001fea0000800000 */
[----:B------:R-:W-:Y:S01]  /*0f40*/  IMAD.MOV.U32 R0, RZ, RZ, R22 ;  /* 0x000000ffff007224 */ /* 0x000fe200078e0016 */
[----:B------:R-:W-:Y:S01]  /*0f50*/  MOV R9, R23 ;  /* 0x0000001700097202 */ /* 0x000fe20000000f00 */
[----:B------:R-:W-:Y:S01]  /*0f60*/  IMAD.MOV.U32 R12, RZ, RZ, R2 ;  /* 0x000000ffff0c7224 */ /* 0x000fe200078e0002 */
[----:B------:R-:W-:Y:S01]  /*0f70*/  MOV R30, 0xfa0 ;  /* 0x00000fa0001e7802 */ /* 0x000fe20000000f00 */
[----:B------:R-:W-:-:S07]  /*0f80*/  IMAD.MOV.U32 R8, RZ, RZ, R3 ;  /* 0x000000ffff087224 */ /* 0x000fce00078e0003 */
[----:B-----5:R-:W-:Y:S05]  /*0f90*/  CALL.REL.NOINC `($__internal_7_$__cuda_sm20_div_rn_f64_full) ;  /* 0x00000004005c7944 */ /* 0x020fea0003c00000 */
[----:B------:R-:W-:Y:S02]  /*0fa0*/  IMAD.MOV.U32 R6, RZ, RZ, R0 ;  /* 0x000000ffff067224 */ /* 0x000fe400078e0000 */
[----:B------:R-:W-:-:S07]  /*0fb0*/  IMAD.MOV.U32 R7, RZ, RZ, R29 ;  /* 0x000000ffff077224 */ /* 0x000fce00078e001d */
.L_x_258:
[----:B------:R-:W-:Y:S05]  /*0fc0*/  BSYNC B0 ;  /* 0x0000000000007941 */ /* 0x000fea0003800000 */
.L_x_257:
        /* <DEDUP_REMOVED lines=23> */
.L_x_260:
[----:B------:R-:W-:Y:S05]  /*1140*/  BSYNC B0 ;  /* 0x0000000000007941 */ /* 0x000fea0003800000 */
.L_x_259:
        /* <DEDUP_REMOVED lines=21> */
[----:B------:R-:W-:Y:S05]  /*12a0*/  CALL.REL.NOINC `($__internal_7_$__cuda_sm20_div_rn_f64_full) ;  /* 0x0000000000987944 */ /* 0x000fea0003c00000 */
[----:B------:R-:W-:Y:S01]  /*12b0*/  IMAD.MOV.U32 R10, RZ, RZ, R0 ;  /* 0x000000ffff0a7224 */ /* 0x000fe200078e0000 */
[----:B------:R-:W-:-:S07]  /*12c0*/  MOV R11, R29 ;  /* 0x0000001d000b7202 */ /* 0x000fce0000000f00 */
.L_x_262:
[----:B------:R-:W-:Y:S05]  /*12d0*/  BSYNC B0 ;  /* 0x0000000000007941 */ /* 0x000fea0003800000 */
.L_x_261:
        /* <DEDUP_REMOVED lines=20> */
[----:B------:R-:W-:Y:S05]  /*1420*/  CALL.REL.NOINC `($__internal_7_$__cuda_sm20_div_rn_f64_full) ;  /* 0x0000000000387944 */ /* 0x000fea0003c00000 */
[----:B------:R-:W-:Y:S02]  /*1430*/  IMAD.MOV.U32 R8, RZ, RZ, R0 ;  /* 0x000000ffff087224 */ /* 0x000fe400078e0000 */
[----:B------:R-:W-:-:S07]  /*1440*/  IMAD.MOV.U32 R9, RZ, RZ, R29 ;  /* 0x000000ffff097224 */ /* 0x000fce00078e001d */
.L_x_264:
[----:B------:R-:W-:Y:S05]  /*1450*/  BSYNC B0 ;  /* 0x0000000000007941 */ /* 0x000fea0003800000 */
.L_x_263:
[----:B------:R-:W-:Y:S01]  /*1460*/  IADD3 R31, P0, R31, UR4, RZ ;  /* 0x000000041f1f7c10 */ /* 0x000fe2000ff1e0ff */
[----:B------:R0:W-:Y:S03]  /*1470*/  STG.E.128 desc[UR12][R24.64+0x10], R8 ;  /* 0x0000100818007986 */ /* 0x0001e6000c101d0c */
[----:B------:R-:W-:Y:S01]  /*1480*/  IADD3.X R32, RZ, R32, RZ, P0, !PT ;  /* 0x00000020ff207210 */ /* 0x000fe200007fe4ff */
[C---:B------:R-:W-:Y:S01]  /*1490*/  IMAD.SHL.U32 R0, R31.reuse, 0x4, RZ ;  /* 0x000000041f007824 */ /* 0x040fe200078e00ff */
[----:B------:R-:W-:-:S04]  /*14a0*/  ISETP.LT.U32.AND P1, PT, R31, 0x4000, PT ;  /* 0x000040001f00780c */ /* 0x000fc80003f21070 */
[----:B------:R-:W-:Y:S02]  /*14b0*/  ISETP.GE.U32.AND P0, PT, R0, UR14, PT ;  /* 0x0000000e00007c0c */ /* 0x000fe4000bf06070 */
[----:B------:R-:W-:Y:S02]  /*14c0*/  SHF.L.U64.HI R0, R31, 0x2, R32 ;  /* 0x000000021f007819 */ /* 0x000fe40000010220 */
[----:B------:R-:W-:Y:S02]  /*14d0*/  ISETP.LT.U32.AND.EX P1, PT, R32, RZ, PT, P1 ;  /* 0x000000ff2000720c */ /* 0x000fe40003f21110 */
[----:B------:R-:W-:-:S13]  /*14e0*/  ISETP.GE.AND.EX P0, PT, R0, UR6, PT, P0 ;  /* 0x0000000600007c0c */ /* 0x000fda000bf06300 */
[----:B0-----:R-:W-:Y:S05]  /*14f0*/  @!P0 BRA P1, `(.L_x_265) ;  /* 0xfffffff800388947 */ /* 0x001fea000083ffff */
[----:B------:R-:W-:Y:S05]  /*1500*/  EXIT ;  /* 0x000000000000794d */ /* 0x000fea0003800000 */
        .weak           $__internal_7_$__cuda_sm20_div_rn_f64_full
        .type           $__internal_7_$__cuda_sm20_div_rn_f64_full,@function
        .size           $__internal_7_$__cuda_sm20_div_rn_f64_full,(.L_x_533 - $__internal_7_$__cuda_sm20_div_rn_f64_full)
$__internal_7_$__cuda_sm20_div_rn_f64_full:
[C---:B------:R-:W-:Y:S01]  /*1510*/  FSETP.GEU.AND P4, PT, |R8|.reuse, 1.469367938527859385e-39, PT ;  /* 0x001000000800780b */ /* 0x040fe20003f8e200 */
[----:B------:R-:W-:Y:S01]  /*1520*/  IMAD.MOV.U32 R13, RZ, RZ, R8 ;  /* 0x000000ffff0d7224 */ /* 0x000fe200078e0008 */
[C---:B------:R-:W-:Y:S01]  /*1530*/  LOP3.LUT R14, R8.reuse, 0x800fffff, RZ, 0xc0, !PT ;  /* 0x800fffff080e7812 */ /* 0x040fe200078ec0ff */
[----:B------:R-:W-:Y:S01]  /*1540*/  IMAD.MOV.U32 R27, RZ, RZ, R9 ;  /* 0x000000ffff1b7224 */ /* 0x000fe200078e0009 */
[----:B------:R-:W-:Y:S01]  /*1550*/  LOP3.LUT R36, R8, 0x7ff00000, RZ, 0xc0, !PT ;  /* 0x7ff0000008247812 */ /* 0x000fe200078ec0ff */
[----:B------:R-:W-:Y:S01]  /*1560*/  IMAD.MOV.U32 R22, RZ, RZ, 0x1 ;  /* 0x00000001ff167424 */ /* 0x000fe200078e00ff */
[----:B------:R-:W-:Y:S01]  /*1570*/  LOP3.LUT R15, R14, 0x3ff00000, RZ, 0xfc, !PT ;  /* 0x3ff000000e0f7812 */ /* 0x000fe200078efcff */
[----:B------:R-:W-:Y:S01]  /*1580*/  IMAD.MOV.U32 R14, RZ, RZ, R12 ;  /* 0x000000ffff0e7224 */ /* 0x000fe200078e000c */
[C---:B------:R-:W-:Y:S01]  /*1590*/  FSETP.GEU.AND P5, PT, |R27|.reuse, 1.469367938527859385e-39, PT ;  /* 0x001000001b00780b */ /* 0x040fe20003fae200 */
[----:B------:R-:W-:Y:S01]  /*15a0*/  IMAD.MOV.U32 R26, RZ, RZ, R0 ;  /* 0x000000ffff1a7224 */ /* 0x000fe200078e0000 */
[----:B------:R-:W-:Y:S01]  /*15b0*/  LOP3.LUT R37, R27, 0x7ff00000, RZ, 0xc0, !PT ;  /* 0x7ff000001b257812 */ /* 0x000fe200078ec0ff */
[----:B------:R-:W-:Y:S01]  /*15c0*/  IMAD.MOV.U32 R34, RZ, RZ, 0x1ca00000 ;  /* 0x1ca00000ff227424 */ /* 0x000fe200078e00ff */
[----:B------:R-:W-:Y:S01]  /*15d0*/  BSSY B1, `(.L_x_266) ;  /* 0x0000055000017945 */ /* 0x000fe20003800000 */
[----:B------:R-:W-:-:S06]  /*15e0*/  @!P4 DMUL R14, R12, 8.98846567431157953865e+307 ;  /* 0x7fe000000c0ec828 */ /* 0x000fcc0000000000 */
[----:B------:R-:W0:Y:S02]  /*15f0*/  MUFU.RCP64H R23, R15 ;  /* 0x0000000f00177308 */ /* 0x000e240000001800 */
[----:B------:R-:W-:-:S04]  /*1600*/  @!P5 LOP3.LUT R0, R13, 0x7ff00000, RZ, 0xc0, !PT ;  /* 0x7ff000000d00d812 */ /* 0x000fc800078ec0ff */
[----:B------:R-:W-:-:S04]  /*1610*/  @!P5 ISETP.GE.U32.AND P6, PT, R37, R0, PT ;  /* 0x000000002500d20c */ /* 0x000fc80003fc6070 */
[----:B------:R-:W-:Y:S02]  /*1620*/  @!P5 SEL R0, R34, 0x63400000, !P6 ;  /* 0x634000002200d807 */ /* 0x000fe40007000000 */
[----:B------:R-:W-:-:S04]  /*1630*/  ISETP.GE.U32.AND P6, PT, R37, R36, PT ;  /* 0x000000242500720c */ /* 0x000fc80003fc6070 */
[----:B------:R-:W-:Y:S01]  /*1640*/  SEL R8, R34, 0x63400000, !P6 ;  /* 0x6340000022087807 */ /* 0x000fe20007000000 */
[----:B0-----:R-:W-:-:S03]  /*1650*/  DFMA R28, R22, -R14, 1 ;  /* 0x3ff00000161c742b */ /* 0x001fc6000000080e */
[----:B------:R-:W-:Y:S01]  /*1660*/  LOP3.LUT R9, R8, 0x800fffff, R27, 0xf8, !PT ;  /* 0x800fffff08097812 */ /* 0x000fe200078ef81b */
[----:B------:R-:W-:-:S04]  /*1670*/  IMAD.MOV.U32 R8, RZ, RZ, R26 ;  /* 0x000000ffff087224 */ /* 0x000fc800078e001a */
[----:B------:R-:W-:-:S08]  /*1680*/  DFMA R28, R28, R28, R28 ;  /* 0x0000001c1c1c722b */ /* 0x000fd0000000001c */
[----:B------:R-:W-:Y:S01]  /*1690*/  DFMA R28, R22, R28, R22 ;  /* 0x0000001c161c722b */ /* 0x000fe20000000016 */
[----:B------:R-:W-:Y:S02]  /*16a0*/  @!P5 LOP3.LUT R22, R0, 0x80000000, R27, 0xf8, !PT ;  /* 0x800000000016d812 */ /* 0x000fe400078ef81b */
[----:B------:R-:W-:Y:S02]  /*16b0*/  MOV R0, R37 ;  /* 0x0000002500007202 */ /* 0x000fe40000000f00 */
[----:B------:R-:W-:Y:S01]  /*16c0*/  @!P5 LOP3.LUT R23, R22, 0x100000, RZ, 0xfc, !PT ;  /* 0x001000001617d812 */ /* 0x000fe200078efcff */
[----:B------:R-:W-:Y:S02]  /*16d0*/  @!P5 IMAD.MOV.U32 R22, RZ, RZ, RZ ;  /* 0x000000ffff16d224 */ /* 0x000fe400078e00ff */
[----:B------:R-:W-:-:S04]  /*16e0*/  DFMA R34, R28, -R14, 1 ;  /* 0x3ff000001c22742b */ /* 0x000fc8000000080e */
[----:B------:R-:W-:-:S04]  /*16f0*/  @!P5 DFMA R8, R8, 2, -R22 ;  /* 0x400000000808d82b */ /* 0x000fc80000000816 */
[----:B------:R-:W-:-:S06]  /*1700*/  DFMA R28, R28, R34, R28 ;  /* 0x000000221c1c722b */ /* 0x000fcc000000001c */
[----:B------:R-:W-:Y:S02]  /*1710*/  @!P5 LOP3.LUT R0, R9, 0x7ff00000, RZ, 0xc0, !PT ;  /* 0x7ff000000900d812 */ /* 0x000fe400078ec0ff */
[----:B------:R-:W-:-:S08]  /*1720*/  DMUL R22, R28, R8 ;  /* 0x000000081c167228 */ /* 0x000fd00000000000 */
[----:B------:R-:W-:-:S08]  /*1730*/  DFMA R34, R22, -R14, R8 ;  /* 0x8000000e1622722b */ /* 0x000fd00000000008 */
[----:B------:R-:W-:Y:S01]  /*1740*/  DFMA R22, R28, R34, R22 ;  /* 0x000000221c16722b */ /* 0x000fe20000000016 */
[----:B------:R-:W-:Y:S01]  /*1750*/  IMAD.MOV.U32 R34, RZ, RZ, R36 ;  /* 0x000000ffff227224 */ /* 0x000fe200078e0024 */
[----:B------:R-:W-:Y:S01]  /*1760*/  @!P4 LOP3.LUT R34, R15, 0x7ff00000, RZ, 0xc0, !PT ;  /* 0x7ff000000f22c812 */ /* 0x000fe200078ec0ff */
[----:B------:R-:W-:-:S04]  /*1770*/  VIADD R29, R0, 0xffffffff ;  /* 0xffffffff001d7836 */ /* 0x000fc80000000000 */
[----:B------:R-:W-:Y:S01]  /*1780*/  VIADD R28, R34, 0xffffffff ;  /* 0xffffffff221c7836 */ /* 0x000fe20000000000 */
[----:B------:R-:W-:-:S04]  /*1790*/  ISETP.GT.U32.AND P4, PT, R29, 0x7feffffe, PT ;  /* 0x7feffffe1d00780c */ /* 0x000fc80003f84070 */
        /* <DEDUP_REMOVED lines=20> */
[C---:B------:R-:W-:Y:S01]  /*18e0*/  IADD3 R9, -R0.reuse, RZ, RZ ;  /* 0x000000ff00097210 */ /* 0x040fe20007ffe1ff */
[----:B------:R-:W-:Y:S01]  /*18f0*/  IMAD.MOV.U32 R8, RZ, RZ, RZ ;  /* 0x000000ffff087224 */ /* 0x000fe200078e00ff */
[----:B------:R-:W-:-:S05]  /*1900*/  IADD3 R0, -R0, -0x43300000, RZ ;  /* 0xbcd0000000007810 */ /* 0x000fca0007ffe1ff */
[----:B------:R-:W-:Y:S02]  /*1910*/  DFMA R8, R28, -R8, R22 ;  /* 0x800000081c08722b */ /* 0x000fe40000000016 */
[----:B------:R-:W-:-:S08]  /*1920*/  DMUL.RP R22, R22, R26 ;  /* 0x0000001a16167228 */ /* 0x000fd00000008000 */
[----:B------:R-:W-:Y:S02]  /*1930*/  FSETP.NEU.AND P4, PT, |R9|, R0, PT ;  /* 0x000000000900720b */ /* 0x000fe40003f8d200 */
[----:B------:R-:W-:Y:S02]  /*1940*/  LOP3.LUT R12, R23, R12, RZ, 0x3c, !PT ;  /* 0x0000000c170c7212 */ /* 0x000fe400078e3cff */
[----:B------:R-:W-:Y:S02]  /*1950*/  FSEL R22, R22, R28, !P4 ;  /* 0x0000001c16167208 */ /* 0x000fe40006000000 */
[----:B------:R-:W-:-:S05]  /*1960*/  FSEL R28, R12, R29, !P4 ;  /* 0x0000001d0c1c7208 */ /* 0x000fca0006000000 */
[----:B------:R-:W-:Y:S02]  /*1970*/  IMAD.MOV.U32 R29, RZ, RZ, R28 ;  /* 0x000000ffff1d7224 */ /* 0x000fe400078e001c */
[----:B------:R-:W-:Y:S01]  /*1980*/  IMAD.MOV.U32 R28, RZ, RZ, R22 ;  /* 0x000000ffff1c7224 */ /* 0x000fe200078e0016 */
[----:B------:R-:W-:Y:S06]  /*1990*/  BRA `(.L_x_268) ;  /* 0x0000000000607947 */ /* 0x000fec0003800000 */
.L_x_267:
        /* <DEDUP_REMOVED lines=13> */
[----:B------:R-:W-:Y:S01]  /*1a70*/  @!P4 IMAD.MOV.U32 R29, RZ, RZ, R12 ;  /* 0x000000ffff1dc224 */ /* 0x000fe200078e000c */
[----:B------:R-:W-:Y:S01]  /*1a80*/  @P4 MOV R29, R0 ;  /* 0x00000000001d4202 */ /* 0x000fe20000000f00 */
[----:B------:R-:W-:Y:S01]  /*1a90*/  @P4 IMAD.MOV.U32 R28, RZ, RZ, RZ ;  /* 0x000000ffff1c4224 */ /* 0x000fe200078e00ff */
[----:B------:R-:W-:Y:S06]  /*1aa0*/  BRA `(.L_x_268) ;  /* 0x00000000001c7947 */ /* 0x000fec0003800000 */
.L_x_270:
[----:B------:R-:W-:-:S05]  /*1ab0*/  LOP3.LUT R28, R13, 0x80000, RZ, 0xfc, !PT ;  /* 0x000800000d1c7812 */ /* 0x000fca00078efcff */
[----:B------:R-:W-:Y:S02]  /*1ac0*/  IMAD.MOV.U32 R29, RZ, RZ, R28 ;  /* 0x000000ffff1d7224 */ /* 0x000fe400078e001c */
[----:B------:R-:W-:Y:S01]  /*1ad0*/  IMAD.MOV.U32 R28, RZ, RZ, R12 ;  /* 0x000000ffff1c7224 */ /* 0x000fe200078e000c */
[----:B------:R-:W-:Y:S06]  /*1ae0*/  BRA `(.L_x_268) ;  /* 0x00000000000c7947 */ /* 0x000fec0003800000 */
.L_x_269:
[----:B------:R-:W-:-:S05]  /*1af0*/  LOP3.LUT R28, R27, 0x80000, RZ, 0xfc, !PT ;  /* 0x000800001b1c7812 */ /* 0x000fca00078efcff */
[----:B------:R-:W-:Y:S02]  /*1b00*/  IMAD.MOV.U32 R29, RZ, RZ, R28 ;  /* 0x000000ffff1d7224 */ /* 0x000fe400078e001c */
[----:B------:R-:W-:-:S07]  /*1b10*/  IMAD.MOV.U32 R28, RZ, RZ, R26 ;  /* 0x000000ffff1c7224 */ /* 0x000fce00078e001a */
.L_x_268:
[----:B------:R-:W-:Y:S05]  /*1b20*/  BSYNC B1 ;  /* 0x0000000000017941 */ /* 0x000fea0003800000 */
.L_x_266:
[----:B------:R-:W-:Y:S02]  /*1b30*/  IMAD.MOV.U32 R8, RZ, RZ, R30 ;  /* 0x000000ffff087224 */ /* 0x000fe400078e001e */
[----:B------:R-:W-:Y:S02]  /*1b40*/  IMAD.MOV.U32 R9, RZ, RZ, 0x0 ;  /* 0x00000000ff097424 */ /* 0x000fe400078e00ff */
[----:B------:R-:W-:Y:S02]  /*1b50*/  IMAD.MOV.U32 R0, RZ, RZ, R28 ;  /* 0x000000ffff007224 */ /* 0x000fe400078e001c */
[----:B------:R-:W-:Y:S05]  /*1b60*/  RET.REL.NODEC R8 `(_ZN2at6native63_GLOBAL__N__862fb238_30_ForeachBinaryOpScalarTensor_cu_64fe0ca525multi_tensor_apply_kernelINS1_18TensorListMetadataILi1EEENS1_27BinaryOpScalarTensorFunctorIdLi1ELi1ELi0EEEJSt7dividesIdEPddEEEvT_T0_DpT1_) ;  /* 0xffffffe408247950 */ /* 0x000fea0003c3ffff */
.L_x_271:
        /* <DEDUP_REMOVED lines=9> */
.L_x_533:


//--------------------- .text._ZN2at6native63_GLOBAL__N__862fb238_30_ForeachBinaryOpScalarTensor_cu_64fe0ca525multi_tensor_apply_kernelINS1_18TensorListMetadataILi1EEENS1_27BinaryOpScalarTensorFunctorIsLi1ELi1ELi0EEEJSt7dividesIsEPssEEEvT_T0_DpT1_ --------------------------
	.section	.text._ZN2at6native63_GLOBAL__N__862fb238_30_ForeachBinaryOpScalarTensor_cu_64fe0ca525multi_tensor_apply_kernelINS1_18TensorListMetadataILi1EEENS1_27BinaryOpScalarTensorFunctorIsLi1ELi1ELi0EEEJSt7dividesIsEPssEEEvT_T0_DpT1_,"ax",@progbits
	.align	128
.text._ZN2at6native63_GLOBAL__N__862fb238_30_ForeachBinaryOpScalarTensor_cu_64fe0ca525multi_tensor_apply_kernelINS1_18TensorListMetadataILi1EEENS1_27BinaryOpScalarTensorFunctorIsLi1ELi1ELi0EEEJSt7dividesIsEPssEEEvT_T0_DpT1_:
        .type           _ZN2at6native63_GLOBAL__N__862fb238_30_ForeachBinaryOpScalarTensor_cu_64fe0ca525multi_tensor_apply_kernelINS1_18TensorListMetadataILi1EEENS1_27BinaryOpScalarTensorFunctorIsLi1ELi1ELi0EEEJSt7dividesIsEPssEEEvT_T0_DpT1_,@function
        .size           _ZN2at6native63_GLOBAL__N__862fb238_30_ForeachBinaryOpScalarTensor_cu_64fe0ca525multi_tensor_apply_kernelINS1_18TensorListMetadataILi1EEENS1_27BinaryOpScalarTensorFunctorIsLi1ELi1ELi0EEEJSt7dividesIsEPssEEEvT_T0_DpT1_,(.L_x_535 - _ZN2at6native63_GLOBAL__N__862fb238_30_ForeachBinaryOpScalarTensor_cu_64fe0ca525multi_tensor_apply_kernelINS1_18TensorListMetadataILi1EEENS1_27BinaryOpScalarTensorFunctorIsLi1ELi1ELi0EEEJSt7dividesIsEPssEEEvT_T0_DpT1_)
        .other          _ZN2at6native63_GLOBAL__N__862fb238_30_ForeachBinaryOpScalarTensor_cu_64fe0ca525multi_tensor_apply_kernelINS1_18TensorListMetadataILi1EEENS1_27BinaryOpScalarTensorFunctorIsLi1ELi1ELi0EEEJSt7dividesIsEPssEEEvT_T0_DpT1_,@"STO_CUDA_ENTRY STV_DEFAULT"
_ZN2at6native63_GLOBAL__N__862fb238_30_ForeachBinaryOpScalarTensor_cu_64fe0ca525multi_tensor_apply_kernelINS1_18TensorListMetadataILi1EEENS1_27BinaryOpScalarTensorFunctorIsLi1ELi1ELi0EEEJSt7dividesIsEPssEEEvT_T0_DpT1_:
        /* <DEDUP_REMOVED lines=24> */
[----:B------:R-:W-:-:S06]  /*0180*/  ULDC.U16 UR5, c[0x0][0xf48] ;  /* 0x0003d20000057ab9 */ /* 0x000fcc0000000400 */
.L_x_273:
[----:B--2---:R-:W2:Y:S02]  /*0190*/  LDC.64 R12, c[0x0][0xf40] ;  /* 0x0003d000ff0c7b82 */ /* 0x004ea40000000a00 */
[----:B--2---:R2:W3:Y:S01]  /*01a0*/  LDG.E.U16 R12, desc[UR6][R12.64] ;  /* 0x000000060c0c7981 */ /* 0x0044e2000c1e1500 */
[----:B0-----:R-:W-:Y:S02]  /*01b0*/  IADD3 R17, P1, R15, R18, RZ ;  /* 0x000000120f117210 */ /* 0x001fe40007f3e0ff */
[----:B------:R-:W-:Y:S02]  /*01c0*/  PRMT R24, RZ, 0x7610, R24 ;  /* 0x00007610ff187816 */ /* 0x000fe40000000018 */
[C---:B------:R-:W-:Y:S01]  /*01d0*/  ISETP.GE.U32.AND P0, PT, R17.reuse, 0x10000, PT ;  /* 0x000100001100780c */ /* 0x040fe20003f06070 */
[----:B------:R-:W-:Y:S01]  /*01e0*/  IMAD.X R21, RZ, RZ, R19, P1 ;  /* 0x000000ffff157224 */ /* 0x000fe200008e0613 */
[----:B------:R-:W-:Y:S02]  /*01f0*/  ISETP.LT.U32.AND P1, PT, R17, R0, PT ;  /* 0x000000001100720c */ /* 0x000fe40003f21070 */
[----:B-1----:R-:W-:-:S02]  /*0200*/  IADD3 R5, P2, R16, R17, RZ ;  /* 0x0000001110057210 */ /* 0x002fc40007f5e0ff */
[----:B------:R-:W-:-:S04]  /*0210*/  ISETP.GE.U32.AND.EX P0, PT, R21, RZ, PT, P0 ;  /* 0x000000ff1500720c */ /* 0x000fc80003f06100 */
[----:B------:R-:W-:Y:S02]  /*0220*/  ISETP.LT.AND.EX P0, PT, R21, R14, !P0, P1 ;  /* 0x0000000e1500720c */ /* 0x000fe40004701310 */
[----:B------:R-:W-:-:S04]  /*0230*/  LEA R6, P1, R17, R2, 0x1 ;  /* 0x0000000211067211 */ /* 0x000fc800078208ff */
[--C-:B------:R-:W-:Y:S01]  /*0240*/  LEA.HI.X R7, R17, R3, R21.reuse, 0x1, P1 ;  /* 0x0000000311077211 */ /* 0x100fe200008f0c15 */
[----:B------:R-:W-:Y:S01]  /*0250*/  IMAD.X R9, RZ, RZ, R21, P2 ;  /* 0x000000ffff097224 */ /* 0x000fe200010e0615 */
[----:B------:R-:W-:-:S05]  /*0260*/  ISETP.GE.U32.AND P1, PT, R5, 0x10000, PT ;  /* 0x000100000500780c */ /* 0x000fca0003f26070 */
[----:B------:R-:W4:Y:S01]  /*0270*/  @P0 LDG.E.U16 R24, desc[UR6][R6.64] ;  /* 0x0000000606180981 */ /* 0x000f22000c1e1500 */
[----:B------:R-:W-:Y:S02]  /*0280*/  ISETP.LT.U32.AND P2, PT, R5, R0, PT ;  /* 0x000000000500720c */ /* 0x000fe40003f41070 */
[C---:B------:R-:W-:Y:S02]  /*0290*/  ISETP.GE.U32.AND.EX P1, PT, R9.reuse, RZ, PT, P1 ;  /* 0x000000ff0900720c */ /* 0x040fe40003f26110 */
[----:B------:R-:W-:Y:S02]  /*02a0*/  PRMT R22, RZ, 0x7610, R22 ;  /* 0x00007610ff167816 */ /* 0x000fe40000000016 */
[----:B------:R-:W-:Y:S02]  /*02b0*/  ISETP.LT.AND.EX P1, PT, R9, R14, !P1, P2 ;  /* 0x0000000e0900720c */ /* 0x000fe40004f21320 */
[----:B------:R-:W-:-:S04]  /*02c0*/  LEA R10, P2, R5, R2, 0x1 ;  /* 0x00000002050a7211 */ /* 0x000fc800078408ff */
[----:B------:R-:W-:Y:S02]  /*02d0*/  LEA.HI.X R11, R5, R3, R9, 0x1, P2 ;  /* 0x00000003050b7211 */ /* 0x000fe400010f0c09 */
[----:B------:R-:W-:-:S04]  /*02e0*/  LEA R5, P3, R16, R17, 0x1 ;  /* 0x0000001110057211 */ /* 0x000fc800078608ff */
[C---:B------:R-:W-:Y:S01]  /*02f0*/  ISETP.GE.U32.AND P2, PT, R5.reuse, 0x10000, PT ;  /* 0x000100000500780c */ /* 0x040fe20003f46070 */
[----:B------:R-:W-:Y:S01]  /*0300*/  IMAD.X R9, RZ, RZ, R21, P3 ;  /* 0x000000ffff097224 */ /* 0x000fe200018e0615 */
[----:B------:R-:W5:Y:S01]  /*0310*/  @P1 LDG.E.U16 R22, desc[UR6][R10.64] ;  /* 0x000000060a161981 */ /* 0x000f62000c1e1500 */
[----:B------:R-:W-:Y:S02]  /*0320*/  ISETP.LT.U32.AND P3, PT, R5, R0, PT ;  /* 0x000000000500720c */ /* 0x000fe40003f61070 */
[----:B------:R-:W-:Y:S02]  /*0330*/  PRMT R23, RZ, 0x7610, R23 ;  /* 0x00007610ff177816 */ /* 0x000fe40000000017 */
[----:B------:R-:W-:-:S04]  /*0340*/  ISETP.GE.U32.AND.EX P2, PT, R9, RZ, PT, P2 ;  /* 0x000000ff0900720c */ /* 0x000fc80003f46120 */
[----:B------:R-:W-:Y:S02]  /*0350*/  ISETP.LT.AND.EX P2, PT, R9, R14, !P2, P3 ;  /* 0x0000000e0900720c */ /* 0x000fe40005741330 */
[----:B------:R-:W-:-:S04]  /*0360*/  LEA R4, P3, R5, R2, 0x1 ;  /* 0x0000000205047211 */ /* 0x000fc800078608ff */
[----:B------:R-:W-:-:S07]  /*0370*/  LEA.HI.X R5, R5, R3, R9, 0x1, P3 ;  /* 0x0000000305057211 */ /* 0x000fce00018f0c09 */
[----:B------:R-:W5:Y:S01]  /*0380*/  @P2 LDG.E.U16 R23, desc[UR6][R4.64] ;  /* 0x0000000604172981 */ /* 0x000f62000c1e1500 */
[----:B------:R-:W-:-:S05]  /*0390*/  IMAD R8, R16, 0x3, RZ ;  /* 0x0000000310087824 */ /* 0x000fca00078e02ff */
[----:B------:R-:W-:-:S04]  /*03a0*/  IADD3 R9, P3, R8, R17, RZ ;  /* 0x0000001108097210 */ /* 0x000fc80007f7e0ff */
[C---:B------:R-:W-:Y:S01]  /*03b0*/  ISETP.LT.U32.AND P4, PT, R9.reuse, R0, PT ;  /* 0x000000000900720c */ /* 0x040fe20003f81070 */
[--C-:B--2---:R-:W-:Y:S01]  /*03c0*/  IMAD.X R13, RZ, RZ, R21.reuse, P3 ;  /* 0x000000ffff0d7224 */ /* 0x104fe200018e0615 */
[----:B------:R-:W-:Y:S02]  /*03d0*/  ISETP.GE.U32.AND P3, PT, R9, 0x10000, PT ;  /* 0x000100000900780c */ /* 0x000fe40003f66070 */
[----:B------:R-:W-:Y:S02]  /*03e0*/  PRMT R21, RZ, 0x7610, R21 ;  /* 0x00007610ff157816 */ /* 0x000fe40000000015 */
[----:B------:R-:W-:-:S04]  /*03f0*/  ISETP.GE.U32.AND.EX P3, PT, R13, RZ, PT, P3 ;  /* 0x000000ff0d00720c */ /* 0x000fc80003f66130 */
[----:B------:R-:W-:Y:S02]  /*0400*/  ISETP.LT.AND.EX P3, PT, R13, R14, !P3, P4 ;  /* 0x0000000e0d00720c */ /* 0x000fe40005f61340 */
[----:B------:R-:W-:-:S04]  /*0410*/  LEA R8, P4, R9, R2, 0x1 ;  /* 0x0000000209087211 */ /* 0x000fc800078808ff */
[----:B------:R-:W-:-:S07]  /*0420*/  LEA.HI.X R9, R9, R3, R13, 0x1, P4 ;  /* 0x0000000309097211 */ /* 0x000fce00020f0c0d */
[----:B------:R-:W2:Y:S01]  /*0430*/  @P3 LDG.E.U16 R21, desc[UR6][R8.64] ;  /* 0x0000000608153981 */ /* 0x000ea2000c1e1500 */
[----:B------:R-:W-:Y:S01]  /*0440*/  UPRMT UR4, UR5, 0x9910, URZ ;  /* 0x0000991005047896 */ /* 0x000fe2000800003f */
[----:B------:R-:W-:Y:S01]  /*0450*/  IMAD.WIDE.U32 R18, R16, 0x4, R18 ;  /* 0x0000000410127825 */ /* 0x000fe200078e0012 */
[----:B---3--:R-:W-:-:S05]  /*0460*/  PRMT R12, R12, 0x9910, RZ ;  /* 0x000099100c0c7816 */ /* 0x008fca00000000ff */
[----:B------:R-:W-:-:S05]  /*0470*/  IMAD R12, R12, UR4, RZ ;  /* 0x000000040c0c7c24 */ /* 0x000fca000f8e02ff */
[----:B------:R-:W-:Y:S01]  /*0480*/  PRMT R17, R12, 0x9910, RZ ;  /* 0x000099100c117816 */ /* 0x000fe200000000ff */
[----:B------:R-:W-:-:S03]  /*0490*/  IMAD.MOV.U32 R12, RZ, RZ, RZ ;  /* 0x000000ffff0c7224 */ /* 0x000fc600078e00ff */
[-C--:B------:R-:W-:Y:S02]  /*04a0*/  IABS R20, R17.reuse ;  /* 0x0000001100147213 */ /* 0x080fe40000000000 */
[----:B------:R-:W-:Y:S02]  /*04b0*/  IABS R26, R17 ;  /* 0x00000011001a7213 */ /* 0x000fe40000000000 */
[----:B------:R-:W0:Y:S01]  /*04c0*/  I2F.RP R25, R20 ;  /* 0x0000001400197306 */ /* 0x000e220000209400 */
[----:B----4-:R-:W-:-:S07]  /*04d0*/  PRMT R24, R24, 0x9910, RZ ;  /* 0x0000991018187816 */ /* 0x010fce00000000ff */
[----:B0-----:R-:W0:Y:S02]  /*04e0*/  MUFU.RCP R25, R25 ;  /* 0x0000001900197308 */ /* 0x001e240000001000 */
[----:B0-----:R-:W-:Y:S01]  /*04f0*/  VIADD R13, R25, 0xffffffe ;  /* 0x0ffffffe190d7836 */ /* 0x001fe20000000000 */
[----:B------:R-:W-:-:S05]  /*0500*/  IABS R25, R24 ;  /* 0x0000001800197213 */ /* 0x000fca0000000000 */
[----:B------:R-:W0:Y:S02]  /*0510*/  F2I.FTZ.U32.TRUNC.NTZ R13, R13 ;  /* 0x0000000d000d7305 */ /* 0x000e24000021f000 */
[----:B0-----:R-:W-:-:S04]  /*0520*/  IMAD.MOV R27, RZ, RZ, -R13 ;  /* 0x000000ffff1b7224 */ /* 0x001fc800078e0a0d */
[----:B------:R-:W-:-:S04]  /*0530*/  IMAD R27, R27, R20, RZ ;  /* 0x000000141b1b7224 */ /* 0x000fc800078e02ff */
[----:B------:R-:W-:Y:S01]  /*0540*/  IMAD.HI.U32 R12, R13, R27, R12 ;  /* 0x0000001b0d0c7227 */ /* 0x000fe200078e000c */
[----:B-----5:R-:W-:Y:S02]  /*0550*/  PRMT R27, R22, 0x9910, RZ ;  /* 0x00009910161b7816 */ /* 0x020fe400000000ff */
[----:B------:R-:W-:Y:S01]  /*0560*/  LOP3.LUT R22, R24, R17, RZ, 0x3c, !PT ;  /* 0x0000001118167212 */ /* 0x000fe200078e3cff */
[----:B------:R-:W-:Y:S02]  /*0570*/  IMAD.MOV R13, RZ, RZ, -R26 ;  /* 0x000000ffff0d7224 */ /* 0x000fe400078e0a1a */
[----:B------:R-:W-:Y:S01]  /*0580*/  IMAD.HI.U32 R26, R12, R25, RZ ;  /* 0x000000190c1a7227 */ /* 0x000fe200078e00ff */
[----:B------:R-:W-:-:S03]  /*0590*/  ISETP.GE.AND P4, PT, R22, RZ, PT ;  /* 0x000000ff1600720c */ /* 0x000fc60003f86270 */
[----:B------:R-:W-:Y:S02]  /*05a0*/  IMAD R25, R26, R13, R25 ;  /* 0x0000000d1a197224 */ /* 0x000fe400078e0219 */
[----:B------:R-:W-:-:S03]  /*05b0*/  IMAD.MOV.U32 R24, RZ, RZ, R27 ;  /* 0x000000ffff187224 */ /* 0x000fc600078e001b */
[----:B------:R-:W-:Y:S02]  /*05c0*/  ISETP.GT.U32.AND P5, PT, R20, R25, PT ;  /* 0x000000191400720c */ /* 0x000fe40003fa4070 */
[----:B------:R-:W-:-:S05]  /*05d0*/  IABS R27, R24 ;  /* 0x00000018001b7213 */ /* 0x000fca0000000000 */
[----:B------:R-:W-:Y:S01]  /*05e0*/  IMAD.HI.U32 R22, R12, R27, RZ ;  /* 0x0000001b0c167227 */ /* 0x000fe200078e00ff */
[----:B--2---:R-:W-:-:S05]  /*05f0*/  PRMT R21, R21, 0x9910, RZ ;  /* 0x0000991015157816 */ /* 0x004fca00000000ff */
[----:B------:R-:W-:Y:S02]  /*0600*/  @!P5 IMAD.IADD R25, R25, 0x1, -R20 ;  /* 0x000000011919d824 */ /* 0x000fe400078e0a14 */
[----:B------:R-:W-:-:S03]  /*0610*/  @!P5 VIADD R26, R26, 0x1 ;  /* 0x000000011a1ad836 */ /* 0x000fc60000000000 */
[----:B------:R-:W-:Y:S01]  /*0620*/  ISETP.GE.U32.AND P6, PT, R25, R20, PT ;  /* 0x000000141900720c */ /* 0x000fe20003fc6070 */
[----:B------:R-:W-:Y:S01]  /*0630*/  IMAD R25, R22, R13, R27 ;  /* 0x0000000d16197224 */ /* 0x000fe200078e021b */
[----:B------:R-:W-:Y:S02]  /*0640*/  PRMT R27, R23, 0x9910, RZ ;  /* 0x00009910171b7816 */ /* 0x000fe400000000ff */
[----:B------:R-:W-:Y:S02]  /*0650*/  LOP3.LUT R23, R24, R17, RZ, 0x3c, !PT ;  /* 0x0000001118177212 */ /* 0x000fe400078e3cff */
[----:B------:R-:W-:Y:S01]  /*0660*/  ISETP.GT.U32.AND P5, PT, R20, R25, PT ;  /* 0x000000191400720c */ /* 0x000fe20003fa4070 */
[----:B------:R-:W-:-:S06]  /*0670*/  IMAD.MOV.U32 R24, RZ, RZ, R27 ;  /* 0x000000ffff187224 */ /* 0x000fcc00078e001b */
[----:B------:R-:W-:Y:S01]  /*0680*/  @P6 VIADD R26, R26, 0x1 ;  /* 0x000000011a1a6836 */ /* 0x000fe20000000000 */
[----:B------:R-:W-:Y:S02]  /*0690*/  ISETP.GE.AND P6, PT, R23, RZ, PT ;  /* 0x000000ff1700720c */ /* 0x000fe40003fc6270 */
[----:B------:R-:W-:Y:S01]  /*06a0*/  IABS R23, R24 ;  /* 0x0000001800177213 */ /* 0x000fe20000000000 */
[----:B------:R-:W-:Y:S01]  /*06b0*/  @!P4 IMAD.MOV R26, RZ, RZ, -R26 ;  /* 0x000000ffff1ac224 */ /* 0x000fe200078e0a1a */
[----:B------:R-:W-:Y:S01]  /*06c0*/  LOP3.LUT R24, R24, R17, RZ, 0x3c, !PT ;  /* 0x0000001118187212 */ /* 0x000fe200078e3cff */
[----:B------:R-:W-:Y:S02]  /*06d0*/  @!P5 IMAD.IADD R25, R25, 0x1, -R20 ;  /* 0x000000011919d824 */ /* 0x000fe400078e0a14 */
[----:B------:R-:W-:-:S03]  /*06e0*/  IMAD.HI.U32 R28, R12, R23, RZ ;  /* 0x000000170c1c7227 */ /* 0x000fc600078e00ff */
[----:B------:R-:W-:Y:S01]  /*06f0*/  ISETP.GE.U32.AND P4, PT, R25, R20, PT ;  /* 0x000000141900720c */ /* 0x000fe20003f86070 */
[----:B------:R-:W-:Y:S02]  /*0700*/  IMAD R23, R28, R13, R23 ;  /* 0x0000000d1c177224 */ /* 0x000fe400078e0217 */
[----:B------:R-:W-:-:S03]  /*0710*/  @!P5 VIADD R22, R22, 0x1 ;  /* 0x000000011616d836 */ /* 0x000fc60000000000 */
[----:B------:R-:W-:-:S07]  /*0720*/  ISETP.GT.U32.AND P5, PT, R20, R23, PT ;  /* 0x000000171400720c */ /* 0x000fce0003fa4070 */
[----:B------:R-:W-:-:S04]  /*0730*/  @P4 VIADD R22, R22, 0x1 ;  /* 0x0000000116164836 */ /* 0x000fc80000000000 */
[----:B------:R-:W-:Y:S02]  /*0740*/  @!P6 IMAD.MOV R22, RZ, RZ, -R22 ;  /* 0x000000ffff16e224 */ /* 0x000fe400078e0a16 */
[----:B------:R-:W-:Y:S02]  /*0750*/  @!P5 IMAD.IADD R23, R23, 0x1, -R20 ;  /* 0x000000011717d824 */ /* 0x000fe400078e0a14 */
[----:B------:R-:W-:-:S03]  /*0760*/  @!P5 VIADD R28, R28, 0x1 ;  /* 0x000000011c1cd836 */ /* 0x000fc60000000000 */
[----:B------:R-:W-:Y:S02]  /*0770*/  ISETP.GE.U32.AND P4, PT, R23, R20, PT ;  /* 0x000000141700720c */ /* 0x000fe40003f86070 */
[----:B------:R-:W-:Y:S02]  /*0780*/  IABS R23, R21 ;  /* 0x0000001500177213 */ /* 0x000fe40000000000 */
[----:B------:R-:W-:-:S03]  /*0790*/  LOP3.LUT R21, R21, R17, RZ, 0x3c, !PT ;  /* 0x0000001115157212 */ /* 0x000fc600078e3cff */
[----:B------:R-:W-:-:S04]  /*07a0*/  IMAD.HI.U32 R12, R12, R23, RZ ;  /* 0x000000170c0c7227 */ /* 0x000fc800078e00ff */
[----:B------:R-:W-:Y:S02]  /*07b0*/  IMAD R13, R12, R13, R23 ;  /* 0x0000000d0c0d7224 */ /* 0x000fe400078e0217 */
[----:B------:R-:W-:Y:S01]  /*07c0*/  @P4 VIADD R28, R28, 0x1 ;  /* 0x000000011c1c4836 */ /* 0x000fe20000000000 */
[----:B------:R-:W-:Y:S02]  /*07d0*/  ISETP.GE.AND P4, PT, R24, RZ, PT ;  /* 0x000000ff1800720c */ /* 0x000fe40003f86270 */
[----:B------:R-:W-:-:S11]  /*07e0*/  ISETP.GT.U32.AND P6, PT, R20, R13, PT ;  /* 0x0000000d1400720c */ /* 0x000fd60003fc4070 */
[----:B------:R-:W-:Y:S02]  /*07f0*/  @!P4 IMAD.MOV R28, RZ, RZ, -R28 ;  /* 0x000000ffff1cc224 */ /* 0x000fe400078e0a1c */
[----:B------:R-:W-:Y:S02]  /*0800*/  @!P6 IMAD.IADD R13, R13, 0x1, -R20 ;  /* 0x000000010d0de824 */ /* 0x000fe400078e0a14 */
[----:B------:R-:W-:Y:S01]  /*0810*/  @!P6 VIADD R12, R12, 0x1 ;  /* 0x000000010c0ce836 */ /* 0x000fe20000000000 */
[----:B------:R-:W-:Y:S02]  /*0820*/  ISETP.GE.AND P6, PT, R21, RZ, PT ;  /* 0x000000ff1500720c */ /* 0x000fe40003fc6270 */
[----:B------:R-:W-:-:S13]  /*0830*/  ISETP.GE.U32.AND P5, PT, R13, R20, PT ;  /* 0x000000140d00720c */ /* 0x000fda0003fa6070 */
[----:B------:R-:W-:Y:S01]  /*0840*/  @P5 VIADD R12, R12, 0x1 ;  /* 0x000000010c0c5836 */ /* 0x000fe20000000000 */
[----:B------:R-:W-:Y:S02]  /*0850*/  ISETP.NE.AND P5, PT, R17, RZ, PT ;  /* 0x000000ff1100720c */ /* 0x000fe40003fa5270 */
[----:B------:R-:W-:Y:S01]  /*0860*/  LOP3.LUT R17, RZ, R17, RZ, 0x33, !PT ;  /* 0x00000011ff117212 */ /* 0x000fe200078e33ff */
[----:B------:R-:W-:-:S03]  /*0870*/  @!P6 IMAD.MOV R12, RZ, RZ, -R12 ;  /* 0x000000ffff0ce224 */ /* 0x000fc600078e0a0c */
[C---:B------:R-:W-:Y:S02]  /*0880*/  SEL R13, R17.reuse, R26, !P5 ;  /* 0x0000001a110d7207 */ /* 0x040fe40006800000 */
[C---:B------:R-:W-:Y:S02]  /*0890*/  SEL R21, R17.reuse, R22, !P5 ;  /* 0x0000001611157207 */ /* 0x040fe40006800000 */
[C---:B------:R-:W-:Y:S01]  /*08a0*/  SEL R23, R17.reuse, R28, !P5 ;  /* 0x0000001c11177207 */ /* 0x040fe20006800000 */
[----:B------:R2:W-:Y:S01]  /*08b0*/  @P0 STG.E.U16 desc[UR6][R6.64], R13 ;  /* 0x0000000d06000986 */ /* 0x0005e2000c101506 */
[----:B------:R-:W-:Y:S02]  /*08c0*/  SEL R17, R17, R12, !P5 ;  /* 0x0000000c11117207 */ /* 0x000fe40006800000 */
[C---:B------:R-:W-:Y:S01]  /*08d0*/  ISETP.GE.U32.AND P0, PT, R18.reuse, 0x10000, PT ;  /* 0x000100001200780c */ /* 0x040fe20003f06070 */
[----:B------:R2:W-:Y:S01]  /*08e0*/  @P1 STG.E.U16 desc[UR6][R10.64], R21 ;  /* 0x000000150a001986 */ /* 0x0005e2000c101506 */
[----:B------:R-:W-:-:S02]  /*08f0*/  ISETP.LT.U32.AND P1, PT, R18, R0, PT ;  /* 0x000000001200720c */ /* 0x000fc40003f21070 */
[C---:B------:R-:W-:Y:S01]  /*0900*/  ISETP.GE.U32.AND.EX P0, PT, R19.reuse, RZ, PT, P0 ;  /* 0x000000ff1300720c */ /* 0x040fe20003f06100 */
[----:B------:R2:W-:Y:S01]  /*0910*/  @P2 STG.E.U16 desc[UR6][R4.64], R23 ;  /* 0x0000001704002986 */ /* 0x0005e2000c101506 */
[----:B------:R-:W-:-:S03]  /*0920*/  ISETP.LT.AND.EX P1, PT, R19, R14, PT, P1 ;  /* 0x0000000e1300720c */ /* 0x000fc60003f21310 */
[----:B------:R2:W-:Y:S10]  /*0930*/  @P3 STG.E.U16 desc[UR6][R8.64], R17 ;  /* 0x0000001108003986 */ /* 0x0005f4000c101506 */
[----:B------:R-:W-:Y:S05]  /*0940*/  @!P0 BRA P1, `(.L_x_273) ;  /* 0xfffffff800108947 */ /* 0x000fea000083ffff */
[----:B------:R-:W-:Y:S05]  /*0950*/  EXIT ;  /* 0x000000000000794d */ /* 0x000fea0003800000 */
.L_x_272:
        /* <DEDUP_REMOVED lines=8> */
[----:B------:R-:W-:Y:S01]  /*09e0*/  ULDC.U16 UR4, c[0x0][0xf48] ;  /* 0x0003d20000047ab9 */ /* 0x000fe20000000400 */
[----:B------:R-:W-:Y:S01]  /*09f0*/  ULDC UR5, c[0x0][0x0] ;  /* 0x0000000000057ab9 */ /* 0x000fe20000000800 */
[----:B------:R-:W-:-:S12]  /*0a00*/  UPRMT UR4, UR4, 0x9910, URZ ;  /* 0x0000991004047896 */ /* 0x000fd8000800003f */
.L_x_274:
[----:B0-----:R-:W2:Y:S01]  /*0a10*/  LDG.E.U16 R12, desc[UR6][R4.64] ;  /* 0x00000006040c7981 */ /* 0x001ea2000c1e1500 */
[----:B------:R-:W-:-:S04]  /*0a20*/  LEA R6, P0, R10, R2, 0x3 ;  /* 0x000000020a067211 */ /* 0x000fc800078018ff */
[----:B------:R-:W-:-:S05]  /*0a30*/  LEA.HI.X R7, R10, R3, R11, 0x3, P0 ;  /* 0x000000030a077211 */ /* 0x000fca00000f1c0b */
[----:B------:R-:W3:Y:S01]  /*0a40*/  LDG.E.64 R8, desc[UR6][R6.64] ;  /* 0x0000000606087981 */ /* 0x000ee2000c1e1b00 */
[----:B--2---:R-:W-:-:S05]  /*0a50*/  PRMT R12, R12, 0x9910, RZ ;  /* 0x000099100c0c7816 */ /* 0x004fca00000000ff */
[----:B------:R-:W-:-:S05]  /*0a60*/  IMAD R12, R12, UR4, RZ ;  /* 0x000000040c0c7c24 */ /* 0x000fca000f8e02ff */
[----:B------:R-:W-:Y:S02]  /*0a70*/  PRMT R12, R12, 0x9910, RZ ;  /* 0x000099100c0c7816 */ /* 0x000fe400000000ff */
[C---:B---3--:R-:W-:Y:S02]  /*0a80*/  PRMT R17, R8.reuse, 0x9910, RZ ;  /* 0x0000991008117816 */ /* 0x048fe400000000ff */
[-C--:B------:R-:W-:Y:S02]  /*0a90*/  IABS R13, R12.reuse ;  /* 0x0000000c000d7213 */ /* 0x080fe40000000000 */
[----:B------:R-:W-:Y:S02]  /*0aa0*/  PRMT R23, R8, 0xbb32, RZ ;  /* 0x0000bb3208177816 */ /* 0x000fe400000000ff */
[----:B------:R-:W0:Y:S01]  /*0ab0*/  I2F.RP R16, R13 ;  /* 0x0000000d00107306 */ /* 0x000e220000209400 */
[----:B------:R-:W-:Y:S02]  /*0ac0*/  IABS R8, R12 ;  /* 0x0000000c00087213 */ /* 0x000fe40000000000 */
[----:B------:R-:W-:-:S02]  /*0ad0*/  IABS R25, R17 ;  /* 0x0000001100197213 */ /* 0x000fc40000000000 */
[----:B------:R-:W-:Y:S02]  /*0ae0*/  IABS R22, R23 ;  /* 0x0000001700167213 */ /* 0x000fe40000000000 */
[----:B------:R-:W-:Y:S02]  /*0af0*/  PRMT R21, R9, 0x9910, RZ ;  /* 0x0000991009157816 */ /* 0x000fe400000000ff */
[-C--:B------:R-:W-:Y:S02]  /*0b00*/  LOP3.LUT R17, R17, R12.reuse, RZ, 0x3c, !PT ;  /* 0x0000000c11117212 */ /* 0x080fe400078e3cff */
[----:B------:R-:W-:Y:S02]  /*0b10*/  LOP3.LUT R23, R23, R12, RZ, 0x3c, !PT ;  /* 0x0000000c17177212 */ /* 0x000fe400078e3cff */
[----:B------:R-:W-:Y:S01]  /*0b20*/  ISETP.GE.AND P3, PT, R17, RZ, PT ;  /* 0x000000ff1100720c */ /* 0x000fe20003f66270 */
[----:B0-----:R-:W0:Y:S02]  /*0b30*/  MUFU.RCP R16, R16 ;  /* 0x0000001000107308 */ /* 0x001e240000001000 */
[----:B0-----:R-:W-:-:S06]  /*0b40*/  VIADD R18, R16, 0xffffffe ;  /* 0x0ffffffe10127836 */ /* 0x001fcc0000000000 */
[----:B------:R0:W1:Y:S02]  /*0b50*/  F2I.FTZ.U32.TRUNC.NTZ R19, R18 ;  /* 0x0000001200137305 */ /* 0x000064000021f000 */
[----:B0-----:R-:W-:Y:S02]  /*0b60*/  IMAD.MOV.U32 R18, RZ, RZ, RZ ;  /* 0x000000ffff127224 */ /* 0x001fe400078e00ff */
[----:B-1----:R-:W-:-:S04]  /*0b70*/  IMAD.MOV R20, RZ, RZ, -R19 ;  /* 0x000000ffff147224 */ /* 0x002fc800078e0a13 */
[----:B------:R-:W-:-:S04]  /*0b80*/  IMAD R15, R20, R13, RZ ;  /* 0x0000000d140f7224 */ /* 0x000fc800078e02ff */
[----:B------:R-:W-:Y:S01]  /*0b90*/  IMAD.HI.U32 R15, R19, R15, R18 ;  /* 0x0000000f130f7227 */ /* 0x000fe200078e0012 */
[----:B------:R-:W-:-:S03]  /*0ba0*/  PRMT R19, R9, 0xbb32, RZ ;  /* 0x0000bb3209137816 */ /* 0x000fc600000000ff */
[----:B------:R-:W-:Y:S01]  /*0bb0*/  IMAD.MOV R18, RZ, RZ, -R8 ;  /* 0x000000ffff127224 */ /* 0x000fe200078e0a08 */
[----:B------:R-:W-:Y:S01]  /*0bc0*/  IABS R8, R21 ;  /* 0x0000001500087213 */ /* 0x000fe20000000000 */
[----:B------:R-:W-:Y:S01]  /*0bd0*/  IMAD.HI.U32 R16, R15, R25, RZ ;  /* 0x000000190f107227 */ /* 0x000fe200078e00ff */
[----:B------:R-:W-:Y:S02]  /*0be0*/  IABS R26, R19 ;  /* 0x00000013001a7213 */ /* 0x000fe40000000000 */
[----:B------:R-:W-:Y:S01]  /*0bf0*/  LOP3.LUT R21, R21, R12, RZ, 0x3c, !PT ;  /* 0x0000000c15157212 */ /* 0x000fe200078e3cff */
[----:B------:R-:W-:Y:S01]  /*0c00*/  IMAD.HI.U32 R9, R15, R22, RZ ;  /* 0x000000160f097227 */ /* 0x000fe200078e00ff */
[----:B------:R-:W-:-:S03]  /*0c10*/  LOP3.LUT R19, R19, R12, RZ, 0x3c, !PT ;  /* 0x0000000c13137212 */ /* 0x000fc600078e3cff */
[-C--:B------:R-:W-:Y:S02]  /*0c20*/  IMAD R20, R16, R18.reuse, R25 ;  /* 0x0000001210147224 */ /* 0x080fe400078e0219 */
[----:B------:R-:W-:Y:S02]  /*0c30*/  IMAD R22, R9, R18, R22 ;  /* 0x0000001209167224 */ /* 0x000fe400078e0216 */
[----:B------:R-:W-:Y:S01]  /*0c40*/  IMAD.MOV.U32 R25, RZ, RZ, R8 ;  /* 0x000000ffff197224 */ /* 0x000fe200078e0008 */
[C---:B------:R-:W-:Y:S02]  /*0c50*/  ISETP.GT.U32.AND P4, PT, R13.reuse, R20, PT ;  /* 0x000000140d00720c */ /* 0x040fe40003f84070 */
[----:B------:R-:W-:Y:S01]  /*0c60*/  ISETP.GT.U32.AND P6, PT, R13, R22, PT ;  /* 0x000000160d00720c */ /* 0x000fe20003fc4070 */
[----:B------:R-:W-:-:S04]  /*0c70*/  IMAD.HI.U32 R8, R15, R25, RZ ;  /* 0x000000190f087227 */ /* 0x000fc800078e00ff */
[----:B------:R-:W-:-:S04]  /*0c80*/  IMAD.HI.U32 R15, R15, R26, RZ ;  /* 0x0000001a0f0f7227 */ /* 0x000fc800078e00ff */
[-C--:B------:R-:W-:Y:S02]  /*0c90*/  IMAD R24, R8, R18.reuse, R25 ;  /* 0x0000001208187224 */ /* 0x080fe400078e0219 */
[----:B------:R-:W-:Y:S02]  /*0ca0*/  IMAD R18, R15, R18, R26 ;  /* 0x000000120f127224 */ /* 0x000fe400078e021a */
[--C-:B------:R-:W-:Y:S01]  /*0cb0*/  @!P4 IMAD.IADD R20, R20, 0x1, -R13.reuse ;  /* 0x000000011414c824 */ /* 0x100fe200078e0a0d */
[C---:B------:R-:W-:Y:S01]  /*0cc0*/  ISETP.GT.U32.AND P0, PT, R13.reuse, R24, PT ;  /* 0x000000180d00720c */ /* 0x040fe20003f04070 */
[----:B------:R-:W-:Y:S01]  /*0cd0*/  @!P6 IMAD.IADD R22, R22, 0x1, -R13 ;  /* 0x000000011616e824 */ /* 0x000fe200078e0a0d */
[----:B------:R-:W-:Y:S01]  /*0ce0*/  ISETP.GT.U32.AND P1, PT, R13, R18, PT ;  /* 0x000000120d00720c */ /* 0x000fe20003f24070 */
[----:B------:R-:W-:Y:S01]  /*0cf0*/  @!P4 VIADD R16, R16, 0x1 ;  /* 0x000000011010c836 */ /* 0x000fe20000000000 */
[-C--:B------:R-:W-:Y:S01]  /*0d00*/  ISETP.GE.U32.AND P5, PT, R20, R13.reuse, PT ;  /* 0x0000000d1400720c */ /* 0x080fe20003fa6070 */
[----:B------:R-:W-:Y:S01]  /*0d10*/  @!P6 VIADD R9, R9, 0x1 ;  /* 0x000000010909e836 */ /* 0x000fe20000000000 */
[----:B------:R-:W-:-:S02]  /*0d20*/  ISETP.GE.U32.AND P2, PT, R22, R13, PT ;  /* 0x0000000d1600720c */ /* 0x000fc40003f46070 */
[----:B------:R-:W-:-:S05]  /*0d30*/  ISETP.GE.AND P6, PT, R23, RZ, PT ;  /* 0x000000ff1700720c */ /* 0x000fca0003fc6270 */
[--C-:B------:R-:W-:Y:S02]  /*0d40*/  @!P0 IMAD.IADD R24, R24, 0x1, -R13.reuse ;  /* 0x0000000118188824 */ /* 0x100fe400078e0a0d */
[----:B------:R-:W-:Y:S02]  /*0d50*/  @!P1 IMAD.IADD R18, R18, 0x1, -R13 ;  /* 0x0000000112129824 */ /* 0x000fe400078e0a0d */
[----:B------:R-:W-:Y:S01]  /*0d60*/  @P5 VIADD R16, R16, 0x1 ;  /* 0x0000000110105836 */ /* 0x000fe20000000000 */
[-C--:B------:R-:W-:Y:S01]  /*0d70*/  ISETP.GE.U32.AND P4, PT, R24, R13.reuse, PT ;  /* 0x0000000d1800720c */ /* 0x080fe20003f86070 */
[----:B------:R-:W-:Y:S01]  /*0d80*/  @P2 VIADD R9, R9, 0x1 ;  /* 0x0000000109092836 */ /* 0x000fe20000000000 */
[----:B------:R-:W-:Y:S01]  /*0d90*/  ISETP.GE.U32.AND P5, PT, R18, R13, PT ;  /* 0x0000000d1200720c */ /* 0x000fe20003fa6070 */
[----:B------:R-:W-:Y:S01]  /*0da0*/  @!P0 VIADD R8, R8, 0x1 ;  /* 0x0000000108088836 */ /* 0x000fe20000000000 */
        /* <DEDUP_REMOVED lines=8> */
[----:B------:R-:W-:Y:S01]  /*0e30*/  SEL R12, R13, R16, !P1 ;  /* 0x000000100d0c7207 */ /* 0x000fe20004800000 */
[----:B------:R-:W-:Y:S01]  /*0e40*/  @P5 VIADD R15, R15, 0x1 ;  /* 0x000000010f0f5836 */ /* 0x000fe20000000000 */
[C---:B------:R-:W-:Y:S01]  /*0e50*/  SEL R9, R13.reuse, R9, !P1 ;  /* 0x000000090d097207 */ /* 0x040fe20004800000 */
[----:B------:R-:W-:Y:S02]  /*0e60*/  @!P2 IMAD.MOV R8, RZ, RZ, -R8 ;  /* 0x000000ffff08a224 */ /* 0x000fe400078e0a08 */
[----:B------:R-:W-:Y:S01]  /*0e70*/  @!P0 IMAD.MOV R15, RZ, RZ, -R15 ;  /* 0x000000ffff0f8224 */ /* 0x000fe200078e0a0f */
[----:B------:R-:W-:Y:S02]  /*0e80*/  IADD3 R10, P0, R10, UR5, RZ ;  /* 0x000000050a0a7c10 */ /* 0x000fe4000ff1e0ff */
[C---:B------:R-:W-:Y:S02]  /*0e90*/  SEL R8, R13.reuse, R8, !P1 ;  /* 0x000000080d087207 */ /* 0x040fe40004800000 */
[----:B------:R-:W-:Y:S01]  /*0ea0*/  SEL R13, R13, R15, !P1 ;  /* 0x0000000f0d0d7207 */ /* 0x000fe20004800000 */
[----:B------:R-:W-:Y:S01]  /*0eb0*/  IMAD.X R11, RZ, RZ, R11, P0 ;  /* 0x000000ffff0b7224 */ /* 0x000fe200000e060b */
[----:B------:R-:W-:Y:S01]  /*0ec0*/  PRMT R12, R12, 0x5410, R9 ;  /* 0x000054100c0c7816 */ /* 0x000fe20000000009 */
[----:B------:R-:W-:Y:S01]  /*0ed0*/  IMAD.SHL.U32 R9, R10, 0x4, RZ ;  /* 0x000000040a097824 */ /* 0x000fe200078e00ff */
[----:B------:R-:W-:-:S02]  /*0ee0*/  PRMT R13, R8, 0x5410, R13 ;  /* 0x00005410080d7816 */ /* 0x000fc4000000000d */
[C---:B------:R-:W-:Y:S02]  /*0ef0*/  ISETP.LT.U32.AND P1, PT, R10.reuse, 0x4000, PT ;  /* 0x000040000a00780c */ /* 0x040fe40003f21070 */
[----:B------:R-:W-:Y:S01]  /*0f00*/  ISETP.GE.U32.AND P0, PT, R9, R0, PT ;  /* 0x000000000900720c */ /* 0x000fe20003f06070 */
[----:B------:R1:W-:Y:S01]  /*0f10*/  STG.E.64 desc[UR6][R6.64], R12 ;  /* 0x0000000c06007986 */ /* 0x0003e2000c101b06 */
[----:B------:R-:W-:Y:S02]  /*0f20*/  SHF.L.U64.HI R9, R10, 0x2, R11 ;  /* 0x000000020a097819 */ /* 0x000fe4000001020b */
[----:B------:R-:W-:Y:S02]  /*0f30*/  ISETP.LT.U32.AND.EX P1, PT, R11, RZ, PT, P1 ;  /* 0x000000ff0b00720c */ /* 0x000fe40003f21110 */
[----:B------:R-:W-:-:S13]  /*0f40*/  ISETP.GE.AND.EX P0, PT, R9, R14, PT, P0 ;  /* 0x0000000e0900720c */ /* 0x000fda0003f06300 */
[----:B-1----:R-:W-:Y:S05]  /*0f50*/  @!P0 BRA P1, `(.L_x_274) ;  /* 0xfffffff800ac8947 */ /* 0x002fea000083ffff */
[----:B------:R-:W-:Y:S05]  /*0f60*/  EXIT ;  /* 0x000000000000794d */ /* 0x000fea0003800000 */
.L_x_275:
        /* <DEDUP_REMOVED lines=9> */
.L_x_535:


//--------------------- .text._ZN2at6native63_GLOBAL__N__862fb238_30_ForeachBinaryOpScalarTensor_cu_64fe0ca525multi_tensor_apply_kernelINS1_18TensorListMetadataILi1EEENS1_27BinaryOpScalarTensorFunctorIlLi1ELi1ELi0EEEJSt7dividesIlEPllEEEvT_T0_DpT1_ --------------------------
	.section	.text._ZN2at6native63_GLOBAL__N__862fb238_30_ForeachBinaryOpScalarTensor_cu_64fe0ca525multi_tensor_apply_kernelINS1_18TensorListMetadataILi1EEENS1_27BinaryOpScalarTensorFunctorIlLi1ELi1ELi0EEEJSt7dividesIlEPllEEEvT_T0_DpT1_,"ax",@progbits
	.align	128
.text._ZN2at6native63_GLOBAL__N__862fb238_30_ForeachBinaryOpScalarTensor_cu_64fe0ca525multi_tensor_apply_kernelINS1_18TensorListMetadataILi1EEENS1_27BinaryOpScalarTensorFunctorIlLi1ELi1ELi0EEEJSt7dividesIlEPllEEEvT_T0_DpT1_:
        .type           _ZN2at6native63_GLOBAL__N__862fb238_30_ForeachBinaryOpScalarTensor_cu_64fe0ca525multi_tensor_apply_kernelINS1_18TensorListMetadataILi1EEENS1_27BinaryOpScalarTensorFunctorIlLi1ELi1ELi0EEEJSt7dividesIlEPllEEEvT_T0_DpT1_,@function
        .size           _ZN2at6native63_GLOBAL__N__862fb238_30_ForeachBinaryOpScalarTensor_cu_64fe0ca525multi_tensor_apply_kernelINS1_18TensorListMetadataILi1EEENS1_27BinaryOpScalarTensorFunctorIlLi1ELi1ELi0EEEJSt7dividesIlEPllEEEvT_T0_DpT1_,(.L_x_536 - _ZN2at6native63_GLOBAL__N__862fb238_30_ForeachBinaryOpScalarTensor_cu_64fe0ca525multi_tensor_apply_kernelINS1_18TensorListMetadataILi1EEENS1_27BinaryOpScalarTensorFunctorIlLi1ELi1ELi0EEEJSt7dividesIlEPllEEEvT_T0_DpT1_)
        .other          _ZN2at6native63_GLOBAL__N__862fb238_30_ForeachBinaryOpScalarTensor_cu_64fe0ca525multi_tensor_apply_kernelINS1_18TensorListMetadataILi1EEENS1_27BinaryOpScalarTensorFunctorIlLi1ELi1ELi0EEEJSt7dividesIlEPllEEEvT_T0_DpT1_,@"STO_CUDA_ENTRY STV_DEFAULT"
_ZN2at6native63_GLOBAL__N__862fb238_30_ForeachBinaryOpScalarTensor_cu_64fe0ca525multi_tensor_apply_kernelINS1_18TensorListMetadataILi1EEENS1_27BinaryOpScalarTensorFunctorIlLi1ELi1ELi0EEEJSt7dividesIlEPllEEEvT_T0_DpT1_:
        /* <DEDUP_REMOVED lines=28> */
.L_x_289:
[----:B------:R-:W1:Y:S01]  /*01c0*/  LDC.64 R18, c[0x0][0xf40] ;  /* 0x0003d000ff127b82 */ /* 0x000e620000000a00 */
[----:B0-----:R-:W-:-:S04]  /*01d0*/  IADD3 R2, P0, R6, UR4, RZ ;  /* 0x0000000406027c10 */ /* 0x001fc8000ff1e0ff */
[C---:B------:R-:W-:Y:S01]  /*01e0*/  ISETP.GE.U32.AND P2, PT, R2.reuse, 0x10000, PT ;  /* 0x000100000200780c */ /* 0x040fe20003f46070 */
[----:B------:R-:W-:Y:S01]  /*01f0*/  IMAD.X R0, RZ, RZ, UR5, P0 ;  /* 0x00000005ff007e24 */ /* 0x000fe200080e06ff */
[----:B------:R-:W-:-:S04]  /*0200*/  ISETP.LT.U32.AND P0, PT, R2, UR14, PT ;  /* 0x0000000e02007c0c */ /* 0x000fc8000bf01070 */
[----:B------:R-:W-:-:S04]  /*0210*/  ISETP.GE.U32.AND.EX P2, PT, R0, RZ, PT, P2 ;  /* 0x000000ff0000720c */ /* 0x000fc80003f46120 */
[----:B------:R-:W-:Y:S01]  /*0220*/  ISETP.LT.AND.EX P2, PT, R0, UR10, !P2, P0 ;  /* 0x0000000a00007c0c */ /* 0x000fe2000d741300 */
[----:B-1----:R-:W2:Y:S01]  /*0230*/  LDG.E.64 R18, desc[UR12][R18.64] ;  /* 0x0000000c12127981 */ /* 0x002ea2000c1e1b00 */
[----:B------:R-:W-:Y:S01]  /*0240*/  IADD3 R3, P0, R2, UR11, RZ ;  /* 0x0000000b02037c10 */ /* 0x000fe2000ff1e0ff */
[----:B------:R-:W-:Y:S01]  /*0250*/  IMAD.U32 R11, RZ, RZ, UR11 ;  /* 0x0000000bff0b7e24 */ /* 0x000fe2000f8e00ff */
[----:B------:R-:W-:-:S09]  /*0260*/  CS2R R4, SRZ ;  /* 0x0000000000047805 */ /* 0x000fd2000001ff00 */
[----:B------:R-:W-:Y:S01]  /*0270*/  @P2 LEA R8, P3, R2, UR8, 0x3 ;  /* 0x0000000802082c11 */ /* 0x000fe2000f8618ff */
[----:B------:R-:W-:Y:S01]  /*0280*/  IMAD.U32 R7, RZ, RZ, UR11 ;  /* 0x0000000bff077e24 */ /* 0x000fe2000f8e00ff */
[C---:B------:R-:W-:Y:S01]  /*0290*/  ISETP.GE.U32.AND P1, PT, R3.reuse, 0x10000, PT ;  /* 0x000100000300780c */ /* 0x040fe20003f26070 */
[--C-:B------:R-:W-:Y:S01]  /*02a0*/  IMAD.X R10, RZ, RZ, R0.reuse, P0 ;  /* 0x000000ffff0a7224 */ /* 0x100fe200000e0600 */
[----:B------:R-:W-:Y:S01]  /*02b0*/  LEA R12, P4, R3, UR8, 0x3 ;  /* 0x00000008030c7c11 */ /* 0x000fe2000f8818ff */
[----:B------:R-:W-:Y:S01]  /*02c0*/  IMAD R11, R11, 0x3, RZ ;  /* 0x000000030b0b7824 */ /* 0x000fe200078e02ff */
[----:B------:R-:W-:Y:S02]  /*02d0*/  ISETP.LT.U32.AND P0, PT, R3, UR14, PT ;  /* 0x0000000e03007c0c */ /* 0x000fe4000bf01070 */
[----:B------:R-:W-:Y:S02]  /*02e0*/  ISETP.GE.U32.AND.EX P1, PT, R10, RZ, PT, P1 ;  /* 0x000000ff0a00720c */ /* 0x000fe40003f26110 */
[----:B------:R-:W-:-:S02]  /*02f0*/  @P2 LEA.HI.X R9, R2, UR9, R0, 0x3, P3 ;  /* 0x0000000902092c11 */ /* 0x000fc400098f1c00 */
[----:B------:R-:W-:Y:S02]  /*0300*/  LEA.HI.X R13, R3, UR9, R10, 0x3, P4 ;  /* 0x00000009030d7c11 */ /* 0x000fe4000a0f1c0a */
[-C--:B------:R-:W-:Y:S01]  /*0310*/  IADD3 R3, P3, R11, R2.reuse, RZ ;  /* 0x000000020b037210 */ /* 0x080fe20007f7e0ff */
[----:B------:R0:W3:Y:S01]  /*0320*/  @P2 LDG.E.64 R4, desc[UR12][R8.64] ;  /* 0x0000000c08042981 */ /* 0x0000e2000c1e1b00 */
[----:B------:R-:W-:Y:S02]  /*0330*/  ISETP.LT.AND.EX P1, PT, R10, UR10, !P1, P0 ;  /* 0x0000000a0a007c0c */ /* 0x000fe4000cf21300 */
[----:B------:R-:W-:Y:S01]  /*0340*/  LEA R7, P0, R7, R2, 0x1 ;  /* 0x0000000207077211 */ /* 0x000fe200078008ff */
[----:B------:R-:W-:Y:S01]  /*0350*/  IMAD.X R14, RZ, RZ, R0, P3 ;  /* 0x000000ffff0e7224 */ /* 0x000fe200018e0600 */
[----:B------:R-:W-:Y:S02]  /*0360*/  ISETP.GE.U32.AND P4, PT, R3, 0x10000, PT ;  /* 0x000100000300780c */ /* 0x000fe40003f86070 */
[----:B------:R-:W-:-:S02]  /*0370*/  ISETP.GE.U32.AND P6, PT, R7, 0x10000, PT ;  /* 0x000100000700780c */ /* 0x000fc40003fc6070 */
[----:B------:R-:W-:Y:S02]  /*0380*/  IADD3.X R16, RZ, R0, RZ, P0, !PT ;  /* 0x00000000ff107210 */ /* 0x000fe400007fe4ff */
[----:B------:R-:W-:Y:S02]  /*0390*/  ISETP.LT.U32.AND P0, PT, R7, UR14, PT ;  /* 0x0000000e07007c0c */ /* 0x000fe4000bf01070 */
[----:B------:R-:W-:Y:S02]  /*03a0*/  ISETP.GE.U32.AND.EX P6, PT, R16, RZ, PT, P6 ;  /* 0x000000ff1000720c */ /* 0x000fe40003fc6160 */
[----:B------:R-:W-:Y:S02]  /*03b0*/  ISETP.LT.U32.AND P3, PT, R3, UR14, PT ;  /* 0x0000000e03007c0c */ /* 0x000fe4000bf61070 */
[----:B------:R-:W-:Y:S02]  /*03c0*/  ISETP.GE.U32.AND.EX P4, PT, R14, RZ, PT, P4 ;  /* 0x000000ff0e00720c */ /* 0x000fe40003f86140 */
[----:B------:R-:W-:-:S02]  /*03d0*/  ISETP.LT.AND.EX P0, PT, R16, UR10, !P6, P0 ;  /* 0x0000000a10007c0c */ /* 0x000fc4000f701300 */
[----:B------:R-:W-:Y:S02]  /*03e0*/  ISETP.LT.AND.EX P3, PT, R14, UR10, !P4, P3 ;  /* 0x0000000a0e007c0c */ /* 0x000fe4000e761330 */
[----:B------:R-:W-:Y:S02]  /*03f0*/  LEA R10, P5, R7, UR8, 0x3 ;  /* 0x00000008070a7c11 */ /* 0x000fe4000f8a18ff */
[----:B0-----:R-:W-:Y:S02]  /*0400*/  LEA R8, P6, R3, UR8, 0x3 ;  /* 0x0000000803087c11 */ /* 0x001fe4000f8c18ff */
[----:B------:R-:W-:Y:S02]  /*0410*/  CS2R R28, SRZ ;  /* 0x00000000001c7805 */ /* 0x000fe4000001ff00 */
[----:B------:R-:W-:Y:S02]  /*0420*/  LEA.HI.X R11, R7, UR9, R16, 0x3, P5 ;  /* 0x00000009070b7c11 */ /* 0x000fe4000a8f1c10 */
[----:B------:R-:W-:-:S02]  /*0430*/  CS2R R16, SRZ ;  /* 0x0000000000107805 */ /* 0x000fc4000001ff00 */
[----:B------:R-:W-:Y:S02]  /*0440*/  LEA.HI.X R9, R3, UR9, R14, 0x3, P6 ;  /* 0x0000000903097c11 */ /* 0x000fe4000b0f1c0e */
[----:B------:R-:W-:Y:S02]  /*0450*/  CS2R R14, SRZ ;  /* 0x00000000000e7805 */ /* 0x000fe4000001ff00 */
[----:B------:R0:W5:Y:S04]  /*0460*/  @P1 LDG.E.64 R16, desc[UR12][R12.64] ;  /* 0x0000000c0c101981 */ /* 0x000168000c1e1b00 */
[----:B------:R0:W5:Y:S04]  /*0470*/  @P0 LDG.E.64 R14, desc[UR12][R10.64] ;  /* 0x0000000c0a0e0981 */ /* 0x000168000c1e1b00 */
[----:B------:R0:W5:Y:S01]  /*0480*/  @P3 LDG.E.64 R28, desc[UR12][R8.64] ;  /* 0x0000000c081c3981 */ /* 0x000162000c1e1b00 */
[----:B------:R-:W-:Y:S01]  /*0490*/  BSSY B0, `(.L_x_277) ;  /* 0x0000028000007945 */ /* 0x000fe20003800000 */
[----:B--2---:R-:W-:-:S02]  /*04a0*/  R2UR UR7, R19 ;  /* 0x00000000130772ca */ /* 0x004fc400000e0000 */
        /* <DEDUP_REMOVED lines=9> */
[----:B------:R-:W-:Y:S01]  /*0540*/  MOV R20, R5 ;  /* 0x0000000500147202 */ /* 0x000fe20000000f00 */
[----:B------:R-:W-:Y:S02]  /*0550*/  IMAD.U32 R19, RZ, RZ, UR17 ;  /* 0x00000011ff137e24 */ /* 0x000fe4000f8e00ff */
[----:B------:R-:W-:Y:S02]  /*0560*/  IMAD.MOV.U32 R3, RZ, RZ, R4 ;  /* 0x000000ffff037224 */ /* 0x000fe400078e0004 */
[----:B------:R-:W-:Y:S01]  /*0570*/  IMAD.MOV.U32 R19, RZ, RZ, R18 ;  /* 0x000000ffff137224 */ /* 0x000fe200078e0012 */
[----:B------:R-:W-:Y:S01]  /*0580*/  MOV R18, 0x5b0 ;  /* 0x000005b000127802 */ /* 0x000fe20000000f00 */
[----:B------:R-:W-:-:S07]  /*0590*/  IMAD.U32 R4, RZ, RZ, UR6 ;  /* 0x00000006ff047e24 */ /* 0x000fce000f8e00ff */
[----:B-----5:R-:W-:Y:S05]  /*05a0*/  CALL.REL.NOINC `($__internal_8_$__cuda_sm20_div_s64) ;  /* 0x0000001000d47944 */ /* 0x020fea0003c00000 */
[----:B------:R-:W-:Y:S02]  /*05b0*/  IMAD.MOV.U32 R26, RZ, RZ, R5 ;  /* 0x000000ffff1a7224 */ /* 0x000fe400078e0005 */
[----:B------:R-:W-:Y:S01]  /*05c0*/  IMAD.MOV.U32 R27, RZ, RZ, R19 ;  /* 0x000000ffff1b7224 */ /* 0x000fe200078e0013 */
[----:B------:R-:W-:Y:S06]  /*05d0*/  BRA `(.L_x_279) ;  /* 0x00000000004c7947 */ /* 0x000fec0003800000 */
.L_x_278:
        /* <DEDUP_REMOVED lines=19> */
.L_x_279:
[----:B------:R-:W-:Y:S05]  /*0710*/  BSYNC B0 ;  /* 0x0000000000007941 */ /* 0x000fea0003800000 */
.L_x_277:
        /* <DEDUP_REMOVED lines=9> */
[----:B------:R-:W-:Y:S02]  /*07b0*/  IMAD.MOV.U32 R20, RZ, RZ, R17 ;  /* 0x000000ffff147224 */ /* 0x000fe400078e0011 */
[----:B------:R-:W-:-:S07]  /*07c0*/  IMAD.U32 R4, RZ, RZ, UR6 ;  /* 0x00000006ff047e24 */ /* 0x000fce000f8e00ff */
[----:B------:R-:W-:Y:S05]  /*07d0*/  CALL.REL.NOINC `($__internal_8_$__cuda_sm20_div_s64) ;  /* 0x0000001000487944 */ /* 0x000fea0003c00000 */
[----:B------:R-:W-:Y:S01]  /*07e0*/  IMAD.MOV.U32 R16, RZ, RZ, R5 ;  /* 0x000000ffff107224 */ /* 0x000fe200078e0005 */
[----:B------:R-:W-:Y:S01]  /*07f0*/  MOV R17, R19 ;  /* 0x0000001300117202 */ /* 0x000fe20000000f00 */
[----:B------:R-:W-:Y:S06]  /*0800*/  BRA `(.L_x_282) ;  /* 0x0000000000507947 */ /* 0x000fec0003800000 */
.L_x_281:
        /* <DEDUP_REMOVED lines=18> */
[----:B------:R-:W-:-:S05]  /*0930*/  @!P6 LOP3.LUT R3, RZ, UR16, RZ, 0x33, !PT ;  /* 0x00000010ff03ec12 */ /* 0x000fca000f8e33ff */
[----:B------:R-:W-:-:S07]  /*0940*/  IMAD.MOV.U32 R16, RZ, RZ, R3 ;  /* 0x000000ffff107224 */ /* 0x000fce00078e0003 */
.L_x_282:
[----:B------:R-:W-:Y:S05]  /*0950*/  BSYNC B0 ;  /* 0x0000000000007941 */ /* 0x000fea0003800000 */
.L_x_280:
[----:B------:R-:W-:Y:S01]  /*0960*/  LOP3.LUT R3, R15, UR6, RZ, 0xfc, !PT ;  /* 0x000000060f037c12 */ /* 0x000fe2000f8efcff */
[----:B------:R-:W-:Y:S03]  /*0970*/  BSSY B0, `(.L_x_283) ;  /* 0x0000022000007945 */ /* 0x000fe60003800000 */
[----:B------:R-:W-:-:S13]  /*0980*/  ISETP.NE.U32.AND P4, PT, R3, RZ, PT ;  /* 0x000000ff0300720c */ /* 0x000fda0003f85070 */
[----:B------:R-:W-:Y:S05]  /*0990*/  @!P4 BRA `(.L_x_284) ;  /* 0x00000000002cc947 */ /* 0x000fea0003800000 */
[----:B------:R-:W-:Y:S01]  /*09a0*/  MOV R4, UR16 ;  /* 0x0000001000047c02 */ /* 0x000fe20008000f00 */
[----:B------:R-:W-:Y:S01]  /*09b0*/  IMAD.U32 R5, RZ, RZ, UR17 ;  /* 0x00000011ff057e24 */ /* 0x000fe2000f8e00ff */
[----:B------:R-:W-:Y:S01]  /*09c0*/  MOV R18, 0xa20 ;  /* 0x00000a2000127802 */ /* 0x000fe20000000f00 */
[----:B------:R-:W-:Y:S02]  /*09d0*/  IMAD.MOV.U32 R3, RZ, RZ, R14 ;  /* 0x000000ffff037224 */ /* 0x000fe400078e000e */
[----:B------:R-:W-:Y:S01]  /*09e0*/  IMAD.MOV.U32 R19, RZ, RZ, R4 ;  /* 0x000000ffff137224 */ /* 0x000fe200078e0004 */
[----:B------:R-:W-:Y:S01]  /*09f0*/  MOV R4, UR6 ;  /* 0x0000000600047c02 */ /* 0x000fe20008000f00 */
[----:B------:R-:W-:-:S07]  /*0a00*/  IMAD.MOV.U32 R20, RZ, RZ, R15 ;  /* 0x000000ffff147224 */ /* 0x000fce00078e000f */
[----:B------:R-:W-:Y:S05]  /*0a10*/  CALL.REL.NOINC `($__internal_8_$__cuda_sm20_div_s64) ;  /* 0x0000000c00b87944 */ /* 0x000fea0003c00000 */
[----:B------:R-:W-:Y:S02]  /*0a20*/  IMAD.MOV.U32 R14, RZ, RZ, R5 ;  /* 0x000000ffff0e7224 */ /* 0x000fe400078e0005 */
[----:B------:R-:W-:Y:S01]  /*0a30*/  IMAD.MOV.U32 R15, RZ, RZ, R19 ;  /* 0x000000ffff0f7224 */ /* 0x000fe200078e0013 */
[----:B------:R-:W-:Y:S06]  /*0a40*/  BRA `(.L_x_285) ;  /* 0x0000000000507947 */ /* 0x000fec0003800000 */
.L_x_284:
[----:B------:R-:W0:Y:S01]  /*0a50*/  I2F.U32.RP R7, UR16 ;  /* 0x0000001000077d06 */ /* 0x000e220008209000 */
[----:B------:R-:W-:Y:S01]  /*0a60*/  ISETP.NE.U32.AND P6, PT, RZ, UR16, PT ;  /* 0x00000010ff007c0c */ /* 0x000fe2000bfc5070 */
[----:B------:R-:W-:-:S06]  /*0a70*/  IMAD.MOV.U32 R15, RZ, RZ, RZ ;  /* 0x000000ffff0f7224 */ /* 0x000fcc00078e00ff */
[----:B0-----:R-:W0:Y:S02]  /*0a80*/  MUFU.RCP R7, R7 ;  /* 0x0000000700077308 */ /* 0x001e240000001000 */
[----:B0-----:R-:W-:-:S06]  /*0a90*/  VIADD R4, R7, 0xffffffe ;  /* 0x0ffffffe07047836 */ /* 0x001fcc0000000000 */
[----:B------:R0:W1:Y:S02]  /*0aa0*/  F2I.FTZ.U32.TRUNC.NTZ R5, R4 ;  /* 0x0000000400057305 */ /* 0x000064000021f000 */
[----:B0-----:R-:W-:Y:S01]  /*0ab0*/  HFMA2.MMA R4, -RZ, RZ, 0, 0 ;  /* 0x00000000ff047435 */ /* 0x001fe200000001ff */
[----:B-1----:R-:W-:-:S04]  /*0ac0*/  IMAD.MOV R3, RZ, RZ, -R5 ;  /* 0x000000ffff037224 */ /* 0x002fc800078e0a05 */
[----:B------:R-:W-:-:S05]  /*0ad0*/  IMAD R3, R3, UR16, RZ ;  /* 0x0000001003037c24 */ /* 0x000fca000f8e02ff */
        /* <DEDUP_REMOVED lines=8> */
[----:B------:R-:W-:Y:S01]  /*0b60*/  @P5 VIADD R3, R3, 0x1 ;  /* 0x0000000103035836 */ /* 0x000fe20000000000 */
[----:B------:R-:W-:-:S04]  /*0b70*/  @!P6 LOP3.LUT R3, RZ, UR16, RZ, 0x33, !PT ;  /* 0x00000010ff03ec12 */ /* 0x000fc8000f8e33ff */
[----:B------:R-:W-:-:S07]  /*0b80*/  MOV R14, R3 ;  /* 0x00000003000e7202 */ /* 0x000fce0000000f00 */
.L_x_285:
[----:B------:R-:W-:Y:S05]  /*0b90*/  BSYNC B0 ;  /* 0x0000000000007941 */ /* 0x000fea0003800000 */
.L_x_283:
        /* <DEDUP_REMOVED lines=13> */
[----:B------:R-:W-:Y:S06]  /*0c70*/  BRA `(.L_x_288) ;  /* 0x00000000004c7947 */ /* 0x000fec0003800000 */
.L_x_287:
        /* <DEDUP_REMOVED lines=19> */
.L_x_288:
[----:B------:R-:W-:Y:S05]  /*0db0*/  BSYNC B0 ;  /* 0x0000000000007941 */ /* 0x000fea0003800000 */
.L_x_286:
[----:B------:R-:W-:Y:S01]  /*0dc0*/  @P2 LEA R4, P4, R2, UR8, 0x3 ;  /* 0x0000000802042c11 */ /* 0x000fe2000f8818ff */
[----:B------:R-:W-:-:S03]  /*0dd0*/  UIMAD.WIDE.U32 UR4, UR11, 0x4, UR4 ;  /* 0x000000040b0478a5 */ /* 0x000fc6000f8e0004 */
[----:B------:R-:W-:Y:S01]  /*0de0*/  @P2 LEA.HI.X R5, R2, UR9, R0, 0x3, P4 ;  /* 0x0000000902052c11 */ /* 0x000fe2000a0f1c00 */
[----:B------:R-:W-:Y:S02]  /*0df0*/  UISETP.LT.U32.AND UP1, UPT, UR4, UR14, UPT ;  /* 0x0000000e0400728c */ /* 0x000fe4000bf21070 */
[----:B------:R-:W-:Y:S01]  /*0e00*/  UISETP.GE.U32.AND UP0, UPT, UR4, 0x10000, UPT ;  /* 0x000100000400788c */ /* 0x000fe2000bf06070 */
[----:B------:R-:W-:Y:S01]  /*0e10*/  MOV R3, UR5 ;  /* 0x0000000500037c02 */ /* 0x000fe20008000f00 */
[----:B------:R1:W-:Y:S01]  /*0e20*/  @P2 STG.E.64 desc[UR12][R4.64], R26 ;  /* 0x0000001a04002986 */ /* 0x0003e2000c101b0c */
[----:B------:R-:W-:Y:S01]  /*0e30*/  IMAD.U32 R2, RZ, RZ, UR4 ;  /* 0x00000004ff027e24 */ /* 0x000fe2000f8e00ff */
[----:B------:R-:W-:Y:S02]  /*0e40*/  UISETP.GE.U32.AND.EX UP0, UPT, UR5, URZ, UPT, UP0 ;  /* 0x0000003f0500728c */ /* 0x000fe4000bf06100 */
[----:B------:R1:W-:Y:S04]  /*0e50*/  @P1 STG.E.64 desc[UR12][R12.64], R16 ;  /* 0x000000100c001986 */ /* 0x0003e8000c101b0c */
[----:B------:R1:W-:Y:S01]  /*0e60*/  @P0 STG.E.64 desc[UR12][R10.64], R14 ;  /* 0x0000000e0a000986 */ /* 0x0003e2000c101b0c */
[----:B------:R-:W-:-:S02]  /*0e70*/  PLOP3.LUT P0, PT, PT, PT, UP1, 0x80, 0x0 ;  /* 0x000000000000781c */ /* 0x000fc40003f0f018 */
[----:B------:R-:W-:Y:S01]  /*0e80*/  PLOP3.LUT P1, PT, PT, PT, UP0, 0x80, 0x0 ;  /* 0x000000000000781c */ /* 0x000fe20003f2f008 */
[----:B------:R1:W-:Y:S01]  /*0e90*/  @P3 STG.E.64 desc[UR12][R8.64], R18 ;  /* 0x0000001208003986 */ /* 0x0003e2000c101b0c */
[----:B------:R-:W-:-:S13]  /*0ea0*/  ISETP.LT.AND.EX P0, PT, R3, UR10, PT, P0 ;  /* 0x0000000a03007c0c */ /* 0x000fda000bf01300 */
[----:B-1----:R-:W-:Y:S05]  /*0eb0*/  @!P1 BRA P0, `(.L_x_289) ;  /* 0xfffffff000c09947 */ /* 0x002fea000003ffff */
[----:B------:R-:W-:Y:S05]  /*0ec0*/  EXIT ;  /* 0x000000000000794d */ /* 0x000fea0003800000 */
.L_x_276:
        /* <DEDUP_REMOVED lines=9> */
.L_x_302:
[----:B------:R-:W0:Y:S01]  /*0f60*/  LDC.64 R18, c[0x0][0xf40] ;  /* 0x0003d000ff127b82 */ /* 0x000e220000000a00 */
[----:B------:R-:W-:-:S04]  /*0f70*/  LEA R6, P0, R0, UR8, 0x5 ;  /* 0x0000000800067c11 */ /* 0x000fc8000f8028ff */
[----:B------:R-:W-:-:S05]  /*0f80*/  LEA.HI.X R7, R0, UR9, R2, 0x5, P0 ;  /* 0x0000000900077c11 */ /* 0x000fca00080f2c02 */
        /* <DEDUP_REMOVED lines=15> */
[----:B-----5:R-:W-:Y:S05]  /*1080*/  CALL.REL.NOINC `($__internal_8_$__cuda_sm20_div_s64) ;  /* 0x00000008001c7944 */ /* 0x020fea0003c00000 */
[----:B------:R-:W-:Y:S02]  /*1090*/  IMAD.MOV.U32 R12, RZ, RZ, R5 ;  /* 0x000000ffff0c7224 */ /* 0x000fe400078e0005 */
[----:B------:R-:W-:Y:S01]  /*10a0*/  IMAD.MOV.U32 R13, RZ, RZ, R19 ;  /* 0x000000ffff0d7224 */ /* 0x000fe200078e0013 */
[----:B------:R-:W-:Y:S06]  /*10b0*/  BRA `(.L_x_292) ;  /* 0x0000000000507947 */ /* 0x000fec0003800000 */
.L_x_291:
[----:B------:R-:W0:Y:S01]  /*10c0*/  I2F.U32.RP R3, R16 ;  /* 0x0000001000037306 */ /* 0x000e220000209000 */
[----:B------:R-:W-:-:S07]  /*10d0*/  ISETP.NE.U32.AND P2, PT, R16, RZ, PT ;  /* 0x000000ff1000720c */ /* 0x000fce0003f45070 */
[----:B0-----:R-:W0:Y:S02]  /*10e0*/  MUFU.RCP R3, R3 ;  /* 0x0000000300037308 */ /* 0x001e240000001000 */
[----:B0-----:R-:W-:-:S06]  /*10f0*/  IADD3 R18, R3, 0xffffffe, RZ ;  /* 0x0ffffffe03127810 */ /* 0x001fcc0007ffe0ff */
        /* <DEDUP_REMOVED lines=12> */
[----:B------:R-:W-:-:S12]  /*11c0*/  HFMA2.MMA R13, -RZ, RZ, 0, 0 ;  /* 0x00000000ff0d7435 */ /* 0x000fd800000001ff */
[----:B------:R-:W-:Y:S01]  /*11d0*/  @P1 VIADD R19, R19, 0x1 ;  /* 0x0000000113131836 */ /* 0x000fe20000000000 */
[----:B------:R-:W-:-:S05]  /*11e0*/  @!P2 LOP3.LUT R19, RZ, R16, RZ, 0x33, !PT ;  /* 0x00000010ff13a212 */ /* 0x000fca00078e33ff */
[----:B------:R-:W-:-:S07]  /*11f0*/  IMAD.MOV.U32 R12, RZ, RZ, R19 ;  /* 0x000000ffff0c7224 */ /* 0x000fce00078e0013 */
.L_x_292:
[----:B------:R-:W-:Y:S05]  /*1200*/  BSYNC B0 ;  /* 0x0000000000007941 */ /* 0x000fea0003800000 */
.L_x_290:
        /* <DEDUP_REMOVED lines=8> */
[----:B-----5:R-:W-:Y:S05]  /*1290*/  CALL.REL.NOINC `($__internal_8_$__cuda_sm20_div_s64) ;  /* 0x0000000400987944 */ /* 0x020fea0003c00000 */
[----:B------:R-:W-:Y:S01]  /*12a0*/  MOV R14, R5 ;  /* 0x00000005000e7202 */ /* 0x000fe20000000f00 */
[----:B------:R-:W-:Y:S01]  /*12b0*/  IMAD.MOV.U32 R15, RZ, RZ, R19 ;  /* 0x000000ffff0f7224 */ /* 0x000fe200078e0013 */
[----:B------:R-:W-:Y:S06]  /*12c0*/  BRA `(.L_x_295) ;  /* 0x0000000000507947 */ /* 0x000fec0003800000 */
.L_x_294:
[----:B------:R-:W0:Y:S01]  /*12d0*/  I2F.U32.RP R5, R16 ;  /* 0x0000001000057306 */ /* 0x000e220000209000 */
[----:B------:R-:W-:-:S07]  /*12e0*/  ISETP.NE.U32.AND P2, PT, R16, RZ, PT ;  /* 0x000000ff1000720c */ /* 0x000fce0003f45070 */
[----:B0-----:R-:W0:Y:S02]  /*12f0*/  MUFU.RCP R5, R5 ;  /* 0x0000000500057308 */ /* 0x001e240000001000 */
[----:B0-----:R-:W-:-:S06]  /*1300*/  VIADD R18, R5, 0xffffffe ;  /* 0x0ffffffe05127836 */ /* 0x001fcc0000000000 */
[----:B------:R0:W1:Y:S02]  /*1310*/  F2I.FTZ.U32.TRUNC.NTZ R19, R18 ;  /* 0x0000001200137305 */ /* 0x000064000021f000 */
[----:B0-----:R-:W-:Y:S01]  /*1320*/  HFMA2.MMA R18, -RZ, RZ, 0, 0 ;  /* 0x00000000ff127435 */ /* 0x001fe200000001ff */
[----:B-1----:R-:W-:-:S04]  /*1330*/  IMAD.MOV R3, RZ, RZ, -R19 ;  /* 0x000000ffff037224 */ /* 0x002fc800078e0a13 */
[----:B------:R-:W-:-:S05]  /*1340*/  IMAD R3, R3, R16, RZ ;  /* 0x0000001003037224 */ /* 0x000fca00078e02ff */
        /* <DEDUP_REMOVED lines=9> */
[----:B------:R-:W-:Y:S02]  /*13e0*/  @P1 IADD3 R3, R3, 0x1, RZ ;  /* 0x0000000103031810 */ /* 0x000fe40007ffe0ff */
[----:B------:R-:W-:-:S05]  /*13f0*/  @!P2 LOP3.LUT R3, RZ, R16, RZ, 0x33, !PT ;  /* 0x00000010ff03a212 */ /* 0x000fca00078e33ff */
[----:B------:R-:W-:-:S07]  /*1400*/  IMAD.MOV.U32 R14, RZ, RZ, R3 ;  /* 0x000000ffff0e7224 */ /* 0x000fce00078e0003 */
.L_x_295:
[----:B------:R-:W-:Y:S05]  /*1410*/  BSYNC B0 ;  /* 0x0000000000007941 */ /* 0x000fea0003800000 */
.L_x_293:
[----:B-----5:R-:W-:Y:S01]  /*1420*/  LOP3.LUT R3, R9, R4, RZ, 0xfc, !PT ;  /* 0x0000000409037212 */ /* 0x020fe200078efcff */
[----:B------:R-:W-:Y:S03]  /*1430*/  BSSY B0, `(.L_x_296) ;  /* 0x000001f000007945 */ /* 0x000fe60003800000 */
[----:B------:R-:W-:-:S13]  /*1440*/  ISETP.NE.U32.AND P0, PT, R3, RZ, PT ;  /* 0x000000ff0300720c */ /* 0x000fda0003f05070 */
[----:B------:R-:W-:Y:S05]  /*1450*/  @!P0 BRA `(.L_x_297) ;  /* 0x0000000000208947 */ /* 0x000fea0003800000 */
[----:B------:R-:W-:Y:S01]  /*1460*/  IMAD.MOV.U32 R3, RZ, RZ, R8 ;  /* 0x000000ffff037224 */ /* 0x000fe200078e0008 */
[----:B------:R-:W-:Y:S01]  /*1470*/  MOV R20, R9 ;  /* 0x0000000900147202 */ /* 0x000fe20000000f00 */
[----:B------:R-:W-:Y:S01]  /*1480*/  IMAD.MOV.U32 R19, RZ, RZ, R16 ;  /* 0x000000ffff137224 */ /* 0x000fe200078e0010 */
[----:B------:R-:W-:-:S07]  /*1490*/  MOV R18, 0x14b0 ;  /* 0x000014b000127802 */ /* 0x000fce0000000f00 */
[----:B------:R-:W-:Y:S05]  /*14a0*/  CALL.REL.NOINC `($__internal_8_$__cuda_sm20_div_s64) ;  /* 0x0000000400147944 */ /* 0x000fea0003c00000 */
[----:B------:R-:W-:Y:S02]  /*14b0*/  IMAD.MOV.U32 R8, RZ, RZ, R5 ;  /* 0x000000ffff087224 */ /* 0x000fe400078e0005 */
[----:B------:R-:W-:Y:S01]  /*14c0*/  IMAD.MOV.U32 R9, RZ, RZ, R19 ;  /* 0x000000ffff097224 */ /* 0x000fe200078e0013 */
[----:B------:R-:W-:Y:S06]  /*14d0*/  BRA `(.L_x_298) ;  /* 0x0000000000507947 */ /* 0x000fec0003800000 */
.L_x_297:
        /* <DEDUP_REMOVED lines=20> */
.L_x_298:
[----:B------:R-:W-:Y:S05]  /*1620*/  BSYNC B0 ;  /* 0x0000000000007941 */ /* 0x000fea0003800000 */
.L_x_296:
        /* <DEDUP_REMOVED lines=8> */
[----:B------:R-:W-:Y:S05]  /*16b0*/  CALL.REL.NOINC `($__internal_8_$__cuda_sm20_div_s64) ;  /* 0x0000000000907944 */ /* 0x000fea0003c00000 */
[----:B------:R-:W-:Y:S01]  /*16c0*/  MOV R10, R5 ;  /* 0x00000005000a7202 */ /* 0x000fe20000000f00 */
[----:B------:R-:W-:Y:S01]  /*16d0*/  IMAD.MOV.U32 R11, RZ, RZ, R19 ;  /* 0x000000ffff0b7224 */ /* 0x000fe200078e0013 */
[----:B------:R-:W-:Y:S06]  /*16e0*/  BRA `(.L_x_301) ;  /* 0x0000000000507947 */ /* 0x000fec0003800000 */
.L_x_300:
        /* <DEDUP_REMOVED lines=20> */
.L_x_301:
[----:B------:R-:W-:Y:S05]  /*1830*/  BSYNC B0 ;  /* 0x0000000000007941 */ /* 0x000fea0003800000 */
.L_x_299:
[----:B------:R-:W-:Y:S01]  /*1840*/  IADD3 R0, P0, R0, UR4, RZ ;  /* 0x0000000400007c10 */ /* 0x000fe2000ff1e0ff */
[----:B------:R0:W-:Y:S03]  /*1850*/  STG.E.128 desc[UR12][R6.64], R12 ;  /* 0x0000000c06007986 */ /* 0x0001e6000c101d0c */
[----:B------:R-:W-:Y:S01]  /*1860*/  IADD3.X R2, RZ, R2, RZ, P0, !PT ;  /* 0x00000002ff027210 */ /* 0x000fe200007fe4ff */
[C---:B------:R-:W-:Y:S01]  /*1870*/  IMAD.SHL.U32 R3, R0.reuse, 0x4, RZ ;  /* 0x0000000400037824 */ /* 0x040fe200078e00ff */
[----:B------:R0:W-:Y:S01]  /*1880*/  STG.E.128 desc[UR12][R6.64+0x10], R8 ;  /* 0x0000100806007986 */ /* 0x0001e2000c101d0c */
[----:B------:R-:W-:-:S03]  /*1890*/  ISETP.LT.U32.AND P1, PT, R0, 0x4000, PT ;  /* 0x000040000000780c */ /* 0x000fc60003f21070 */
[----:B------:R-:W-:Y:S02]  /*18a0*/  ISETP.GE.U32.AND P0, PT, R3, UR14, PT ;  /* 0x0000000e03007c0c */ /* 0x000fe4000bf06070 */
[----:B------:R-:W-:Y:S02]  /*18b0*/  SHF.L.U64.HI R3, R0, 0x2, R2 ;  /* 0x0000000200037819 */ /* 0x000fe40000010202 */
[----:B------:R-:W-:Y:S02]  /*18c0*/  ISETP.LT.U32.AND.EX P1, PT, R2, RZ, PT, P1 ;  /* 0x000000ff0200720c */ /* 0x000fe40003f21110 */
[----:B------:R-:W-:-:S13]  /*18d0*/  ISETP.GE.AND.EX P0, PT, R3, UR10, PT, P0 ;  /* 0x0000000a03007c0c */ /* 0x000fda000bf06300 */
[----:B0-----:R-:W-:Y:S05]  /*18e0*/  @!P0 BRA P1, `(.L_x_302) ;  /* 0xfffffff4009c8947 */ /* 0x001fea000083ffff */
[----:B------:R-:W-:Y:S05]  /*18f0*/  EXIT ;  /* 0x000000000000794d */ /* 0x000fea0003800000 */
        .weak           $__internal_8_$__cuda_sm20_div_s64
        .type           $__internal_8_$__cuda_sm20_div_s64,@function
        .size           $__internal_8_$__cuda_sm20_div_s64,(.L_x_536 - $__internal_8_$__cuda_sm20_div_s64)
$__internal_8_$__cuda_sm20_div_s64:
        /* <DEDUP_REMOVED lines=8> */
[----:B------:R-:W0:Y:S02]  /*1980*/  F2I.U64.TRUNC R32, R5 ;  /* 0x0000000500207311 */ /* 0x000e24000020d800 */
[----:B0-----:R-:W-:Y:S01]  /*1990*/  IMAD.WIDE.U32 R22, R32, R24, RZ ;  /* 0x0000001820167225 */ /* 0x001fe200078e00ff */
[----:B------:R-:W-:-:S03]  /*19a0*/  MOV R31, R32 ;  /* 0x00000020001f7202 */ /* 0x000fc60000000f00 */
[----:B------:R-:W-:Y:S01]  /*19b0*/  IMAD R21, R32, R25, R23 ;  /* 0x0000001920157224 */ /* 0x000fe200078e0217 */
[----:B------:R-:W-:-:S03]  /*19c0*/  IADD3 R22, P4, RZ, -R22, RZ ;  /* 0x80000016ff167210 */ /* 0x000fc60007f9e0ff */
        /* <DEDUP_REMOVED lines=17> */
[----:B------:R-:W-:-:S04]  /*1ae0*/  IMAD.HI.U32 R23, R22, R21, RZ ;  /* 0x0000001516177227 */ /* 0x000fc800078e00ff */
[----:B------:R-:W-:-:S04]  /*1af0*/  IMAD.HI.U32 R5, P4, R22, R5, R30 ;  /* 0x0000000516057227 */ /* 0x000fc8000788001e */
[----:B------:R-:W-:Y:S02]  /*1b00*/  IMAD R21, R22, R21, RZ ;  /* 0x0000001516157224 */ /* 0x000fe400078e02ff */
[----:B------:R-:W-:Y:S01]  /*1b10*/  IMAD.X R23, R23, 0x1, R22, P5 ;  /* 0x0000000117177824 */ /* 0x000fe200028e0616 */
[----:B------:R-:W-:Y:S01]  /*1b20*/  ISETP.GE.AND P5, PT, R20, RZ, PT ;  /* 0x000000ff1400720c */ /* 0x000fe20003fa6270 */
[----:B------:R-:W-:Y:S01]  /*1b30*/  IMAD.MOV.U32 R31, RZ, RZ, RZ ;  /* 0x000000ffff1f7224 */ /* 0x000fe200078e00ff */
[----:B------:R-:W-:-:S04]  /*1b40*/  IADD3 R22, P6, RZ, -R3, RZ ;  /* 0x80000003ff167210 */ /* 0x000fc80007fde0ff */
[----:B------:R-:W-:Y:S02]  /*1b50*/  SEL R22, R22, R3, !P5 ;  /* 0x0000000316167207 */ /* 0x000fe40006800000 */
[-C--:B------:R-:W-:Y:S02]  /*1b60*/  IADD3.X R3, RZ, ~R20.reuse, RZ, P6, !PT ;  /* 0x80000014ff037210 */ /* 0x080fe400037fe4ff */
[----:B------:R-:W-:Y:S02]  /*1b70*/  IADD3 R5, P6, R21, R5, RZ ;  /* 0x0000000515057210 */ /* 0x000fe40007fde0ff */
[----:B------:R-:W-:Y:S02]  /*1b80*/  SEL R3, R3, R20, !P5 ;  /* 0x0000001403037207 */ /* 0x000fe40006800000 */
[----:B------:R-:W-:Y:S01]  /*1b90*/  IADD3.X R23, RZ, RZ, R23, P6, P4 ;  /* 0x000000ffff177210 */ /* 0x000fe200037e8417 */
[----:B------:R-:W-:Y:S01]  /*1ba0*/  IMAD.HI.U32 R30, R5, R22, RZ ;  /* 0x00000016051e7227 */ /* 0x000fe200078e00ff */
[----:B------:R-:W-:-:S04]  /*1bb0*/  LOP3.LUT R20, R4, R20, RZ, 0x3c, !PT ;  /* 0x0000001404147212 */ /* 0x000fc800078e3cff */
[----:B------:R-:W-:Y:S01]  /*1bc0*/  ISETP.GE.AND P6, PT, R20, RZ, PT ;  /* 0x000000ff1400720c */ /* 0x000fe20003fc6270 */
[----:B------:R-:W-:-:S04]  /*1bd0*/  IMAD.WIDE.U32 R30, R5, R3, R30 ;  /* 0x00000003051e7225 */ /* 0x000fc800078e001e */
[C---:B------:R-:W-:Y:S02]  /*1be0*/  IMAD R5, R23.reuse, R3, RZ ;  /* 0x0000000317057224 */ /* 0x040fe400078e02ff */
[----:B------:R-:W-:-:S04]  /*1bf0*/  IMAD.HI.U32 R21, P4, R23, R22, R30 ;  /* 0x0000001617157227 */ /* 0x000fc8000788001e */
[----:B------:R-:W-:Y:S01]  /*1c00*/  IMAD.HI.U32 R23, R23, R3, RZ ;  /* 0x0000000317177227 */ /* 0x000fe200078e00ff */
[----:B------:R-:W-:-:S03]  /*1c10*/  IADD3 R5, P5, R5, R21, RZ ;  /* 0x0000001505057210 */ /* 0x000fc60007fbe0ff */
[----:B------:R-:W-:Y:S02]  /*1c20*/  IMAD.X R20, RZ, RZ, R23, P4 ;  /* 0x000000ffff147224 */ /* 0x000fe400020e0617 */
[----:B------:R-:W-:-:S04]  /*1c30*/  IMAD.WIDE.U32 R30, R5, R24, RZ ;  /* 0x00000018051e7225 */ /* 0x000fc800078e00ff */
[----:B------:R-:W-:Y:S01]  /*1c40*/  IMAD.X R20, RZ, RZ, R20, P5 ;  /* 0x000000ffff147224 */ /* 0x000fe200028e0614 */
[----:B------:R-:W-:Y:S01]  /*1c50*/  IADD3 R21, P5, -R30, R22, RZ ;  /* 0x000000161e157210 */ /* 0x000fe20007fbe1ff */
[----:B------:R-:W-:-:S03]  /*1c60*/  IMAD R23, R5, R25, R31 ;  /* 0x0000001905177224 */ /* 0x000fc600078e021f */
[-C--:B------:R-:W-:Y:S01]  /*1c70*/  ISETP.GE.U32.AND P4, PT, R21, R24.reuse, PT ;  /* 0x000000181500720c */ /* 0x080fe20003f86070 */
[----:B------:R-:W-:-:S05]  /*1c80*/  IMAD R22, R20, R24, R23 ;  /* 0x0000001814167224 */ /* 0x000fca00078e0217 */
[----:B------:R-:W-:Y:S02]  /*1c90*/  IADD3.X R22, ~R22, R3, RZ, P5, !PT ;  /* 0x0000000316167210 */ /* 0x000fe40002ffe5ff */
[----:B------:R-:W-:Y:S02]  /*1ca0*/  IADD3 R3, P5, R21, -R24, RZ ;  /* 0x8000001815037210 */ /* 0x000fe40007fbe0ff */
[----:B------:R-:W-:-:S04]  /*1cb0*/  ISETP.GE.U32.AND.EX P4, PT, R22, R25, PT, P4 ;  /* 0x000000191600720c */ /* 0x000fc80003f86140 */
[----:B------:R-:W-:Y:S01]  /*1cc0*/  SEL R3, R3, R21, P4 ;  /* 0x0000001503037207 */ /* 0x000fe20002000000 */
[----:B------:R-:W-:Y:S01]  /*1cd0*/  IMAD.X R21, R22, 0x1, ~R25, P5 ;  /* 0x0000000116157824 */ /* 0x000fe200028e0e19 */
[----:B------:R-:W-:-:S04]  /*1ce0*/  IADD3 R23, P5, R5, 0x1, RZ ;  /* 0x0000000105177810 */ /* 0x000fc80007fbe0ff */
[----:B------:R-:W-:Y:S01]  /*1cf0*/  SEL R23, R23, R5, P4 ;  /* 0x0000000517177207 */ /* 0x000fe20002000000 */
[----:B------:R-:W-:Y:S01]  /*1d00*/  IMAD.X R5, RZ, RZ, R20, P5 ;  /* 0x000000ffff057224 */ /* 0x000fe200028e0614 */
[----:B------:R-:W-:Y:S02]  /*1d10*/  SEL R21, R21, R22, P4 ;  /* 0x0000001615157207 */ /* 0x000fe40002000000 */
[----:B------:R-:W-:Y:S02]  /*1d20*/  ISETP.GE.U32.AND P5, PT, R3, R24, PT ;  /* 0x000000180300720c */ /* 0x000fe40003fa6070 */
[----:B------:R-:W-:Y:S02]  /*1d30*/  SEL R5, R5, R20, P4 ;  /* 0x0000001405057207 */ /* 0x000fe40002000000 */
[----:B------:R-:W-:Y:S02]  /*1d40*/  IADD3 R3, P4, R23, 0x1, RZ ;  /* 0x0000000117037810 */ /* 0x000fe40007f9e0ff */
[----:B------:R-:W-:Y:S01]  /*1d50*/  ISETP.GE.U32.AND.EX P5, PT, R21, R25, PT, P5 ;  /* 0x000000191500720c */ /* 0x000fe20003fa6150 */
[----:B------:R-:W-:-:S02]  /*1d60*/  IMAD.MOV.U32 R21, RZ, RZ, 0x0 ;  /* 0x00000000ff157424 */ /* 0x000fc400078e00ff */
[----:B------:R-:W-:Y:S01]  /*1d70*/  IMAD.X R20, RZ, RZ, R5, P4 ;  /* 0x000000ffff147224 */ /* 0x000fe200020e0605 */
[----:B------:R-:W-:Y:S02]  /*1d80*/  SEL R3, R3, R23, P5 ;  /* 0x0000001703037207 */ /* 0x000fe40002800000 */
[----:B------:R-:W-:Y:S02]  /*1d90*/  ISETP.NE.U32.AND P4, PT, R19, RZ, PT ;  /* 0x000000ff1300720c */ /* 0x000fe40003f85070 */
[----:B------:R-:W-:Y:S02]  /*1da0*/  SEL R20, R20, R5, P5 ;  /* 0x0000000514147207 */ /* 0x000fe40002800000 */
[----:B------:R-:W-:Y:S02]  /*1db0*/  IADD3 R5, P5, RZ, -R3, RZ ;  /* 0x80000003ff057210 */ /* 0x000fe40007fbe0ff */
[----:B------:R-:W-:Y:S02]  /*1dc0*/  ISETP.NE.AND.EX P4, PT, R4, RZ, PT, P4 ;  /* 0x000000ff0400720c */ /* 0x000fe40003f85340 */
[----:B------:R-:W-:-:S02]  /*1dd0*/  IADD3.X R19, RZ, ~R20, RZ, P5, !PT ;  /* 0x80000014ff137210 */ /* 0x000fc40002ffe4ff */
[----:B------:R-:W-:Y:S02]  /*1de0*/  SEL R5, R5, R3, !P6 ;  /* 0x0000000305057207 */ /* 0x000fe40007000000 */
[----:B------:R-:W-:Y:S01]  /*1df0*/  SEL R19, R19, R20, !P6 ;  /* 0x0000001413137207 */ /* 0x000fe20007000000 */
[----:B------:R-:W-:Y:S01]  /*1e00*/  IMAD.MOV.U32 R20, RZ, RZ, R18 ;  /* 0x000000ffff147224 */ /* 0x000fe200078e0012 */
[----:B------:R-:W-:Y:S02]  /*1e10*/  SEL R5, R5, 0xffffffff, P4 ;  /* 0xffffffff05057807 */ /* 0x000fe40002000000 */
[----:B------:R-:W-:Y:S01]  /*1e20*/  SEL R19, R19, 0xffffffff, P4 ;  /* 0xffffffff13137807 */ /* 0x000fe20002000000 */
[----:B------:R-:W-:Y:S06]  /*1e30*/  RET.REL.NODEC R20 `(_ZN2at6native63_GLOBAL__N__862fb238_30_ForeachBinaryOpScalarTensor_cu_64fe0ca525multi_tensor_apply_kernelINS1_18TensorListMetadataILi1EEENS1_27BinaryOpScalarTensorFunctorIlLi1ELi1ELi0EEEJSt7dividesIlEPllEEEvT_T0_DpT1_) ;  /* 0xffffffe014707950 */ /* 0x000fec0003c3ffff */
.L_x_303:
        /* <DEDUP_REMOVED lines=12> */
.L_x_536:


//--------------------- .text._ZN2at6native63_GLOBAL__N__862fb238_30_ForeachBinaryOpScalarTensor_cu_64fe0ca525multi_tensor_apply_kernelINS1_18TensorListMetadataILi1EEENS1_27BinaryOpScalarTensorFunctorIiLi1ELi1ELi0EEEJSt7dividesIiEPiiEEEvT_T0_DpT1_ --------------------------
	.section	.text._ZN2at6native63_GLOBAL__N__862fb238_30_ForeachBinaryOpScalarTensor_cu_64fe0ca525multi_tensor_apply_kernelINS1_18TensorListMetadataILi1EEENS1_27BinaryOpScalarTensorFunctorIiLi1ELi1ELi0EEEJSt7dividesIiEPiiEEEvT_T0_DpT1_,"ax",@progbits
	.align	128
.text._ZN2at6native63_GLOBAL__N__862fb238_30_ForeachBinaryOpScalarTensor_cu_64fe0ca525multi_tensor_apply_kernelINS1_18TensorListMetadataILi1EEENS1_27BinaryOpScalarTensorFunctorIiLi1ELi1ELi0EEEJSt7dividesIiEPiiEEEvT_T0_DpT1_:
        .type           _ZN2at6native63_GLOBAL__N__862fb238_30_ForeachBinaryOpScalarTensor_cu_64fe0ca525multi_tensor_apply_kernelINS1_18TensorListMetadataILi1EEENS1_27BinaryOpScalarTensorFunctorIiLi1ELi1ELi0EEEJSt7dividesIiEPiiEEEvT_T0_DpT1_,@function
        .size           _ZN2at6native63_GLOBAL__N__862fb238_30_ForeachBinaryOpScalarTensor_cu_64fe0ca525multi_tensor_apply_kernelINS1_18TensorListMetadataILi1EEENS1_27BinaryOpScalarTensorFunctorIiLi1ELi1ELi0EEEJSt7dividesIiEPiiEEEvT_T0_DpT1_,(.L_x_538 - _ZN2at6native63_GLOBAL__N__862fb238_30_ForeachBinaryOpScalarTensor_cu_64fe0ca525multi_tensor_apply_kernelINS1_18TensorListMetadataILi1EEENS1_27BinaryOpScalarTensorFunctorIiLi1ELi1ELi0EEEJSt7dividesIiEPiiEEEvT_T0_DpT1_)
        .other          _ZN2at6native63_GLOBAL__N__862fb238_30_ForeachBinaryOpScalarTensor_cu_64fe0ca525multi_tensor_apply_kernelINS1_18TensorListMetadataILi1EEENS1_27BinaryOpScalarTensorFunctorIiLi1ELi1ELi0EEEJSt7dividesIiEPiiEEEvT_T0_DpT1_,@"STO_CUDA_ENTRY STV_DEFAULT"
_ZN2at6native63_GLOBAL__N__862fb238_30_ForeachBinaryOpScalarTensor_cu_64fe0ca525multi_tensor_apply_kernelINS1_18TensorListMetadataILi1EEENS1_27BinaryOpScalarTensorFunctorIiLi1ELi1ELi0EEEJSt7dividesIiEPiiEEEvT_T0_DpT1_:
        /* <DEDUP_REMOVED lines=26> */
.L_x_305:
[----:B------:R-:W2:Y:S02]  /*01a0*/  LDC.64 R4, c[0x0][0xf40] ;  /* 0x0003d000ff047b82 */ /* 0x000ea40000000a00 */
[----:B--2---:R2:W3:Y:S01]  /*01b0*/  LDG.E R21, desc[UR4][R4.64] ;  /* 0x0000000404157981 */ /* 0x0044e2000c1e1900 */
[----:B0-----:R-:W-:Y:S01]  /*01c0*/  IADD3 R13, P1, R19, R16, RZ ;  /* 0x00000010130d7210 */ /* 0x001fe20007f3e0ff */
[----:B------:R-:W-:-:S03]  /*01d0*/  IMAD.MOV.U32 R26, RZ, RZ, RZ ;  /* 0x000000ffff1a7224 */ /* 0x000fc600078e00ff */
[C---:B------:R-:W-:Y:S01]  /*01e0*/  ISETP.GE.U32.AND P0, PT, R13.reuse, 0x10000, PT ;  /* 0x000100000d00780c */ /* 0x040fe20003f06070 */
[----:B------:R-:W-:Y:S01]  /*01f0*/  IMAD.X R23, RZ, RZ, R15, P1 ;  /* 0x000000ffff177224 */ /* 0x000fe200008e060f */
[----:B------:R-:W-:Y:S02]  /*0200*/  ISETP.LT.U32.AND P1, PT, R13, R0, PT ;  /* 0x000000000d00720c */ /* 0x000fe40003f21070 */
[----:B-1----:R-:W-:Y:S02]  /*0210*/  IADD3 R9, P2, R17, R13, RZ ;  /* 0x0000000d11097210 */ /* 0x002fe40007f5e0ff */
[----:B------:R-:W-:-:S04]  /*0220*/  ISETP.GE.U32.AND.EX P0, PT, R23, RZ, PT, P0 ;  /* 0x000000ff1700720c */ /* 0x000fc80003f06100 */
[----:B------:R-:W-:Y:S02]  /*0230*/  ISETP.LT.AND.EX P0, PT, R23, R14, !P0, P1 ;  /* 0x0000000e1700720c */ /* 0x000fe40004701310 */
[----:B------:R-:W-:-:S04]  /*0240*/  LEA R6, P1, R13, R2, 0x2 ;  /* 0x000000020d067211 */ /* 0x000fc800078210ff */
[--C-:B------:R-:W-:Y:S01]  /*0250*/  LEA.HI.X R7, R13, R3, R23.reuse, 0x2, P1 ;  /* 0x000000030d077211 */ /* 0x100fe200008f1417 */
[----:B--2---:R-:W-:-:S06]  /*0260*/  IMAD.X R5, RZ, RZ, R23, P2 ;  /* 0x000000ffff057224 */ /* 0x004fcc00010e0617 */
[----:B------:R-:W2:Y:S01]  /*0270*/  @P0 LDG.E R26, desc[UR4][R6.64] ;  /* 0x00000004061a0981 */ /* 0x000ea2000c1e1900 */
[C---:B------:R-:W-:Y:S01]  /*0280*/  ISETP.GE.U32.AND P1, PT, R9.reuse, 0x10000, PT ;  /* 0x000100000900780c */ /* 0x040fe20003f26070 */
[----:B------:R-:W-:Y:S01]  /*0290*/  IMAD.MOV.U32 R24, RZ, RZ, RZ ;  /* 0x000000ffff187224 */ /* 0x000fe200078e00ff */
[----:B------:R-:W-:Y:S02]  /*02a0*/  ISETP.LT.U32.AND P2, PT, R9, R0, PT ;  /* 0x000000000900720c */ /* 0x000fe40003f41070 */
[----:B------:R-:W-:-:S04]  /*02b0*/  ISETP.GE.U32.AND.EX P1, PT, R5, RZ, PT, P1 ;  /* 0x000000ff0500720c */ /* 0x000fc80003f26110 */
[----:B------:R-:W-:Y:S02]  /*02c0*/  ISETP.LT.AND.EX P1, PT, R5, R14, !P1, P2 ;  /* 0x0000000e0500720c */ /* 0x000fe40004f21320 */
[----:B------:R-:W-:-:S04]  /*02d0*/  LEA R10, P2, R9, R2, 0x2 ;  /* 0x00000002090a7211 */ /* 0x000fc800078410ff */
[----:B------:R-:W-:Y:S02]  /*02e0*/  LEA.HI.X R11, R9, R3, R5, 0x2, P2 ;  /* 0x00000003090b7211 */ /* 0x000fe400010f1405 */
[----:B------:R-:W-:-:S05]  /*02f0*/  LEA R5, P3, R17, R13, 0x1 ;  /* 0x0000000d11057211 */ /* 0x000fca00078608ff */
[----:B------:R-:W4:Y:S01]  /*0300*/  @P1 LDG.E R24, desc[UR4][R10.64] ;  /* 0x000000040a181981 */ /* 0x000f22000c1e1900 */
[----:B------:R-:W-:Y:S01]  /*0310*/  IMAD.X R9, RZ, RZ, R23, P3 ;  /* 0x000000ffff097224 */ /* 0x000fe200018e0617 */
[C---:B------:R-:W-:Y:S01]  /*0320*/  ISETP.GE.U32.AND P2, PT, R5.reuse, 0x10000, PT ;  /* 0x000100000500780c */ /* 0x040fe20003f46070 */
[----:B------:R-:W-:Y:S01]  /*0330*/  IMAD.MOV.U32 R18, RZ, RZ, RZ ;  /* 0x000000ffff127224 */ /* 0x000fe200078e00ff */
[----:B------:R-:W-:Y:S02]  /*0340*/  ISETP.LT.U32.AND P3, PT, R5, R0, PT ;  /* 0x000000000500720c */ /* 0x000fe40003f61070 */
[----:B------:R-:W-:-:S04]  /*0350*/  ISETP.GE.U32.AND.EX P2, PT, R9, RZ, PT, P2 ;  /* 0x000000ff0900720c */ /* 0x000fc80003f46120 */
[----:B------:R-:W-:Y:S01]  /*0360*/  ISETP.LT.AND.EX P2, PT, R9, R14, !P2, P3 ;  /* 0x0000000e0900720c */ /* 0x000fe20005741330 */
[----:B------:R-:W-:Y:S01]  /*0370*/  IMAD R8, R17, 0x3, RZ ;  /* 0x0000000311087824 */ /* 0x000fe200078e02ff */
[----:B------:R-:W-:-:S04]  /*0380*/  LEA R4, P3, R5, R2, 0x2 ;  /* 0x0000000205047211 */ /* 0x000fc800078610ff */
[----:B------:R-:W-:Y:S02]  /*0390*/  LEA.HI.X R5, R5, R3, R9, 0x2, P3 ;  /* 0x0000000305057211 */ /* 0x000fe400018f1409 */
[----:B------:R-:W-:-:S05]  /*03a0*/  IADD3 R9, P3, R8, R13, RZ ;  /* 0x0000000d08097210 */ /* 0x000fca0007f7e0ff */
[----:B------:R-:W5:Y:S01]  /*03b0*/  @P2 LDG.E R18, desc[UR4][R4.64] ;  /* 0x0000000404122981 */ /* 0x000f62000c1e1900 */
[----:B------:R-:W-:Y:S01]  /*03c0*/  IMAD.X R13, RZ, RZ, R23, P3 ;  /* 0x000000ffff0d7224 */ /* 0x000fe200018e0617 */
[C---:B------:R-:W-:Y:S01]  /*03d0*/  ISETP.GE.U32.AND P3, PT, R9.reuse, 0x10000, PT ;  /* 0x000100000900780c */ /* 0x040fe20003f66070 */
[----:B------:R-:W-:Y:S01]  /*03e0*/  IMAD.MOV.U32 R20, RZ, RZ, RZ ;  /* 0x000000ffff147224 */ /* 0x000fe200078e00ff */
[----:B------:R-:W-:Y:S02]  /*03f0*/  ISETP.LT.U32.AND P4, PT, R9, R0, PT ;  /* 0x000000000900720c */ /* 0x000fe40003f81070 */
[----:B------:R-:W-:-:S04]  /*0400*/  ISETP.GE.U32.AND.EX P3, PT, R13, RZ, PT, P3 ;  /* 0x000000ff0d00720c */ /* 0x000fc80003f66130 */
[----:B------:R-:W-:Y:S02]  /*0410*/  ISETP.LT.AND.EX P3, PT, R13, R14, !P3, P4 ;  /* 0x0000000e0d00720c */ /* 0x000fe40005f61340 */
[----:B------:R-:W-:-:S04]  /*0420*/  LEA R8, P4, R9, R2, 0x2 ;  /* 0x0000000209087211 */ /* 0x000fc800078810ff */
[----:B------:R-:W-:-:S07]  /*0430*/  LEA.HI.X R9, R9, R3, R13, 0x2, P4 ;  /* 0x0000000309097211 */ /* 0x000fce00020f140d */
[----:B------:R-:W5:Y:S01]  /*0440*/  @P3 LDG.E R20, desc[UR4][R8.64] ;  /* 0x0000000408143981 */ /* 0x000f62000c1e1900 */
[----:B------:R-:W-:Y:S02]  /*0450*/  IMAD.MOV.U32 R12, RZ, RZ, RZ ;  /* 0x000000ffff0c7224 */ /* 0x000fe400078e00ff */
[----:B---3--:R-:W-:-:S05]  /*0460*/  IMAD R21, R21, UR6, RZ ;  /* 0x0000000615157c24 */ /* 0x008fca000f8e02ff */
[----:B------:R-:W-:-:S04]  /*0470*/  IABS R22, R21 ;  /* 0x0000001500167213 */ /* 0x000fc80000000000 */
[----:B------:R-:W0:Y:S08]  /*0480*/  I2F.RP R23, R22 ;  /* 0x0000001600177306 */ /* 0x000e300000209400 */
[----:B0-----:R-:W0:Y:S01]  /*0490*/  MUFU.RCP R23, R23 ;  /* 0x0000001700177308 */ /* 0x001e220000001000 */
[----:B--2---:R-:W-:Y:S02]  /*04a0*/  IABS R28, R26 ;  /* 0x0000001a001c7213 */ /* 0x004fe40000000000 */
[----:B------:R-:W-:-:S04]  /*04b0*/  LOP3.LUT R26, R26, R21, RZ, 0x3c, !PT ;  /* 0x000000151a1a7212 */ /* 0x000fc800078e3cff */
[----:B------:R-:W-:Y:S01]  /*04c0*/  ISETP.GE.AND P4, PT, R26, RZ, PT ;  /* 0x000000ff1a00720c */ /* 0x000fe20003f86270 */
[----:B0-----:R-:W-:-:S04]  /*04d0*/  VIADD R25, R23, 0xffffffe ;  /* 0x0ffffffe17197836 */ /* 0x001fc80000000000 */
[----:B------:R-:W0:Y:S01]  /*04e0*/  F2I.FTZ.U32.TRUNC.NTZ R13, R25 ;  /* 0x00000019000d7305 */ /* 0x000e22000021f000 */
[----:B----4-:R-:W-:Y:S02]  /*04f0*/  IABS R26, R24 ;  /* 0x00000018001a7213 */ /* 0x010fe40000000000 */
[----:B------:R-:W-:Y:S01]  /*0500*/  LOP3.LUT R24, R24, R21, RZ, 0x3c, !PT ;  /* 0x0000001518187212 */ /* 0x000fe200078e3cff */
[----:B0-----:R-:W-:-:S04]  /*0510*/  IMAD.MOV R27, RZ, RZ, -R13 ;  /* 0x000000ffff1b7224 */ /* 0x001fc800078e0a0d */
[----:B------:R-:W-:-:S04]  /*0520*/  IMAD R27, R27, R22, RZ ;  /* 0x000000161b1b7224 */ /* 0x000fc800078e02ff */
[----:B------:R-:W-:Y:S01]  /*0530*/  IMAD.HI.U32 R13, R13, R27, R12 ;  /* 0x0000001b0d0d7227 */ /* 0x000fe200078e000c */
[----:B------:R-:W-:-:S05]  /*0540*/  IABS R12, R21 ;  /* 0x00000015000c7213 */ /* 0x000fca0000000000 */
[----:B------:R-:W-:Y:S02]  /*0550*/  IMAD.MOV R12, RZ, RZ, -R12 ;  /* 0x000000ffff0c7224 */ /* 0x000fe400078e0a0c */
[----:B------:R-:W-:-:S04]  /*0560*/  IMAD.HI.U32 R23, R13, R28, RZ ;  /* 0x0000001c0d177227 */ /* 0x000fc800078e00ff */
[----:B------:R-:W-:-:S05]  /*0570*/  IMAD R25, R23, R12, R28 ;  /* 0x0000000c17197224 */ /* 0x000fca00078e021c */
[----:B------:R-:W-:-:S13]  /*0580*/  ISETP.GT.U32.AND P5, PT, R22, R25, PT ;  /* 0x000000191600720c */ /* 0x000fda0003fa4070 */
[----:B------:R-:W-:Y:S02]  /*0590*/  @!P5 IMAD.IADD R25, R25, 0x1, -R22 ;  /* 0x000000011919d824 */ /* 0x000fe400078e0a16 */
[----:B------:R-:W-:-:S03]  /*05a0*/  @!P5 VIADD R23, R23, 0x1 ;  /* 0x000000011717d836 */ /* 0x000fc60000000000 */
[----:B------:R-:W-:Y:S01]  /*05b0*/  ISETP.GE.U32.AND P6, PT, R25, R22, PT ;  /* 0x000000161900720c */ /* 0x000fe20003fc6070 */
[----:B------:R-:W-:-:S04]  /*05c0*/  IMAD.HI.U32 R25, R13, R26, RZ ;  /* 0x0000001a0d197227 */ /* 0x000fc800078e00ff */
[----:B------:R-:W-:-:S05]  /*05d0*/  IMAD R27, R25, R12, R26 ;  /* 0x0000000c191b7224 */ /* 0x000fca00078e021a */
[----:B------:R-:W-:-:S03]  /*05e0*/  ISETP.GT.U32.AND P5, PT, R22, R27, PT ;  /* 0x0000001b1600720c */ /* 0x000fc60003fa4070 */
[----:B------:R-:W-:Y:S01]  /*05f0*/  @P6 VIADD R23, R23, 0x1 ;  /* 0x0000000117176836 */ /* 0x000fe20000000000 */
[----:B------:R-:W-:Y:S02]  /*0600*/  ISETP.GE.AND P6, PT, R24, RZ, PT ;  /* 0x000000ff1800720c */ /* 0x000fe40003fc6270 */
[----:B-----5:R-:W-:Y:S01]  /*0610*/  IABS R24, R18 ;  /* 0x0000001200187213 */ /* 0x020fe20000000000 */
[----:B------:R-:W-:Y:S01]  /*0620*/  @!P4 IMAD.MOV R23, RZ, RZ, -R23 ;  /* 0x000000ffff17c224 */ /* 0x000fe200078e0a17 */
[----:B------:R-:W-:-:S05]  /*0630*/  LOP3.LUT R18, R18, R21, RZ, 0x3c, !PT ;  /* 0x0000001512127212 */ /* 0x000fca00078e3cff */
[----:B------:R-:W-:Y:S02]  /*0640*/  @!P5 IMAD.IADD R27, R27, 0x1, -R22 ;  /* 0x000000011b1bd824 */ /* 0x000fe400078e0a16 */
[----:B------:R-:W-:-:S03]  /*0650*/  @!P5 VIADD R25, R25, 0x1 ;  /* 0x000000011919d836 */ /* 0x000fc60000000000 */
[----:B------:R-:W-:Y:S01]  /*0660*/  ISETP.GE.U32.AND P4, PT, R27, R22, PT ;  /* 0x000000161b00720c */ /* 0x000fe20003f86070 */
[----:B------:R-:W-:-:S04]  /*0670*/  IMAD.HI.U32 R27, R13, R24, RZ ;  /* 0x000000180d1b7227 */ /* 0x000fc800078e00ff */
[----:B------:R-:W-:Y:S01]  /*0680*/  IMAD R29, R27, R12, R24 ;  /* 0x0000000c1b1d7224 */ /* 0x000fe200078e0218 */
[----:B------:R-:W-:Y:S02]  /*0690*/  IABS R24, R20 ;  /* 0x0000001400187213 */ /* 0x000fe40000000000 */
[----:B------:R-:W-:Y:S02]  /*06a0*/  LOP3.LUT R20, R20, R21, RZ, 0x3c, !PT ;  /* 0x0000001514147212 */ /* 0x000fe400078e3cff */
[----:B------:R-:W-:Y:S01]  /*06b0*/  ISETP.GT.U32.AND P5, PT, R22, R29, PT ;  /* 0x0000001d1600720c */ /* 0x000fe20003fa4070 */
[----:B------:R-:W-:-:S04]  /*06c0*/  IMAD.HI.U32 R13, R13, R24, RZ ;  /* 0x000000180d0d7227 */ /* 0x000fc800078e00ff */
[----:B------:R-:W-:-:S04]  /*06d0*/  @P4 VIADD R25, R25, 0x1 ;  /* 0x0000000119194836 */ /* 0x000fc80000000000 */
[----:B------:R-:W-:-:S04]  /*06e0*/  @!P6 IMAD.MOV R25, RZ, RZ, -R25 ;  /* 0x000000ffff19e224 */ /* 0x000fc800078e0a19 */
[----:B------:R-:W-:Y:S02]  /*06f0*/  @!P5 IMAD.IADD R29, R29, 0x1, -R22 ;  /* 0x000000011d1dd824 */ /* 0x000fe400078e0a16 */
[----:B------:R-:W-:-:S03]  /*0700*/  @!P5 VIADD R27, R27, 0x1 ;  /* 0x000000011b1bd836 */ /* 0x000fc60000000000 */
[----:B------:R-:W-:Y:S01]  /*0710*/  ISETP.GE.U32.AND P4, PT, R29, R22, PT ;  /* 0x000000161d00720c */ /* 0x000fe20003f86070 */
[----:B------:R-:W-:Y:S01]  /*0720*/  IMAD R29, R13, R12, R24 ;  /* 0x0000000c0d1d7224 */ /* 0x000fe200078e0218 */
[----:B------:R-:W-:-:S04]  /*0730*/  LOP3.LUT R12, RZ, R21, RZ, 0x33, !PT ;  /* 0x00000015ff0c7212 */ /* 0x000fc800078e33ff */
[----:B------:R-:W-:-:S07]  /*0740*/  ISETP.GT.U32.AND P6, PT, R22, R29, PT ;  /* 0x0000001d1600720c */ /* 0x000fce0003fc4070 */
[----:B------:R-:W-:Y:S01]  /*0750*/  @P4 VIADD R27, R27, 0x1 ;  /* 0x000000011b1b4836 */ /* 0x000fe20000000000 */
[----:B------:R-:W-:-:S05]  /*0760*/  ISETP.GE.AND P4, PT, R18, RZ, PT ;  /* 0x000000ff1200720c */ /* 0x000fca0003f86270 */
[----:B------:R-:W-:Y:S02]  /*0770*/  @!P6 IMAD.IADD R29, R29, 0x1, -R22 ;  /* 0x000000011d1de824 */ /* 0x000fe400078e0a16 */
[----:B------:R-:W-:Y:S01]  /*0780*/  @!P6 VIADD R13, R13, 0x1 ;  /* 0x000000010d0de836 */ /* 0x000fe20000000000 */
[----:B------:R-:W-:Y:S02]  /*0790*/  ISETP.GE.AND P6, PT, R20, RZ, PT ;  /* 0x000000ff1400720c */ /* 0x000fe40003fc6270 */
[----:B------:R-:W-:-:S03]  /*07a0*/  ISETP.GE.U32.AND P5, PT, R29, R22, PT ;  /* 0x000000161d00720c */ /* 0x000fc60003fa6070 */
[----:B------:R-:W-:-:S10]  /*07b0*/  @!P4 IMAD.MOV R27, RZ, RZ, -R27 ;  /* 0x000000ffff1bc224 */ /* 0x000fd400078e0a1b */
[----:B------:R-:W-:Y:S01]  /*07c0*/  @P5 VIADD R13, R13, 0x1 ;  /* 0x000000010d0d5836 */ /* 0x000fe20000000000 */
[----:B------:R-:W-:-:S03]  /*07d0*/  ISETP.NE.AND P5, PT, R21, RZ, PT ;  /* 0x000000ff1500720c */ /* 0x000fc60003fa5270 */
[----:B------:R-:W-:Y:S01]  /*07e0*/  @!P6 IMAD.MOV R13, RZ, RZ, -R13 ;  /* 0x000000ffff0de224 */ /* 0x000fe200078e0a0d */
[C---:B------:R-:W-:Y:S02]  /*07f0*/  SEL R23, R12.reuse, R23, !P5 ;  /* 0x000000170c177207 */ /* 0x040fe40006800000 */
[C---:B------:R-:W-:Y:S02]  /*0800*/  SEL R25, R12.reuse, R25, !P5 ;  /* 0x000000190c197207 */ /* 0x040fe40006800000 */
[C---:B------:R-:W-:Y:S01]  /*0810*/  SEL R27, R12.reuse, R27, !P5 ;  /* 0x0000001b0c1b7207 */ /* 0x040fe20006800000 */
[----:B------:R2:W-:Y:S01]  /*0820*/  @P0 STG.E desc[UR4][R6.64], R23 ;  /* 0x0000001706000986 */ /* 0x0005e2000c101904 */
[----:B------:R-:W-:Y:S01]  /*0830*/  SEL R21, R12, R13, !P5 ;  /* 0x0000000d0c157207 */ /* 0x000fe20006800000 */
[----:B------:R-:W-:Y:S02]  /*0840*/  IMAD.MOV.U32 R12, RZ, RZ, R16 ;  /* 0x000000ffff0c7224 */ /* 0x000fe400078e0010 */
[----:B------:R-:W-:Y:S01]  /*0850*/  IMAD.MOV.U32 R13, RZ, RZ, R15 ;  /* 0x000000ffff0d7224 */ /* 0x000fe200078e000f */
[----:B------:R2:W-:Y:S01]  /*0860*/  @P1 STG.E desc[UR4][R10.64], R25 ;  /* 0x000000190a001986 */ /* 0x0005e2000c101904 */
[----:B------:R-:W-:-:S03]  /*0870*/  IMAD.WIDE.U32 R12, R17, 0x4, R12 ;  /* 0x00000004110c7825 */ /* 0x000fc600078e000c */
[----:B------:R2:W-:Y:S01]  /*0880*/  @P2 STG.E desc[UR4][R4.64], R27 ;  /* 0x0000001b04002986 */ /* 0x0005e2000c101904 */
[----:B------:R-:W-:-:S03]  /*0890*/  IMAD.MOV.U32 R16, RZ, RZ, R12 ;  /* 0x000000ffff107224 */ /* 0x000fc600078e000c */
[----:B------:R2:W-:Y:S01]  /*08a0*/  @P3 STG.E desc[UR4][R8.64], R21 ;  /* 0x0000001508003986 */ /* 0x0005e2000c101904 */
[C---:B------:R-:W-:Y:S01]  /*08b0*/  ISETP.GE.U32.AND P0, PT, R12.reuse, 0x10000, PT ;  /* 0x000100000c00780c */ /* 0x040fe20003f06070 */
[----:B------:R-:W-:Y:S01]  /*08c0*/  IMAD.MOV.U32 R15, RZ, RZ, R13 ;  /* 0x000000ffff0f7224 */ /* 0x000fe200078e000d */
[----:B------:R-:W-:Y:S02]  /*08d0*/  ISETP.LT.U32.AND P1, PT, R12, R0, PT ;  /* 0x000000000c00720c */ /* 0x000fe40003f21070 */
[C---:B------:R-:W-:Y:S02]  /*08e0*/  ISETP.GE.U32.AND.EX P0, PT, R13.reuse, RZ, PT, P0 ;  /* 0x000000ff0d00720c */ /* 0x040fe40003f06100 */
[----:B------:R-:W-:-:S13]  /*08f0*/  ISETP.LT.AND.EX P1, PT, R13, R14, PT, P1 ;  /* 0x0000000e0d00720c */ /* 0x000fda0003f21310 */
[----:B--2---:R-:W-:Y:S05]  /*0900*/  @!P0 BRA P1, `(.L_x_305) ;  /* 0xfffffff800248947 */ /* 0x004fea000083ffff */
[----:B------:R-:W-:Y:S05]  /*0910*/  EXIT ;  /* 0x000000000000794d */ /* 0x000fea0003800000 */
.L_x_304:
        /* <DEDUP_REMOVED lines=10> */
.L_x_306:
[----:B0-----:R-:W2:Y:S01]  /*09c0*/  LDG.E R15, desc[UR4][R8.64] ;  /* 0x00000004080f7981 */ /* 0x001ea2000c1e1900 */
[----:B------:R-:W-:-:S04]  /*09d0*/  LEA R10, P0, R12, R2, 0x4 ;  /* 0x000000020c0a7211 */ /* 0x000fc800078020ff */
[----:B------:R-:W-:-:S05]  /*09e0*/  LEA.HI.X R11, R12, R3, R13, 0x4, P0 ;  /* 0x000000030c0b7211 */ /* 0x000fca00000f240d */
[----:B------:R-:W3:Y:S01]  /*09f0*/  LDG.E.128 R4, desc[UR4][R10.64] ;  /* 0x000000040a047981 */ /* 0x000ee2000c1e1d00 */
[----:B--2---:R-:W-:-:S05]  /*0a00*/  IMAD R15, R15, UR7, RZ ;  /* 0x000000070f0f7c24 */ /* 0x004fca000f8e02ff */
[-C--:B------:R-:W-:Y:S02]  /*0a10*/  IABS R16, R15.reuse ;  /* 0x0000000f00107213 */ /* 0x080fe40000000000 */
[----:B------:R-:W-:Y:S02]  /*0a20*/  IABS R20, R15 ;  /* 0x0000000f00147213 */ /* 0x000fe40000000000 */
[----:B------:R-:W0:Y:S01]  /*0a30*/  I2F.RP R17, R16 ;  /* 0x0000001000117306 */ /* 0x000e220000209400 */
[----:B---3--:R-:W-:Y:S02]  /*0a40*/  IABS R24, R7 ;  /* 0x0000000700187213 */ /* 0x008fe40000000000 */
[----:B------:R-:W-:Y:S01]  /*0a50*/  IMAD.MOV R20, RZ, RZ, -R20 ;  /* 0x000000ffff147224 */ /* 0x000fe200078e0a14 */
[----:B------:R-:W-:Y:S02]  /*0a60*/  IABS R22, R6 ;  /* 0x0000000600167213 */ /* 0x000fe40000000000 */
[----:B------:R-:W-:-:S02]  /*0a70*/  IABS R26, R5 ;  /* 0x00000005001a7213 */ /* 0x000fc40000000000 */
[----:B------:R-:W-:Y:S02]  /*0a80*/  IABS R28, R4 ;  /* 0x00000004001c7213 */ /* 0x000fe40000000000 */
[-C--:B------:R-:W-:Y:S02]  /*0a90*/  LOP3.LUT R7, R7, R15.reuse, RZ, 0x3c, !PT ;  /* 0x0000000f07077212 */ /* 0x080fe400078e3cff */
[-C--:B------:R-:W-:Y:S02]  /*0aa0*/  LOP3.LUT R6, R6, R15.reuse, RZ, 0x3c, !PT ;  /* 0x0000000f06067212 */ /* 0x080fe400078e3cff */
        /* <DEDUP_REMOVED lines=8> */
[----:B------:R-:W-:-:S04]  /*0b30*/  IMAD.HI.U32 R19, R19, R21, R18 ;  /* 0x0000001513137227 */ /* 0x000fc800078e0012 */
[----:B------:R-:W-:Y:S02]  /*0b40*/  IMAD.MOV.U32 R21, RZ, RZ, R20 ;  /* 0x000000ffff157224 */ /* 0x000fe400078e0014 */
[----:B------:R-:W-:-:S04]  /*0b50*/  IMAD.HI.U32 R20, R19, R24, RZ ;  /* 0x0000001813147227 */ /* 0x000fc800078e00ff */
[----:B------:R-:W-:-:S04]  /*0b60*/  IMAD.HI.U32 R18, R19, R22, RZ ;  /* 0x0000001613127227 */ /* 0x000fc800078e00ff */
[-C--:B------:R-:W-:Y:S02]  /*0b70*/  IMAD R23, R20, R21.reuse, R24 ;  /* 0x0000001514177224 */ /* 0x080fe400078e0218 */
[----:B------:R-:W-:Y:S02]  /*0b80*/  IMAD R25, R18, R21, R22 ;  /* 0x0000001512197224 */ /* 0x000fe400078e0216 */
[C---:B------:R-:W-:Y:S01]  /*0b90*/  IMAD.HI.U32 R17, R19.reuse, R26, RZ ;  /* 0x0000001a13117227 */ /* 0x040fe200078e00ff */
[C---:B------:R-:W-:Y:S02]  /*0ba0*/  ISETP.GT.U32.AND P0, PT, R16.reuse, R23, PT ;  /* 0x000000171000720c */ /* 0x040fe40003f04070 */
[----:B------:R-:W-:Y:S01]  /*0bb0*/  ISETP.GT.U32.AND P1, PT, R16, R25, PT ;  /* 0x000000191000720c */ /* 0x000fe20003f24070 */
[----:B------:R-:W-:-:S04]  /*0bc0*/  IMAD.HI.U32 R19, R19, R28, RZ ;  /* 0x0000001c13137227 */ /* 0x000fc800078e00ff */
[-C--:B------:R-:W-:Y:S02]  /*0bd0*/  IMAD R27, R17, R21.reuse, R26 ;  /* 0x00000015111b7224 */ /* 0x080fe400078e021a */
[----:B------:R-:W-:-:S03]  /*0be0*/  IMAD R21, R19, R21, R28 ;  /* 0x0000001513157224 */ /* 0x000fc600078e021c */
[C---:B------:R-:W-:Y:S01]  /*0bf0*/  ISETP.GT.U32.AND P5, PT, R16.reuse, R27, PT ;  /* 0x0000001b1000720c */ /* 0x040fe20003fa4070 */
[--C-:B------:R-:W-:Y:S01]  /*0c00*/  @!P0 IMAD.IADD R23, R23, 0x1, -R16.reuse ;  /* 0x0000000117178824 */ /* 0x100fe200078e0a10 */
[----:B------:R-:W-:Y:S01]  /*0c10*/  ISETP.GT.U32.AND P4, PT, R16, R21, PT ;  /* 0x000000151000720c */ /* 0x000fe20003f84070 */
[----:B------:R-:W-:Y:S02]  /*0c20*/  @!P1 IMAD.IADD R25, R25, 0x1, -R16 ;  /* 0x0000000119199824 */ /* 0x000fe400078e0a10 */
[----:B------:R-:W-:Y:S01]  /*0c30*/  @!P0 VIADD R20, R20, 0x1 ;  /* 0x0000000114148836 */ /* 0x000fe20000000000 */
[-C--:B------:R-:W-:Y:S01]  /*0c40*/  ISETP.GE.U32.AND P2, PT, R23, R16.reuse, PT ;  /* 0x000000101700720c */ /* 0x080fe20003f46070 */
[----:B------:R-:W-:Y:S01]  /*0c50*/  @!P1 VIADD R18, R18, 0x1 ;  /* 0x0000000112129836 */ /* 0x000fe20000000000 */
[----:B------:R-:W-:Y:S02]  /*0c60*/  ISETP.GE.U32.AND P6, PT, R25, R16, PT ;  /* 0x000000101900720c */ /* 0x000fe40003fc6070 */
[----:B------:R-:W-:-:S03]  /*0c70*/  ISETP.GE.AND P1, PT, R6, RZ, PT ;  /* 0x000000ff0600720c */ /* 0x000fc60003f26270 */
[--C-:B------:R-:W-:Y:S02]  /*0c80*/  @!P5 IMAD.IADD R27, R27, 0x1, -R16.reuse ;  /* 0x000000011b1bd824 */ /* 0x100fe400078e0a10 */
[----:B------:R-:W-:Y:S02]  /*0c90*/  @!P4 IMAD.IADD R21, R21, 0x1, -R16 ;  /* 0x000000011515c824 */ /* 0x000fe400078e0a10 */
[----:B------:R-:W-:Y:S01]  /*0ca0*/  @!P5 VIADD R17, R17, 0x1 ;  /* 0x000000011111d836 */ /* 0x000fe20000000000 */
[-C--:B------:R-:W-:Y:S01]  /*0cb0*/  ISETP.GE.U32.AND P3, PT, R27, R16.reuse, PT ;  /* 0x000000101b00720c */ /* 0x080fe20003f66070 */
[----:B------:R-:W-:Y:S01]  /*0cc0*/  @P2 VIADD R20, R20, 0x1 ;  /* 0x0000000114142836 */ /* 0x000fe20000000000 */
[----:B------:R-:W-:Y:S01]  /*0cd0*/  ISETP.GE.U32.AND P0, PT, R21, R16, PT ;  /* 0x000000101500720c */ /* 0x000fe20003f06070 */
[----:B------:R-:W-:Y:S01]  /*0ce0*/  @P6 VIADD R18, R18, 0x1 ;  /* 0x0000000112126836 */ /* 0x000fe20000000000 */
[----:B------:R-:W-:Y:S01]  /*0cf0*/  ISETP.GE.AND P2, PT, R7, RZ, PT ;  /* 0x000000ff0700720c */ /* 0x000fe20003f46270 */
[----:B------:R-:W-:Y:S01]  /*0d00*/  @!P4 VIADD R19, R19, 0x1 ;  /* 0x000000011313c836 */ /* 0x000fe20000000000 */
[----:B------:R-:W-:Y:S01]  /*0d10*/  ISETP.GE.AND P6, PT, R5, RZ, PT ;  /* 0x000000ff0500720c */ /* 0x000fe20003fc6270 */
[----:B------:R-:W-:Y:S01]  /*0d20*/  @!P1 IMAD.MOV R18, RZ, RZ, -R18 ;  /* 0x000000ffff129224 */ /* 0x000fe200078e0a12 */
[----:B------:R-:W-:-:S05]  /*0d30*/  ISETP.GE.AND P5, PT, R4, RZ, PT ;  /* 0x000000ff0400720c */ /* 0x000fca0003fa6270 */
[----:B------:R-:W-:Y:S01]  /*0d40*/  @P3 VIADD R17, R17, 0x1 ;  /* 0x0000000111113836 */ /* 0x000fe20000000000 */
[----:B------:R-:W-:Y:S01]  /*0d50*/  ISETP.NE.AND P3, PT, R15, RZ, PT ;  /* 0x000000ff0f00720c */ /* 0x000fe20003f65270 */
[----:B------:R-:W-:Y:S01]  /*0d60*/  @P0 VIADD R19, R19, 0x1 ;  /* 0x0000000113130836 */ /* 0x000fe20000000000 */
[----:B------:R-:W-:Y:S01]  /*0d70*/  LOP3.LUT R15, RZ, R15, RZ, 0x33, !PT ;  /* 0x0000000fff0f7212 */ /* 0x000fe200078e33ff */
[----:B------:R-:W-:Y:S01]  /*0d80*/  @!P2 IMAD.MOV R20, RZ, RZ, -R20 ;  /* 0x000000ffff14a224 */ /* 0x000fe200078e0a14 */
[----:B------:R-:W-:Y:S01]  /*0d90*/  IADD3 R12, P0, R12, UR6, RZ ;  /* 0x000000060c0c7c10 */ /* 0x000fe2000ff1e0ff */
[----:B------:R-:W-:Y:S01]  /*0da0*/  @!P6 IMAD.MOV R17, RZ, RZ, -R17 ;  /* 0x000000ffff11e224 */ /* 0x000fe200078e0a11 */
[C---:B------:R-:W-:Y:S01]  /*0db0*/  SEL R6, R15.reuse, R18, !P3 ;  /* 0x000000120f067207 */ /* 0x040fe20005800000 */
[----:B------:R-:W-:Y:S01]  /*0dc0*/  @!P5 IMAD.MOV R19, RZ, RZ, -R19 ;  /* 0x000000ffff13d224 */ /* 0x000fe200078e0a13 */
[C---:B------:R-:W-:Y:S01]  /*0dd0*/  SEL R7, R15.reuse, R20, !P3 ;  /* 0x000000140f077207 */ /* 0x040fe20005800000 */
[----:B------:R-:W-:Y:S01]  /*0de0*/  IMAD.X R13, RZ, RZ, R13, P0 ;  /* 0x000000ffff0d7224 */ /* 0x000fe200000e060d */
[----:B------:R-:W-:-:S02]  /*0df0*/  SEL R5, R15, R17, !P3 ;  /* 0x000000110f057207 */ /* 0x000fc40005800000 */
[----:B------:R-:W-:Y:S01]  /*0e00*/  SEL R4, R15, R19, !P3 ;  /* 0x000000130f047207 */ /* 0x000fe20005800000 */
[C---:B------:R-:W-:Y:S01]  /*0e10*/  IMAD.SHL.U32 R15, R12.reuse, 0x4, RZ ;  /* 0x000000040c0f7824 */ /* 0x040fe200078e00ff */
[----:B------:R-:W-:-:S03]  /*0e20*/  ISETP.LT.U32.AND P1, PT, R12, 0x4000, PT ;  /* 0x000040000c00780c */ /* 0x000fc60003f21070 */
[----:B------:R1:W-:Y:S01]  /*0e30*/  STG.E.128 desc[UR4][R10.64], R4 ;  /* 0x000000040a007986 */ /* 0x0003e2000c101d04 */
[----:B------:R-:W-:Y:S02]  /*0e40*/  ISETP.GE.U32.AND P0, PT, R15, R0, PT ;  /* 0x000000000f00720c */ /* 0x000fe40003f06070 */
[----:B------:R-:W-:Y:S02]  /*0e50*/  SHF.L.U64.HI R15, R12, 0x2, R13 ;  /* 0x000000020c0f7819 */ /* 0x000fe4000001020d */
[----:B------:R-:W-:Y:S02]  /*0e60*/  ISETP.LT.U32.AND.EX P1, PT, R13, RZ, PT, P1 ;  /* 0x000000ff0d00720c */ /* 0x000fe40003f21110 */
[----:B------:R-:W-:-:S13]  /*0e70*/  ISETP.GE.AND.EX P0, PT, R15, R14, PT, P0 ;  /* 0x0000000e0f00720c */ /* 0x000fda0003f06300 */
[----:B-1----:R-:W-:Y:S05]  /*0e80*/  @!P0 BRA P1, `(.L_x_306) ;  /* 0xfffffff800cc8947 */ /* 0x002fea000083ffff */
[----:B------:R-:W-:Y:S05]  /*0e90*/  EXIT ;  /* 0x000000000000794d */ /* 0x000fea0003800000 */
.L_x_307:
        /* <DEDUP_REMOVED lines=14> */
.L_x_538:


//--------------------- .text._ZN2at6native63_GLOBAL__N__862fb238_30_ForeachBinaryOpScalarTensor_cu_64fe0ca525multi_tensor_apply_kernelINS1_18TensorListMetadataILi1EEENS1_27BinaryOpScalarTensorFunctorIaLi1ELi1ELi0EEEJSt7dividesIaEPaaEEEvT_T0_DpT1_ --------------------------
	.section	.text._ZN2at6native63_GLOBAL__N__862fb238_30_ForeachBinaryOpScalarTensor_cu_64fe0ca525multi_tensor_apply_kernelINS1_18TensorListMetadataILi1EEENS1_27BinaryOpScalarTensorFunctorIaLi1ELi1ELi0EEEJSt7dividesIaEPaaEEEvT_T0_DpT1_,"ax",@progbits
	.align	128
.text._ZN2at6native63_GLOBAL__N__862fb238_30_ForeachBinaryOpScalarTensor_cu_64fe0ca525multi_tensor_apply_kernelINS1_18TensorListMetadataILi1EEENS1_27BinaryOpScalarTensorFunctorIaLi1ELi1ELi0EEEJSt7dividesIaEPaaEEEvT_T0_DpT1_:
        .type           _ZN2at6native63_GLOBAL__N__862fb238_30_ForeachBinaryOpScalarTensor_cu_64fe0ca525multi_tensor_apply_kernelINS1_18TensorListMetadataILi1EEENS1_27BinaryOpScalarTensorFunctorIaLi1ELi1ELi0EEEJSt7dividesIaEPaaEEEvT_T0_DpT1_,@function
        .size           _ZN2at6native63_GLOBAL__N__862fb238_30_ForeachBinaryOpScalarTensor_cu_64fe0ca525multi_tensor_apply_kernelINS1_18TensorListMetadataILi1EEENS1_27BinaryOpScalarTensorFunctorIaLi1ELi1ELi0EEEJSt7dividesIaEPaaEEEvT_T0_DpT1_,(.L_x_539 - _ZN2at6native63_GLOBAL__N__862fb238_30_ForeachBinaryOpScalarTensor_cu_64fe0ca525multi_tensor_apply_kernelINS1_18TensorListMetadataILi1EEENS1_27BinaryOpScalarTensorFunctorIaLi1ELi1ELi0EEEJSt7dividesIaEPaaEEEvT_T0_DpT1_)
        .other          _ZN2at6native63_GLOBAL__N__862fb238_30_ForeachBinaryOpScalarTensor_cu_64fe0ca525multi_tensor_apply_kernelINS1_18TensorListMetadataILi1EEENS1_27BinaryOpScalarTensorFunctorIaLi1ELi1ELi0EEEJSt7dividesIaEPaaEEEvT_T0_DpT1_,@"STO_CUDA_ENTRY STV_DEFAULT"
_ZN2at6native63_GLOBAL__N__862fb238_30_ForeachBinaryOpScalarTensor_cu_64fe0ca525multi_tensor_apply_kernelINS1_18TensorListMetadataILi1EEENS1_27BinaryOpScalarTensorFunctorIaLi1ELi1ELi0EEEJSt7dividesIaEPaaEEEvT_T0_DpT1_:
        /* <DEDUP_REMOVED lines=22> */
[----:B------:R-:W-:Y:S01]  /*0160*/  CS2R R18, SRZ ;  /* 0x0000000000127805 */ /* 0x000fe2000001ff00 */
[----:B------:R-:W-:-:S06]  /*0170*/  ULDC.U8 UR5, c[0x0][0xf48] ;  /* 0x0003d20000057ab9 */ /* 0x000fcc0000000000 */
.L_x_309:
[----:B--2---:R-:W2:Y:S02]  /*0180*/  LDC.64 R10, c[0x0][0xf40] ;  /* 0x0003d000ff0a7b82 */ /* 0x004ea40000000a00 */
[----:B--2---:R-:W2:Y:S01]  /*0190*/  LDG.E.U8 R10, desc[UR6][R10.64] ;  /* 0x000000060a0a7981 */ /* 0x004ea2000c1e1100 */
        /* <DEDUP_REMOVED lines=8> */
[----:B------:R-:W-:Y:S01]  /*0220*/  IADD3 R4, P1, R7, R0, RZ ;  /* 0x0000000007047210 */ /* 0x000fe20007f3e0ff */
[----:B------:R-:W-:-:S04]  /*0230*/  IMAD.X R3, RZ, RZ, R17, P2 ;  /* 0x000000ffff037224 */ /* 0x000fc800010e0611 */
[----:B------:R-:W-:Y:S01]  /*0240*/  IMAD.X R5, R17, 0x1, R12, P1 ;  /* 0x0000000111057824 */ /* 0x000fe200008e060c */
[C---:B------:R-:W-:Y:S02]  /*0250*/  ISETP.GE.U32.AND P1, PT, R8.reuse, 0x10000, PT ;  /* 0x000100000800780c */ /* 0x040fe40003f26070 */
[----:B------:R-:W-:-:S03]  /*0260*/  ISETP.LT.U32.AND P2, PT, R8, R13, PT ;  /* 0x0000000d0800720c */ /* 0x000fc60003f41070 */
[----:B------:R-:W3:Y:S01]  /*0270*/  @P0 LDG.E.U8 R24, desc[UR6][R4.64] ;  /* 0x0000000604180981 */ /* 0x000ee2000c1e1100 */
[C---:B------:R-:W-:Y:S02]  /*0280*/  ISETP.GE.U32.AND.EX P1, PT, R3.reuse, RZ, PT, P1 ;  /* 0x000000ff0300720c */ /* 0x040fe40003f26110 */
[----:B------:R-:W-:Y:S02]  /*0290*/  PRMT R22, RZ, 0x7610, R22 ;  /* 0x00007610ff167816 */ /* 0x000fe40000000016 */
[----:B------:R-:W-:Y:S02]  /*02a0*/  ISETP.LT.AND.EX P1, PT, R3, R14, !P1, P2 ;  /* 0x0000000e0300720c */ /* 0x000fe40004f21320 */
[----:B------:R-:W-:Y:S02]  /*02b0*/  IADD3 R8, P2, R8, R0, RZ ;  /* 0x0000000008087210 */ /* 0x000fe40007f5e0ff */
[----:B------:R-:W-:-:S03]  /*02c0*/  LEA R2, P3, R16, R7, 0x1 ;  /* 0x0000000710027211 */ /* 0x000fc600078608ff */
[----:B------:R-:W-:Y:S01]  /*02d0*/  IMAD.X R9, R3, 0x1, R12, P2 ;  /* 0x0000000103097824 */ /* 0x000fe200010e060c */
[----:B------:R-:W-:Y:S01]  /*02e0*/  ISETP.GE.U32.AND P2, PT, R2, 0x10000, PT ;  /* 0x000100000200780c */ /* 0x000fe20003f46070 */
[----:B------:R-:W-:-:S04]  /*02f0*/  IMAD.X R3, RZ, RZ, R17, P3 ;  /* 0x000000ffff037224 */ /* 0x000fc800018e0611 */
[----:B------:R-:W4:Y:S01]  /*0300*/  @P1 LDG.E.U8 R22, desc[UR6][R8.64] ;  /* 0x0000000608161981 */ /* 0x000f22000c1e1100 */
[C---:B------:R-:W-:Y:S02]  /*0310*/  ISETP.LT.U32.AND P3, PT, R2.reuse, R13, PT ;  /* 0x0000000d0200720c */ /* 0x040fe40003f61070 */
[C---:B------:R-:W-:Y:S02]  /*0320*/  ISETP.GE.U32.AND.EX P2, PT, R3.reuse, RZ, PT, P2 ;  /* 0x000000ff0300720c */ /* 0x040fe40003f46120 */
[----:B------:R-:W-:Y:S02]  /*0330*/  PRMT R23, RZ, 0x7610, R23 ;  /* 0x00007610ff177816 */ /* 0x000fe40000000017 */
[----:B------:R-:W-:Y:S02]  /*0340*/  ISETP.LT.AND.EX P2, PT, R3, R14, !P2, P3 ;  /* 0x0000000e0300720c */ /* 0x000fe40005741330 */
[----:B------:R-:W-:-:S05]  /*0350*/  IADD3 R2, P3, R2, R0, RZ ;  /* 0x0000000002027210 */ /* 0x000fca0007f7e0ff */
[----:B------:R-:W-:-:S06]  /*0360*/  IMAD.X R3, R3, 0x1, R12, P3 ;  /* 0x0000000103037824 */ /* 0x000fcc00018e060c */
[----:B------:R-:W5:Y:S01]  /*0370*/  @P2 LDG.E.U8 R23, desc[UR6][R2.64] ;  /* 0x0000000602172981 */ /* 0x000f62000c1e1100 */
[----:B------:R-:W-:Y:S01]  /*0380*/  IMAD R6, R16, 0x3, RZ ;  /* 0x0000000310067824 */ /* 0x000fe200078e02ff */
[----:B------:R-:W-:-:S04]  /*0390*/  PRMT R21, RZ, 0x7610, R21 ;  /* 0x00007610ff157816 */ /* 0x000fc80000000015 */
[----:B------:R-:W-:-:S04]  /*03a0*/  IADD3 R6, P3, R6, R7, RZ ;  /* 0x0000000706067210 */ /* 0x000fc80007f7e0ff */
[C---:B------:R-:W-:Y:S01]  /*03b0*/  ISETP.LT.U32.AND P4, PT, R6.reuse, R13, PT ;  /* 0x0000000d0600720c */ /* 0x040fe20003f81070 */
[----:B------:R-:W-:Y:S01]  /*03c0*/  IMAD.X R7, RZ, RZ, R17, P3 ;  /* 0x000000ffff077224 */ /* 0x000fe200018e0611 */
[----:B------:R-:W-:-:S04]  /*03d0*/  ISETP.GE.U32.AND P3, PT, R6, 0x10000, PT ;  /* 0x000100000600780c */ /* 0x000fc80003f66070 */
[----:B------:R-:W-:-:S04]  /*03e0*/  ISETP.GE.U32.AND.EX P3, PT, R7, RZ, PT, P3 ;  /* 0x000000ff0700720c */ /* 0x000fc80003f66130 */
[----:B------:R-:W-:Y:S02]  /*03f0*/  ISETP.LT.AND.EX P3, PT, R7, R14, !P3, P4 ;  /* 0x0000000e0700720c */ /* 0x000fe40005f61340 */
[----:B------:R-:W-:-:S05]  /*0400*/  IADD3 R6, P4, R6, R0, RZ ;  /* 0x0000000006067210 */ /* 0x000fca0007f9e0ff */
[----:B------:R-:W-:-:S06]  /*0410*/  IMAD.X R7, R7, 0x1, R12, P4 ;  /* 0x0000000107077824 */ /* 0x000fcc00020e060c */
[----:B------:R-:W5:Y:S01]  /*0420*/  @P3 LDG.E.U8 R21, desc[UR6][R6.64] ;  /* 0x0000000606153981 */ /* 0x000f62000c1e1100 */
[----:B------:R-:W-:Y:S01]  /*0430*/  UPRMT UR4, UR5, 0x8880, URZ ;  /* 0x0000888005047896 */ /* 0x000fe2000800003f */
[----:B------:R-:W-:-:S05]  /*0440*/  IMAD.WIDE.U32 R18, R16, 0x4, R18 ;  /* 0x0000000410127825 */ /* 0x000fca00078e0012 */
[----:B--2---:R-:W-:-:S05]  /*0450*/  IMAD R10, R10, UR4, RZ ;  /* 0x000000040a0a7c24 */ /* 0x004fca000f8e02ff */
[----:B------:R-:W-:-:S04]  /*0460*/  LOP3.LUT R10, R10, 0xffff, RZ, 0xc0, !PT ;  /* 0x0000ffff0a0a7812 */ /* 0x000fc800078ec0ff */
[----:B------:R-:W-:Y:S01]  /*0470*/  PRMT R17, R10, 0x8880, RZ ;  /* 0x000088800a117816 */ /* 0x000fe200000000ff */
[----:B------:R-:W-:-:S03]  /*0480*/  IMAD.MOV.U32 R10, RZ, RZ, RZ ;  /* 0x000000ffff0a7224 */ /* 0x000fc600078e00ff */
[-C--:B------:R-:W-:Y:S02]  /*0490*/  IABS R20, R17.reuse ;  /* 0x0000001100147213 */ /* 0x080fe40000000000 */
[----:B------:R-:W-:Y:S02]  /*04a0*/  IABS R26, R17 ;  /* 0x00000011001a7213 */ /* 0x000fe40000000000 */
[----:B------:R-:W0:Y:S01]  /*04b0*/  I2F.RP R25, R20 ;  /* 0x0000001400197306 */ /* 0x000e220000209400 */
[----:B---3--:R-:W-:-:S07]  /*04c0*/  LOP3.LUT R24, R24, 0xffff, RZ, 0xc0, !PT ;  /* 0x0000ffff18187812 */ /* 0x008fce00078ec0ff */
[----:B0-----:R-:W0:Y:S01]  /*04d0*/  MUFU.RCP R25, R25 ;  /* 0x0000001900197308 */ /* 0x001e220000001000 */
[----:B------:R-:W-:Y:S02]  /*04e0*/  PRMT R24, R24, 0x8880, RZ ;  /* 0x0000888018187816 */ /* 0x000fe400000000ff */
[----:B----4-:R-:W-:Y:S01]  /*04f0*/  LOP3.LUT R22, R22, 0xffff, RZ, 0xc0, !PT ;  /* 0x0000ffff16167812 */ /* 0x010fe200078ec0ff */
[----:B0-----:R-:W-:Y:S01]  /*0500*/  VIADD R11, R25, 0xffffffe ;  /* 0x0ffffffe190b7836 */ /* 0x001fe20000000000 */
[----:B------:R-:W-:-:S05]  /*0510*/  IABS R25, R24 ;  /* 0x0000001800197213 */ /* 0x000fca0000000000 */
[----:B------:R-:W0:Y:S02]  /*0520*/  F2I.FTZ.U32.TRUNC.NTZ R11, R11 ;  /* 0x0000000b000b7305 */ /* 0x000e24000021f000 */
[----:B0-----:R-:W-:-:S04]  /*0530*/  IMAD.MOV R27, RZ, RZ, -R11 ;  /* 0x000000ffff1b7224 */ /* 0x001fc800078e0a0b */
[----:B------:R-:W-:-:S04]  /*0540*/  IMAD R27, R27, R20, RZ ;  /* 0x000000141b1b7224 */ /* 0x000fc800078e02ff */
[----:B------:R-:W-:Y:S01]  /*0550*/  IMAD.HI.U32 R10, R11, R27, R10 ;  /* 0x0000001b0b0a7227 */ /* 0x000fe200078e000a */
[----:B------:R-:W-:Y:S02]  /*0560*/  PRMT R27, R22, 0x8880, RZ ;  /* 0x00008880161b7816 */ /* 0x000fe400000000ff */
[----:B------:R-:W-:Y:S01]  /*0570*/  LOP3.LUT R22, R24, R17, RZ, 0x3c, !PT ;  /* 0x0000001118167212 */ /* 0x000fe200078e3cff */
[----:B------:R-:W-:Y:S02]  /*0580*/  IMAD.MOV R11, RZ, RZ, -R26 ;  /* 0x000000ffff0b7224 */ /* 0x000fe400078e0a1a */
[----:B------:R-:W-:Y:S01]  /*0590*/  IMAD.HI.U32 R26, R10, R25, RZ ;  /* 0x000000190a1a7227 */ /* 0x000fe200078e00ff */
[----:B------:R-:W-:-:S03]  /*05a0*/  ISETP.GE.AND P4, PT, R22, RZ, PT ;  /* 0x000000ff1600720c */ /* 0x000fc60003f86270 */
[----:B------:R-:W-:Y:S02]  /*05b0*/  IMAD R25, R26, R11, R25 ;  /* 0x0000000b1a197224 */ /* 0x000fe400078e0219 */
[----:B------:R-:W-:-:S03]  /*05c0*/  IMAD.MOV.U32 R24, RZ, RZ, R27 ;  /* 0x000000ffff187224 */ /* 0x000fc600078e001b */
[----:B------:R-:W-:Y:S02]  /*05d0*/  ISETP.GT.U32.AND P5, PT, R20, R25, PT ;  /* 0x000000191400720c */ /* 0x000fe40003fa4070 */
[----:B------:R-:W-:Y:S02]  /*05e0*/  IABS R27, R24 ;  /* 0x00000018001b7213 */ /* 0x000fe40000000000 */
[----:B-----5:R-:W-:-:S03]  /*05f0*/  LOP3.LUT R21, R21, 0xffff, RZ, 0xc0, !PT ;  /* 0x0000ffff15157812 */ /* 0x020fc600078ec0ff */
[----:B------:R-:W-:Y:S01]  /*0600*/  IMAD.HI.U32 R22, R10, R27, RZ ;  /* 0x0000001b0a167227 */ /* 0x000fe200078e00ff */
[----:B------:R-:W-:-:S05]  /*0610*/  PRMT R21, R21, 0x8880, RZ ;  /* 0x0000888015157816 */ /* 0x000fca00000000ff */
[----:B------:R-:W-:Y:S02]  /*0620*/  @!P5 IMAD.IADD R25, R25, 0x1, -R20 ;  /* 0x000000011919d824 */ /* 0x000fe400078e0a14 */
[----:B------:R-:W-:-:S03]  /*0630*/  @!P5 VIADD R26, R26, 0x1 ;  /* 0x000000011a1ad836 */ /* 0x000fc60000000000 */
[----:B------:R-:W-:Y:S02]  /*0640*/  ISETP.GE.U32.AND P6, PT, R25, R20, PT ;  /* 0x000000141900720c */ /* 0x000fe40003fc6070 */
[----:B------:R-:W-:Y:S01]  /*0650*/  LOP3.LUT R25, R23, 0xffff, RZ, 0xc0, !PT ;  /* 0x0000ffff17197812 */ /* 0x000fe200078ec0ff */
[----:B------:R-:W-:-:S03]  /*0660*/  IMAD R23, R22, R11, R27 ;  /* 0x0000000b16177224 */ /* 0x000fc600078e021b */
[----:B------:R-:W-:Y:S02]  /*0670*/  PRMT R27, R25, 0x8880, RZ ;  /* 0x00008880191b7816 */ /* 0x000fe400000000ff */
[----:B------:R-:W-:Y:S02]  /*0680*/  ISETP.GT.U32.AND P5, PT, R20, R23, PT ;  /* 0x000000171400720c */ /* 0x000fe40003fa4070 */
[-C--:B------:R-:W-:Y:S01]  /*0690*/  LOP3.LUT R25, R24, R17.reuse, RZ, 0x3c, !PT ;  /* 0x0000001118197212 */ /* 0x080fe200078e3cff */
[----:B------:R-:W-:Y:S02]  /*06a0*/  IMAD.MOV.U32 R24, RZ, RZ, R27 ;  /* 0x000000ffff187224 */ /* 0x000fe400078e001b */
[----:B------:R-:W-:Y:S01]  /*06b0*/  @P6 VIADD R26, R26, 0x1 ;  /* 0x000000011a1a6836 */ /* 0x000fe20000000000 */
[----:B------:R-:W-:Y:S02]  /*06c0*/  ISETP.GE.AND P6, PT, R25, RZ, PT ;  /* 0x000000ff1900720c */ /* 0x000fe40003fc6270 */
[----:B------:R-:W-:Y:S01]  /*06d0*/  IABS R25, R24 ;  /* 0x0000001800197213 */ /* 0x000fe20000000000 */
[----:B------:R-:W-:Y:S01]  /*06e0*/  @!P4 IMAD.MOV R26, RZ, RZ, -R26 ;  /* 0x000000ffff1ac224 */ /* 0x000fe200078e0a1a */
[----:B------:R-:W-:-:S03]  /*06f0*/  LOP3.LUT R24, R24, R17, RZ, 0x3c, !PT ;  /* 0x0000001118187212 */ /* 0x000fc600078e3cff */
        /* <DEDUP_REMOVED lines=30> */
[----:B------:R2:W-:Y:S01]  /*08e0*/  @P0 STG.E.U8 desc[UR6][R4.64], R11 ;  /* 0x0000000b04000986 */ /* 0x0005e2000c101106 */
[----:B------:R-:W-:Y:S02]  /*08f0*/  SEL R17, R17, R10, !P5 ;  /* 0x0000000a11117207 */ /* 0x000fe40006800000 */
[C---:B------:R-:W-:Y:S01]  /*0900*/  ISETP.GE.U32.AND P0, PT, R18.reuse, 0x10000, PT ;  /* 0x000100001200780c */ /* 0x040fe20003f06070 */
[----:B------:R2:W-:Y:S01]  /*0910*/  @P1 STG.E.U8 desc[UR6][R8.64], R21 ;  /* 0x0000001508001986 */ /* 0x0005e2000c101106 */
[----:B------:R-:W-:-:S02]  /*0920*/  ISETP.LT.U32.AND P1, PT, R18, R13, PT ;  /* 0x0000000d1200720c */ /* 0x000fc40003f21070 */
[C---:B------:R-:W-:Y:S01]  /*0930*/  ISETP.GE.U32.AND.EX P0, PT, R19.reuse, RZ, PT, P0 ;  /* 0x000000ff1300720c */ /* 0x040fe20003f06100 */
[----:B------:R2:W-:Y:S01]  /*0940*/  @P2 STG.E.U8 desc[UR6][R2.64], R23 ;  /* 0x0000001702002986 */ /* 0x0005e2000c101106 */
[----:B------:R-:W-:-:S03]  /*0950*/  ISETP.LT.AND.EX P1, PT, R19, R14, PT, P1 ;  /* 0x0000000e1300720c */ /* 0x000fc60003f21310 */
[----:B------:R2:W-:Y:S10]  /*0960*/  @P3 STG.E.U8 desc[UR6][R6.64], R17 ;  /* 0x0000001106003986 */ /* 0x0005f4000c101106 */
[----:B------:R-:W-:Y:S05]  /*0970*/  @!P0 BRA P1, `(.L_x_309) ;  /* 0xfffffff800008947 */ /* 0x000fea000083ffff */
[----:B------:R-:W-:Y:S05]  /*0980*/  EXIT ;  /* 0x000000000000794d */ /* 0x000fea0003800000 */
.L_x_308:
        /* <DEDUP_REMOVED lines=8> */
[----:B------:R-:W-:Y:S01]  /*0a10*/  ULDC.U8 UR4, c[0x0][0xf48] ;  /* 0x0003d20000047ab9 */ /* 0x000fe20000000000 */
[----:B------:R-:W-:Y:S01]  /*0a20*/  ULDC UR5, c[0x0][0x0] ;  /* 0x0000000000057ab9 */ /* 0x000fe20000000800 */
[----:B------:R-:W-:-:S12]  /*0a30*/  UPRMT UR4, UR4, 0x8880, URZ ;  /* 0x0000888004047896 */ /* 0x000fd8000800003f */
.L_x_310:
[----:B0-----:R-:W2:Y:S01]  /*0a40*/  LDG.E.U8 R8, desc[UR6][R2.64] ;  /* 0x0000000602087981 */ /* 0x001ea2000c1e1100 */
[----:B------:R-:W-:-:S04]  /*0a50*/  LEA R4, P0, R6, R0, 0x2 ;  /* 0x0000000006047211 */ /* 0x000fc800078010ff */
[----:B------:R-:W-:-:S05]  /*0a60*/  LEA.HI.X R5, R6, R12, R7, 0x2, P0 ;  /* 0x0000000c06057211 */ /* 0x000fca00000f1407 */
[----:B------:R-:W3:Y:S01]  /*0a70*/  LDG.E R16, desc[UR6][R4.64] ;  /* 0x0000000604107981 */ /* 0x000ee2000c1e1900 */
[----:B--2---:R-:W-:-:S05]  /*0a80*/  IMAD R8, R8, UR4, RZ ;  /* 0x0000000408087c24 */ /* 0x004fca000f8e02ff */
[----:B------:R-:W-:-:S04]  /*0a90*/  LOP3.LUT R8, R8, 0xffff, RZ, 0xc0, !PT ;  /* 0x0000ffff08087812 */ /* 0x000fc800078ec0ff */
[----:B------:R-:W-:Y:S02]  /*0aa0*/  PRMT R8, R8, 0x8880, RZ ;  /* 0x0000888008087816 */ /* 0x000fe400000000ff */
[----:B---3--:R-:W-:Y:S02]  /*0ab0*/  PRMT R23, R16, 0x8880, RZ ;  /* 0x0000888010177816 */ /* 0x008fe400000000ff */
[----:B------:R-:W-:-:S04]  /*0ac0*/  IABS R9, R8 ;  /* 0x0000000800097213 */ /* 0x000fc80000000000 */
[----:B------:R-:W0:Y:S08]  /*0ad0*/  I2F.RP R17, R9 ;  /* 0x0000000900117306 */ /* 0x000e300000209400 */
[----:B0-----:R-:W0:Y:S02]  /*0ae0*/  MUFU.RCP R17, R17 ;  /* 0x0000001100117308 */ /* 0x001e240000001000 */
[----:B0-----:R-:W-:-:S06]  /*0af0*/  VIADD R10, R17, 0xffffffe ;  /* 0x0ffffffe110a7836 */ /* 0x001fcc0000000000 */
[----:B------:R0:W1:Y:S02]  /*0b00*/  F2I.FTZ.U32.TRUNC.NTZ R11, R10 ;  /* 0x0000000a000b7305 */ /* 0x000064000021f000 */
[----:B0-----:R-:W-:Y:S02]  /*0b10*/  IMAD.MOV.U32 R10, RZ, RZ, RZ ;  /* 0x000000ffff0a7224 */ /* 0x001fe400078e00ff */
[----:B-1----:R-:W-:-:S04]  /*0b20*/  IMAD.MOV R18, RZ, RZ, -R11 ;  /* 0x000000ffff127224 */ /* 0x002fc800078e0a0b */
[----:B------:R-:W-:Y:S01]  /*0b30*/  IMAD R15, R18, R9, RZ ;  /* 0x00000009120f7224 */ /* 0x000fe200078e02ff */
[----:B------:R-:W-:-:S03]  /*0b40*/  PRMT R18, R16, 0x7771, RZ ;  /* 0x0000777110127816 */ /* 0x000fc600000000ff */
[----:B------:R-:W-:Y:S01]  /*0b50*/  IMAD.HI.U32 R15, R11, R15, R10 ;  /* 0x0000000f0b0f7227 */ /* 0x000fe200078e000a */
[C---:B------:R-:W-:Y:S02]  /*0b60*/  PRMT R11, R16.reuse, 0x7772, RZ ;  /* 0x00007772100b7816 */ /* 0x040fe400000000ff */
[----:B------:R-:W-:Y:S02]  /*0b70*/  PRMT R16, R16, 0x7773, RZ ;  /* 0x0000777310107816 */ /* 0x000fe400000000ff */
[----:B------:R-:W-:Y:S02]  /*0b80*/  PRMT R19, R11, 0x8880, RZ ;  /* 0x000088800b137816 */ /* 0x000fe400000000ff */
[----:B------:R-:W-:Y:S02]  /*0b90*/  IABS R10, R8 ;  /* 0x00000008000a7213 */ /* 0x000fe40000000000 */
[----:B------:R-:W-:Y:S02]  /*0ba0*/  IABS R11, R23 ;  /* 0x00000017000b7213 */ /* 0x000fe40000000000 */
[----:B------:R-:W-:Y:S01]  /*0bb0*/  PRMT R21, R18, 0x8880, RZ ;  /* 0x0000888012157816 */ /* 0x000fe200000000ff */
[----:B------:R-:W-:Y:S01]  /*0bc0*/  IMAD.MOV R18, RZ, RZ, -R10 ;  /* 0x000000ffff127224 */ /* 0x000fe200078e0a0a */
[----:B------:R-:W-:Y:S01]  /*0bd0*/  PRMT R17, R16, 0x8880, RZ ;  /* 0x0000888010117816 */ /* 0x000fe200000000ff */
[----:B------:R-:W-:Y:S01]  /*0be0*/  IMAD.HI.U32 R16, R15, R11, RZ ;  /* 0x0000000b0f107227 */ /* 0x000fe200078e00ff */
[----:B------:R-:W-:-:S02]  /*0bf0*/  IABS R22, R21 ;  /* 0x0000001500167213 */ /* 0x000fc40000000000 */
[----:B------:R-:W-:Y:S01]  /*0c00*/  IABS R25, R19 ;  /* 0x0000001300197213 */ /* 0x000fe20000000000 */
[----:B------:R-:W-:Y:S01]  /*0c10*/  IMAD R20, R16, R18, R11 ;  /* 0x0000001210147224 */ /* 0x000fe200078e020b */
[----:B------:R-:W-:Y:S01]  /*0c20*/  IABS R26, R17 ;  /* 0x00000011001a7213 */ /* 0x000fe20000000000 */
[----:B------:R-:W-:Y:S01]  /*0c30*/  IMAD.HI.U32 R11, R15, R22, RZ ;  /* 0x000000160f0b7227 */ /* 0x000fe200078e00ff */
[----:B------:R-:W-:Y:S02]  /*0c40*/  LOP3.LUT R23, R23, R8, RZ, 0x3c, !PT ;  /* 0x0000000817177212 */ /* 0x000fe400078e3cff */
[----:B------:R-:W-:Y:S01]  /*0c50*/  ISETP.GT.U32.AND P4, PT, R9, R20, PT ;  /* 0x000000140900720c */ /* 0x000fe20003f84070 */
[----:B------:R-:W-:Y:S01]  /*0c60*/  IMAD R22, R11, R18, R22 ;  /* 0x000000120b167224 */ /* 0x000fe200078e0216 */
[-C--:B------:R-:W-:Y:S01]  /*0c70*/  LOP3.LUT R21, R21, R8.reuse, RZ, 0x3c, !PT ;  /* 0x0000000815157212 */ /* 0x080fe200078e3cff */
[----:B------:R-:W-:Y:S01]  /*0c80*/  IMAD.HI.U32 R10, R15, R25, RZ ;  /* 0x000000190f0a7227 */ /* 0x000fe200078e00ff */
[----:B------:R-:W-:-:S02]  /*0c90*/  LOP3.LUT R19, R19, R8, RZ, 0x3c, !PT ;  /* 0x0000000813137212 */ /* 0x000fc400078e3cff */
[----:B------:R-:W-:Y:S01]  /*0ca0*/  ISETP.GT.U32.AND P6, PT, R9, R22, PT ;  /* 0x000000160900720c */ /* 0x000fe20003fc4070 */
[----:B------:R-:W-:Y:S01]  /*0cb0*/  IMAD R24, R10, R18, R25 ;  /* 0x000000120a187224 */ /* 0x000fe200078e0219 */
[----:B------:R-:W-:Y:S01]  /*0cc0*/  LOP3.LUT R17, R17, R8, RZ, 0x3c, !PT ;  /* 0x0000000811117212 */ /* 0x000fe200078e3cff */
[----:B------:R-:W-:-:S03]  /*0cd0*/  IMAD.HI.U32 R15, R15, R26, RZ ;  /* 0x0000001a0f0f7227 */ /* 0x000fc600078e00ff */
[----:B------:R-:W-:Y:S01]  /*0ce0*/  ISETP.GT.U32.AND P0, PT, R9, R24, PT ;  /* 0x000000180900720c */ /* 0x000fe20003f04070 */
[----:B------:R-:W-:Y:S02]  /*0cf0*/  IMAD R18, R15, R18, R26 ;  /* 0x000000120f127224 */ /* 0x000fe400078e021a */
[--C-:B------:R-:W-:Y:S02]  /*0d00*/  @!P4 IMAD.IADD R20, R20, 0x1, -R9.reuse ;  /* 0x000000011414c824 */ /* 0x100fe400078e0a09 */
[----:B------:R-:W-:Y:S01]  /*0d10*/  @!P4 VIADD R16, R16, 0x1 ;  /* 0x000000011010c836 */ /* 0x000fe20000000000 */
[----:B------:R-:W-:Y:S01]  /*0d20*/  ISETP.GT.U32.AND P1, PT, R9, R18, PT ;  /* 0x000000120900720c */ /* 0x000fe20003f24070 */
[----:B------:R-:W-:Y:S01]  /*0d30*/  @!P6 IMAD.IADD R22, R22, 0x1, -R9 ;  /* 0x000000011616e824 */ /* 0x000fe200078e0a09 */
[----:B------:R-:W-:Y:S01]  /*0d40*/  ISETP.GE.U32.AND P5, PT, R20, R9, PT ;  /* 0x000000091400720c */ /* 0x000fe20003fa6070 */
[----:B------:R-:W-:Y:S01]  /*0d50*/  @!P6 VIADD R11, R11, 0x1 ;  /* 0x000000010b0be836 */ /* 0x000fe20000000000 */
[----:B------:R-:W-:-:S02]  /*0d60*/  ISETP.GE.AND P4, PT, R23, RZ, PT ;  /* 0x000000ff1700720c */ /* 0x000fc40003f86270 */
[-C--:B------:R-:W-:Y:S01]  /*0d70*/  ISETP.GE.U32.AND P2, PT, R22, R9.reuse, PT ;  /* 0x000000091600720c */ /* 0x080fe20003f46070 */
[--C-:B------:R-:W-:Y:S02]  /*0d80*/  @!P0 IMAD.IADD R24, R24, 0x1, -R9.reuse ;  /* 0x0000000118188824 */ /* 0x100fe400078e0a09 */
[----:B------:R-:W-:Y:S01]  /*0d90*/  @!P0 VIADD R10, R10, 0x1 ;  /* 0x000000010a0a8836 */ /* 0x000fe20000000000 */
[----:B------:R-:W-:Y:S02]  /*0da0*/  ISETP.GE.AND P0, PT, R17, RZ, PT ;  /* 0x000000ff1100720c */ /* 0x000fe40003f06270 */
[-C--:B------:R-:W-:Y:S01]  /*0db0*/  ISETP.GE.U32.AND P3, PT, R24, R9.reuse, PT ;  /* 0x000000091800720c */ /* 0x080fe20003f66070 */
[----:B------:R-:W-:Y:S02]  /*0dc0*/  @!P1 IMAD.IADD R18, R18, 0x1, -R9 ;  /* 0x0000000112129824 */ /* 0x000fe400078e0a09 */
[----:B------:R-:W-:Y:S01]  /*0dd0*/  @P5 VIADD R16, R16, 0x1 ;  /* 0x0000000110105836 */ /* 0x000fe20000000000 */
[----:B------:R-:W-:Y:S01]  /*0de0*/  ISETP.GE.AND P5, PT, R21, RZ, PT ;  /* 0x000000ff1500720c */ /* 0x000fe20003fa6270 */
[----:B------:R-:W-:Y:S01]  /*0df0*/  @!P1 VIADD R15, R15, 0x1 ;  /* 0x000000010f0f9836 */ /* 0x000fe20000000000 */
[----:B------:R-:W-:Y:S01]  /*0e00*/  ISETP.GE.U32.AND P6, PT, R18, R9, PT ;  /* 0x000000091200720c */ /* 0x000fe20003fc6070 */
[----:B------:R-:W-:Y:S01]  /*0e10*/  @P2 VIADD R11, R11, 0x1 ;  /* 0x000000010b0b2836 */ /* 0x000fe20000000000 */
[----:B------:R-:W-:Y:S01]  /*0e20*/  ISETP.GE.AND P2, PT, R19, RZ, PT ;  /* 0x000000ff1300720c */ /* 0x000fe20003f46270 */
[----:B------:R-:W-:Y:S01]  /*0e30*/  @!P4 IMAD.MOV R16, RZ, RZ, -R16 ;  /* 0x000000ffff10c224 */ /* 0x000fe200078e0a10 */
[----:B------:R-:W-:-:S03]  /*0e40*/  LOP3.LUT R9, RZ, R8, RZ, 0x33, !PT ;  /* 0x00000008ff097212 */ /* 0x000fc600078e33ff */
[----:B------:R-:W-:Y:S01]  /*0e50*/  @P3 VIADD R10, R10, 0x1 ;  /* 0x000000010a0a3836 */ /* 0x000fe20000000000 */
[----:B------:R-:W-:-:S03]  /*0e60*/  ISETP.NE.AND P3, PT, R8, RZ, PT ;  /* 0x000000ff0800720c */ /* 0x000fc60003f65270 */
[----:B------:R-:W-:Y:S01]  /*0e70*/  @!P5 IMAD.MOV R11, RZ, RZ, -R11 ;  /* 0x000000ffff0bd224 */ /* 0x000fe200078e0a0b */
[----:B------:R-:W-:Y:S01]  /*0e80*/  SEL R8, R9, R16, !P3 ;  /* 0x0000001009087207 */ /* 0x000fe20005800000 */
[----:B------:R-:W-:Y:S02]  /*0e90*/  @P6 VIADD R15, R15, 0x1 ;  /* 0x000000010f0f6836 */ /* 0x000fe40000000000 */
[----:B------:R-:W-:Y:S01]  /*0ea0*/  @!P2 IMAD.MOV R10, RZ, RZ, -R10 ;  /* 0x000000ffff0aa224 */ /* 0x000fe200078e0a0a */
[C---:B------:R-:W-:Y:S01]  /*0eb0*/  SEL R11, R9.reuse, R11, !P3 ;  /* 0x0000000b090b7207 */ /* 0x040fe20005800000 */
[----:B------:R-:W-:Y:S01]  /*0ec0*/  @!P0 IMAD.MOV R15, RZ, RZ, -R15 ;  /* 0x000000ffff0f8224 */ /* 0x000fe200078e0a0f */
[----:B------:R-:W-:Y:S02]  /*0ed0*/  IADD3 R6, P0, R6, UR5, RZ ;  /* 0x0000000506067c10 */ /* 0x000fe4000ff1e0ff */
[----:B------:R-:W-:Y:S02]  /*0ee0*/  SEL R17, R9, R10, !P3 ;  /* 0x0000000a09117207 */ /* 0x000fe40005800000 */
[----:B------:R-:W-:Y:S01]  /*0ef0*/  PRMT R8, R11, 0x7604, R8 ;  /* 0x000076040b087816 */ /* 0x000fe20000000008 */
[----:B------:R-:W-:Y:S01]  /*0f00*/  IMAD.X R7, RZ, RZ, R7, P0 ;  /* 0x000000ffff077224 */ /* 0x000fe200000e0607 */
[----:B------:R-:W-:-:S02]  /*0f10*/  SEL R9, R9, R15, !P3 ;  /* 0x0000000f09097207 */ /* 0x000fc40005800000 */
[----:B------:R-:W-:Y:S02]  /*0f20*/  PRMT R8, R17, 0x7054, R8 ;  /* 0x0000705411087816 */ /* 0x000fe40000000008 */
[C---:B------:R-:W-:Y:S02]  /*0f30*/  ISETP.LT.U32.AND P1, PT, R6.reuse, 0x4000, PT ;  /* 0x000040000600780c */ /* 0x040fe40003f21070 */
[----:B------:R-:W-:Y:S01]  /*0f40*/  PRMT R9, R9, 0x654, R8 ;  /* 0x0000065409097816 */ /* 0x000fe20000000008 */
[C---:B------:R-:W-:Y:S01]  /*0f50*/  IMAD.SHL.U32 R8, R6.reuse, 0x4, RZ ;  /* 0x0000000406087824 */ /* 0x040fe200078e00ff */
[----:B------:R-:W-:Y:S02]  /*0f60*/  SHF.L.U64.HI R11, R6, 0x2, R7 ;  /* 0x00000002060b7819 */ /* 0x000fe40000010207 */
[----:B------:R-:W-:Y:S01]  /*0f70*/  ISETP.LT.U32.AND.EX P1, PT, R7, RZ, PT, P1 ;  /* 0x000000ff0700720c */ /* 0x000fe20003f21110 */
[----:B------:R1:W-:Y:S01]  /*0f80*/  STG.E desc[UR6][R4.64], R9 ;  /* 0x0000000904007986 */ /* 0x0003e2000c101906 */
[----:B------:R-:W-:-:S04]  /*0f90*/  ISETP.GE.U32.AND P0, PT, R8, R13, PT ;  /* 0x0000000d0800720c */ /* 0x000fc80003f06070 */
[----:B------:R-:W-:-:S13]  /*0fa0*/  ISETP.GE.AND.EX P0, PT, R11, R14, PT, P0 ;  /* 0x0000000e0b00720c */ /* 0x000fda0003f06300 */
[----:B-1----:R-:W-:Y:S05]  /*0fb0*/  @!P0 BRA P1, `(.L_x_310) ;  /* 0xfffffff800a08947 */ /* 0x002fea000083ffff */
[----:B------:R-:W-:Y:S05]  /*0fc0*/  EXIT ;  /* 0x000000000000794d */ /* 0x000fea0003800000 */
.L_x_311:
        /* <DEDUP_REMOVED lines=11> */
.L_x_539:


//--------------------- .text._ZN2at6native63_GLOBAL__N__862fb238_30_ForeachBinaryOpScalarTensor_cu_64fe0ca525multi_tensor_apply_kernelINS1_18TensorListMetadataILi1EEENS1_27BinaryOpScalarTensorFunctorIhLi1ELi1ELi0EEEJSt7dividesIhEPhhEEEvT_T0_DpT1_ --------------------------
	.section	.text._ZN2at6native63_GLOBAL__N__862fb238_30_ForeachBinaryOpScalarTensor_cu_64fe0ca525multi_tensor_apply_kernelINS1_18TensorListMetadataILi1EEENS1_27BinaryOpScalarTensorFunctorIhLi1ELi1ELi0EEEJSt7dividesIhEPhhEEEvT_T0_DpT1_,"ax",@progbits
	.align	128
.text._ZN2at6native63_GLOBAL__N__862fb238_30_ForeachBinaryOpScalarTensor_cu_64fe0ca525multi_tensor_apply_kernelINS1_18TensorListMetadataILi1EEENS1_27BinaryOpScalarTensorFunctorIhLi1ELi1ELi0EEEJSt7dividesIhEPhhEEEvT_T0_DpT1_:
        .type           _ZN2at6native63_GLOBAL__N__862fb238_30_ForeachBinaryOpScalarTensor_cu_64fe0ca525multi_tensor_apply_kernelINS1_18TensorListMetadataILi1EEENS1_27BinaryOpScalarTensorFunctorIhLi1ELi1ELi0EEEJSt7dividesIhEPhhEEEvT_T0_DpT1_,@function
        .size           _ZN2at6native63_GLOBAL__N__862fb238_30_ForeachBinaryOpScalarTensor_cu_64fe0ca525multi_tensor_apply_kernelINS1_18TensorListMetadataILi1EEENS1_27BinaryOpScalarTensorFunctorIhLi1ELi1ELi0EEEJSt7dividesIhEPhhEEEvT_T0_DpT1_,(.L_x_540 - _ZN2at6native63_GLOBAL__N__862fb238_30_ForeachBinaryOpScalarTensor_cu_64fe0ca525multi_tensor_apply_kernelINS1_18TensorListMetadataILi1EEENS1_27BinaryOpScalarTensorFunctorIhLi1ELi1ELi0EEEJSt7dividesIhEPhhEEEvT_T0_DpT1_)
        .other          _ZN2at6native63_GLOBAL__N__862fb238_30_ForeachBinaryOpScalarTensor_cu_64fe0ca525multi_tensor_apply_kernelINS1_18TensorListMetadataILi1EEENS1_27BinaryOpScalarTensorFunctorIhLi1ELi1ELi0EEEJSt7dividesIhEPhhEEEvT_T0_DpT1_,@"STO_CUDA_ENTRY STV_DEFAULT"
_ZN2at6native63_GLOBAL__N__862fb238_30_ForeachBinaryOpScalarTensor_cu_64fe0ca525multi_tensor_apply_kernelINS1_18TensorListMetadataILi1EEENS1_27BinaryOpScalarTensorFunctorIhLi1ELi1ELi0EEEJSt7dividesIhEPhhEEEvT_T0_DpT1_:
        /* <DEDUP_REMOVED lines=24> */
.L_x_313:
[----:B0-----:R-:W-:Y:S01]  /*0180*/  IADD3 R15, P0, R5, R2, RZ ;  /* 0x00000002050f7210 */ /* 0x001fe20007f1e0ff */
[----:B------:R-:W0:Y:S01]  /*0190*/  LDC.64 R18, c[0x0][0xf40] ;  /* 0x0003d000ff127b82 */ /* 0x000e220000000a00 */
[C---:B-1----:R-:W-:Y:S02]  /*01a0*/  IMAD R10, R4.reuse, 0x3, RZ ;  /* 0x00000003040a7824 */ /* 0x042fe400078e02ff */
[CC--:B------:R-:W-:Y:S01]  /*01b0*/  IADD3 R16, P1, R4.reuse, R15.reuse, RZ ;  /* 0x0000000f04107210 */ /* 0x0c0fe20007f3e0ff */
[----:B------:R-:W-:Y:S01]  /*01c0*/  IMAD.X R20, RZ, RZ, R3, P0 ;  /* 0x000000ffff147224 */ /* 0x000fe200000e0603 */
[C---:B------:R-:W-:Y:S02]  /*01d0*/  ISETP.GE.U32.AND P5, PT, R15.reuse, 0x10000, PT ;  /* 0x000100000f00780c */ /* 0x040fe40003fa6070 */
[----:B------:R-:W-:Y:S01]  /*01e0*/  LEA R12, P2, R4, R15, 0x1 ;  /* 0x0000000f040c7211 */ /* 0x000fe200078408ff */
[----:B------:R-:W-:Y:S01]  /*01f0*/  IMAD.X R13, RZ, RZ, R20, P1 ;  /* 0x000000ffff0d7224 */ /* 0x000fe200008e0614 */
[----:B------:R-:W-:-:S02]  /*0200*/  ISETP.LT.U32.AND P0, PT, R15, R8, PT ;  /* 0x000000080f00720c */ /* 0x000fc40003f01070 */
[----:B------:R-:W-:Y:S02]  /*0210*/  IADD3 R10, P4, R10, R15, RZ ;  /* 0x0000000f0a0a7210 */ /* 0x000fe40007f9e0ff */
[----:B------:R-:W-:Y:S02]  /*0220*/  ISETP.GE.U32.AND P3, PT, R16, 0x10000, PT ;  /* 0x000100001000780c */ /* 0x000fe40003f66070 */
[----:B------:R-:W-:Y:S01]  /*0230*/  ISETP.GE.U32.AND.EX P5, PT, R20, RZ, PT, P5 ;  /* 0x000000ff1400720c */ /* 0x000fe20003fa6150 */
[--C-:B------:R-:W-:Y:S01]  /*0240*/  IMAD.X R11, RZ, RZ, R20.reuse, P2 ;  /* 0x000000ffff0b7224 */ /* 0x100fe200010e0614 */
[----:B------:R-:W-:Y:S01]  /*0250*/  ISETP.LT.U32.AND P1, PT, R16, R8, PT ;  /* 0x000000081000720c */ /* 0x000fe20003f21070 */
[----:B------:R-:W-:Y:S01]  /*0260*/  IMAD.X R0, RZ, RZ, R20, P4 ;  /* 0x000000ffff007224 */ /* 0x000fe200020e0614 */
[----:B------:R-:W-:Y:S02]  /*0270*/  ISETP.GE.U32.AND.EX P3, PT, R13, RZ, PT, P3 ;  /* 0x000000ff0d00720c */ /* 0x000fe40003f66130 */
[----:B------:R-:W-:-:S02]  /*0280*/  ISETP.LT.AND.EX P0, PT, R20, R6, !P5, P0 ;  /* 0x000000061400720c */ /* 0x000fc40006f01300 */
[----:B------:R-:W-:Y:S01]  /*0290*/  ISETP.GE.U32.AND P5, PT, R12, 0x10000, PT ;  /* 0x000100000c00780c */ /* 0x000fe20003fa6070 */
[----:B0-----:R-:W2:Y:S01]  /*02a0*/  LDG.E.U8 R18, desc[UR6][R18.64] ;  /* 0x0000000612127981 */ /* 0x001ea2000c1e1100 */
[----:B------:R-:W-:Y:S02]  /*02b0*/  ISETP.GE.U32.AND P2, PT, R10, 0x10000, PT ;  /* 0x000100000a00780c */ /* 0x000fe40003f46070 */
[----:B------:R-:W-:Y:S02]  /*02c0*/  IADD3 R16, P6, R16, R9, RZ ;  /* 0x0000000910107210 */ /* 0x000fe40007fde0ff */
[C---:B------:R-:W-:Y:S02]  /*02d0*/  ISETP.LT.AND.EX P1, PT, R13.reuse, R6, !P3, P1 ;  /* 0x000000060d00720c */ /* 0x040fe40005f21310 */
[----:B------:R-:W-:Y:S01]  /*02e0*/  ISETP.LT.U32.AND P3, PT, R12, R8, PT ;  /* 0x000000080c00720c */ /* 0x000fe20003f61070 */
[----:B------:R-:W-:Y:S01]  /*02f0*/  IMAD.X R17, R13, 0x1, R7, P6 ;  /* 0x000000010d117824 */ /* 0x000fe200030e0607 */
[----:B------:R-:W-:-:S02]  /*0300*/  ISETP.GE.U32.AND.EX P5, PT, R11, RZ, PT, P5 ;  /* 0x000000ff0b00720c */ /* 0x000fc40003fa6150 */
[----:B------:R-:W-:Y:S02]  /*0310*/  ISETP.LT.U32.AND P4, PT, R10, R8, PT ;  /* 0x000000080a00720c */ /* 0x000fe40003f81070 */
[----:B------:R-:W-:Y:S02]  /*0320*/  ISETP.GE.U32.AND.EX P2, PT, R0, RZ, PT, P2 ;  /* 0x000000ff0000720c */ /* 0x000fe40003f46120 */
[-C--:B------:R-:W-:Y:S02]  /*0330*/  IADD3 R14, P6, R15, R9.reuse, RZ ;  /* 0x000000090f0e7210 */ /* 0x080fe40007fde0ff */
[-C--:B------:R-:W-:Y:S02]  /*0340*/  ISETP.LT.AND.EX P3, PT, R11, R6.reuse, !P5, P3 ;  /* 0x000000060b00720c */ /* 0x080fe40006f61330 */
[----:B------:R-:W-:Y:S01]  /*0350*/  IADD3 R12, P5, R12, R9, RZ ;  /* 0x000000090c0c7210 */ /* 0x000fe20007fbe0ff */
[----:B------:R-:W-:Y:S01]  /*0360*/  IMAD.X R15, R20, 0x1, R7, P6 ;  /* 0x00000001140f7824 */ /* 0x000fe200030e0607 */
[----:B------:R-:W-:-:S02]  /*0370*/  ISETP.LT.AND.EX P2, PT, R0, R6, !P2, P4 ;  /* 0x000000060000720c */ /* 0x000fc40005741340 */
[----:B------:R-:W-:Y:S01]  /*0380*/  IADD3 R10, P4, R10, R9, RZ ;  /* 0x000000090a0a7210 */ /* 0x000fe20007f9e0ff */
[----:B------:R-:W-:Y:S01]  /*0390*/  IMAD.X R13, R11, 0x1, R7, P5 ;  /* 0x000000010b0d7824 */ /* 0x000fe200028e0607 */
[----:B------:R-:W-:Y:S02]  /*03a0*/  PRMT R24, RZ, 0x7610, R24 ;  /* 0x00007610ff187816 */ /* 0x000fe40000000018 */
[----:B------:R-:W-:Y:S01]  /*03b0*/  PRMT R23, RZ, 0x7610, R23 ;  /* 0x00007610ff177816 */ /* 0x000fe20000000017 */
[----:B------:R-:W-:Y:S01]  /*03c0*/  IMAD.X R11, R0, 0x1, R7, P4 ;  /* 0x00000001000b7824 */ /* 0x000fe200020e0607 */
[----:B------:R-:W-:Y:S02]  /*03d0*/  PRMT R20, RZ, 0x7610, R20 ;  /* 0x00007610ff147816 */ /* 0x000fe40000000014 */
[----:B------:R-:W-:Y:S01]  /*03e0*/  PRMT R0, RZ, 0x7610, R0 ;  /* 0x00007610ff007816 */ /* 0x000fe20000000000 */
[----:B------:R-:W3:Y:S04]  /*03f0*/  @P0 LDG.E.U8 R24, desc[UR6][R14.64] ;  /* 0x000000060e180981 */ /* 0x000ee8000c1e1100 */
[----:B------:R0:W5:Y:S04]  /*0400*/  @P1 LDG.E.U8 R23, desc[UR6][R16.64] ;  /* 0x0000000610171981 */ /* 0x000168000c1e1100 */
[----:B------:R0:W5:Y:S04]  /*0410*/  @P3 LDG.E.U8 R20, desc[UR6][R12.64] ;  /* 0x000000060c143981 */ /* 0x000168000c1e1100 */
[----:B------:R0:W5:Y:S01]  /*0420*/  @P2 LDG.E.U8 R0, desc[UR6][R10.64] ;  /* 0x000000060a002981 */ /* 0x000162000c1e1100 */
[----:B------:R-:W-:-:S06]  /*0430*/  UPRMT UR4, UR8, 0x9910, URZ ;  /* 0x0000991008047896 */ /* 0x000fcc000800003f */
[----:B--2---:R-:W-:-:S05]  /*0440*/  IMAD R18, R18, UR4, RZ ;  /* 0x0000000412127c24 */ /* 0x004fca000f8e02ff */
[----:B------:R-:W-:Y:S02]  /*0450*/  LOP3.LUT R22, R18, 0xff, RZ, 0xc0, !PT ;  /* 0x000000ff12167812 */ /* 0x000fe400078ec0ff */
[----:B------:R-:W-:Y:S02]  /*0460*/  MOV R18, 0x490 ;  /* 0x0000049000127802 */ /* 0x000fe40000000f00 */
[----:B0--3--:R-:W-:-:S07]  /*0470*/  LOP3.LUT R24, R24, 0xff, RZ, 0xc0, !PT ;  /* 0x000000ff18187812 */ /* 0x009fce00078ec0ff */
[----:B-----5:R-:W-:Y:S05]  /*0480*/  CALL.REL.NOINC `($__internal_9_$__cuda_sm20_div_u16) ;  /* 0x0000000400207944 */ /* 0x020fea0003c00000 */
[----:B------:R-:W-:Y:S01]  /*0490*/  IMAD.MOV.U32 R21, RZ, RZ, R27 ;  /* 0x000000ffff157224 */ /* 0x000fe200078e001b */
[----:B------:R-:W-:Y:S02]  /*04a0*/  LOP3.LUT R24, R23, 0xff, RZ, 0xc0, !PT ;  /* 0x000000ff17187812 */ /* 0x000fe400078ec0ff */
[----:B------:R-:W-:-:S07]  /*04b0*/  MOV R18, 0x4d0 ;  /* 0x000004d000127802 */ /* 0x000fce0000000f00 */
[----:B------:R-:W-:Y:S05]  /*04c0*/  CALL.REL.NOINC `($__internal_9_$__cuda_sm20_div_u16) ;  /* 0x0000000400107944 */ /* 0x000fea0003c00000 */
        /* <DEDUP_REMOVED lines=8> */
[----:B------:R-:W-:Y:S01]  /*0550*/  IMAD.WIDE.U32 R2, R4, 0x4, R2 ;  /* 0x0000000404027825 */ /* 0x000fe200078e0002 */
[----:B------:R2:W-:Y:S04]  /*0560*/  @P0 STG.E.U8 desc[UR6][R14.64], R21 ;  /* 0x000000150e000986 */ /* 0x0005e8000c101106 */
[----:B------:R2:W-:Y:S01]  /*0570*/  @P1 STG.E.U8 desc[UR6][R16.64], R23 ;  /* 0x0000001710001986 */ /* 0x0005e2000c101106 */
[C---:B------:R-:W-:Y:S02]  /*0580*/  ISETP.GE.U32.AND P0, PT, R2.reuse, 0x10000, PT ;  /* 0x000100000200780c */ /* 0x040fe40003f06070 */
[----:B------:R-:W-:Y:S01]  /*0590*/  ISETP.LT.U32.AND P1, PT, R2, R8, PT ;  /* 0x000000080200720c */ /* 0x000fe20003f21070 */
[----:B------:R2:W-:Y:S01]  /*05a0*/  @P3 STG.E.U8 desc[UR6][R12.64], R25 ;  /* 0x000000190c003986 */ /* 0x0005e2000c101106 */
[----:B------:R-:W-:-:S02]  /*05b0*/  ISETP.GE.U32.AND.EX P0, PT, R3, RZ, PT, P0 ;  /* 0x000000ff0300720c */ /* 0x000fc40003f06100 */
[----:B------:R-:W-:Y:S01]  /*05c0*/  ISETP.LT.AND.EX P1, PT, R3, R6, PT, P1 ;  /* 0x000000060300720c */ /* 0x000fe20003f21310 */
[----:B------:R2:W-:-:S12]  /*05d0*/  @P2 STG.E.U8 desc[UR6][R10.64], R27 ;  /* 0x0000001b0a002986 */ /* 0x0005d8000c101106 */
[----:B--2---:R-:W-:Y:S05]  /*05e0*/  @!P0 BRA P1, `(.L_x_313) ;  /* 0xfffffff800e48947 */ /* 0x004fea000083ffff */
[----:B------:R-:W-:Y:S05]  /*05f0*/  EXIT ;  /* 0x000000000000794d */ /* 0x000fea0003800000 */
.L_x_312:
[----:B------:R-:W0:Y:S02]  /*0600*/  S2R R0, SR_TID.X ;  /* 0x0000000000007919 */ /* 0x000e240000002100 */
[----:B0-----:R-:W-:-:S03]  /*0610*/  IMAD.WIDE.U32 R2, R0, 0x4, RZ ;  /* 0x0000000400027825 */ /* 0x001fc600078e00ff */
[----:B------:R-:W-:-:S04]  /*0620*/  ISETP.GE.U32.AND P0, PT, R2, R8, PT ;  /* 0x000000080200720c */ /* 0x000fc80003f06070 */
[----:B------:R-:W-:-:S04]  /*0630*/  ISETP.GE.AND.EX P0, PT, R3, R6, PT, P0 ;  /* 0x000000060300720c */ /* 0x000fc80003f06300 */
[----:B------:R-:W-:-:S13]  /*0640*/  ISETP.GT.U32.OR P0, PT, R0, 0x3fff, P0 ;  /* 0x00003fff0000780c */ /* 0x000fda0000704470 */
[----:B------:R-:W-:Y:S05]  /*0650*/  @P0 EXIT ;  /* 0x000000000000094d */ /* 0x000fea0003800000 */
[----:B------:R-:W-:Y:S01]  /*0660*/  IMAD.MOV.U32 R2, RZ, RZ, R0 ;  /* 0x000000ffff027224 */ /* 0x000fe200078e0000 */
[----:B------:R-:W-:Y:S01]  /*0670*/  ULDC UR5, c[0x0][0x0] ;  /* 0x0000000000057ab9 */ /* 0x000fe20000000800 */
[----:B------:R-:W-:-:S07]  /*0680*/  IMAD.MOV.U32 R0, RZ, RZ, RZ ;  /* 0x000000ffff007224 */ /* 0x000fce00078e00ff */
.L_x_314:
[----:B------:R-:W0:Y:S01]  /*0690*/  LDC.64 R10, c[0x0][0xf40] ;  /* 0x0003d000ff0a7b82 */ /* 0x000e220000000a00 */
[----:B------:R-:W-:-:S04]  /*06a0*/  LEA R12, P0, R2, R9, 0x2 ;  /* 0x00000009020c7211 */ /* 0x000fc800078010ff */
[----:B------:R-:W-:-:S05]  /*06b0*/  LEA.HI.X R13, R2, R7, R0, 0x2, P0 ;  /* 0x00000007020d7211 */ /* 0x000fca00000f1400 */
[----:B------:R-:W2:Y:S04]  /*06c0*/  LDG.E R24, desc[UR6][R12.64] ;  /* 0x000000060c187981 */ /* 0x000ea8000c1e1900 */
[----:B0-----:R-:W3:Y:S01]  /*06d0*/  LDG.E.U8 R10, desc[UR6][R10.64] ;  /* 0x000000060a0a7981 */ /* 0x001ee2000c1e1100 */
[----:B------:R-:W-:Y:S01]  /*06e0*/  UPRMT UR4, UR8, 0x9910, URZ ;  /* 0x0000991008047896 */ /* 0x000fe2000800003f */
[----:B------:R-:W-:Y:S02]  /*06f0*/  MOV R18, 0x770 ;  /* 0x0000077000127802 */ /* 0x000fe40000000f00 */
[C---:B--2---:R-:W-:Y:S02]  /*0700*/  PRMT R3, R24.reuse, 0x7770, RZ ;  /* 0x0000777018037816 */ /* 0x044fe400000000ff */
[----:B------:R-:W-:-:S02]  /*0710*/  PRMT R4, R24, 0x7771, RZ ;  /* 0x0000777118047816 */ /* 0x000fc400000000ff */
[C---:B------:R-:W-:Y:S02]  /*0720*/  PRMT R5, R24.reuse, 0x7772, RZ ;  /* 0x0000777218057816 */ /* 0x040fe400000000ff */
[----:B------:R-:W-:Y:S01]  /*0730*/  PRMT R24, R24, 0x7773, RZ ;  /* 0x0000777318187816 */ /* 0x000fe200000000ff */
[----:B---3--:R-:W-:-:S05]  /*0740*/  IMAD R22, R10, UR4, RZ ;  /* 0x000000040a167c24 */ /* 0x008fca000f8e02ff */
[----:B------:R-:W-:-:S07]  /*0750*/  LOP3.LUT R22, R22, 0xff, RZ, 0xc0, !PT ;  /* 0x000000ff16167812 */ /* 0x000fce00078ec0ff */
[----:B------:R-:W-:Y:S05]  /*0760*/  CALL.REL.NOINC `($__internal_9_$__cuda_sm20_div_u16) ;  /* 0x0000000000687944 */ /* 0x000fea0003c00000 */
[----:B------:R-:W-:Y:S01]  /*0770*/  IMAD.MOV.U32 R10, RZ, RZ, R27 ;  /* 0x000000ffff0a7224 */ /* 0x000fe200078e001b */
[----:B------:R-:W-:Y:S01]  /*0780*/  MOV R18, 0x7b0 ;  /* 0x000007b000127802 */ /* 0x000fe20000000f00 */
[----:B------:R-:W-:-:S07]  /*0790*/  IMAD.MOV.U32 R24, RZ, RZ, R5 ;  /* 0x000000ffff187224 */ /* 0x000fce00078e0005 */
        /* <DEDUP_REMOVED lines=23> */
        .weak           $__internal_9_$__cuda_sm20_div_u16
        .type           $__internal_9_$__cuda_sm20_div_u16,@function
        .size           $__internal_9_$__cuda_sm20_div_u16,(.L_x_540 - $__internal_9_$__cuda_sm20_div_u16)
$__internal_9_$__cuda_sm20_div_u16:
[----:B------:R-:W0:Y:S01]  /*0910*/  I2F.U16 R26, R22 ;  /* 0x00000016001a7306 */ /* 0x000e220000101000 */
[----:B------:R-:W-:-:S07]  /*0920*/  IMAD.MOV.U32 R19, RZ, RZ, 0x4b800000 ;  /* 0x4b800000ff137424 */ /* 0x000fce00078e00ff */
        /* <DEDUP_REMOVED lines=10> */
[----:B------:R-:W-:Y:S01]  /*09d0*/  FMUL.RZ R28, R24, R19 ;  /* 0x00000013181c7220 */ /* 0x000fe2000040c000 */
[----:B------:R-:W-:-:S05]  /*09e0*/  IMAD.MOV.U32 R19, RZ, RZ, 0x0 ;  /* 0x00000000ff137424 */ /* 0x000fca00078e00ff */
[----:B------:R-:W0:Y:S02]  /*09f0*/  F2I.U32.TRUNC.NTZ R28, R28 ;  /* 0x0000001c001c7305 */ /* 0x000e24000020f000 */
[----:B0-----:R-:W-:Y:S01]  /*0a00*/  LOP3.LUT R27, R28, 0xffff, RZ, 0xc0, !PT ;  /* 0x0000ffff1c1b7812 */ /* 0x001fe200078ec0ff */
[----:B------:R-:W-:Y:S01]  /*0a10*/  @!P4 IMAD.MOV.U32 R27, RZ, RZ, -0x1 ;  /* 0xffffffffff1bc424 */ /* 0x000fe200078e00ff */
[----:B------:R-:W-:Y:S06]  /*0a20*/  RET.REL.NODEC R18 `(_ZN2at6native63_GLOBAL__N__862fb238_30_ForeachBinaryOpScalarTensor_cu_64fe0ca525multi_tensor_apply_kernelINS1_18TensorListMetadataILi1EEENS1_27BinaryOpScalarTensorFunctorIhLi1ELi1ELi0EEEJSt7dividesIhEPhhEEEvT_T0_DpT1_) ;  /* 0xfffffff412747950 */ /* 0x000fec0003c3ffff */
.L_x_315:
        /* <DEDUP_REMOVED lines=13> */
.L_x_540:


//--------------------- .text._ZN2at6native63_GLOBAL__N__862fb238_30_ForeachBinaryOpScalarTensor_cu_64fe0ca525multi_tensor_apply_kernelINS1_18TensorListMetadataILi2EEENS1_27BinaryOpScalarTensorFunctorIN3c108BFloat16ELi2ELi1ELi1EEEJSt10multipliesIfEPS7_fEEEvT_T0_DpT1_ --------------------------
	.section	.text._ZN2at6native63_GLOBAL__N__862fb238_30_ForeachBinaryOpScalarTensor_cu_64fe0ca525multi_tensor_apply_kernelINS1_18TensorListMetadataILi2EEENS1_27BinaryOpScalarTensorFunctorIN3c108BFloat16ELi2ELi1ELi1EEEJSt10multipliesIfEPS7_fEEEvT_T0_DpT1_,"ax",@progbits
	.align	128
.text._ZN2at6native63_GLOBAL__N__862fb238_30_ForeachBinaryOpScalarTensor_cu_64fe0ca525multi_tensor_apply_kernelINS1_18TensorListMetadataILi2EEENS1_27BinaryOpScalarTensorFunctorIN3c108BFloat16ELi2ELi1ELi1EEEJSt10multipliesIfEPS7_fEEEvT_T0_DpT1_:
        .type           _ZN2at6native63_GLOBAL__N__862fb238_30_ForeachBinaryOpScalarTensor_cu_64fe0ca525multi_tensor_apply_kernelINS1_18TensorListMetadataILi2EEENS1_27BinaryOpScalarTensorFunctorIN3c108BFloat16ELi2ELi1ELi1EEEJSt10multipliesIfEPS7_fEEEvT_T0_DpT1_,@function
        .size           _ZN2at6native63_GLOBAL__N__862fb238_30_ForeachBinaryOpScalarTensor_cu_64fe0ca525multi_tensor_apply_kernelINS1_18TensorListMetadataILi2EEENS1_27BinaryOpScalarTensorFunctorIN3c108BFloat16ELi2ELi1ELi1EEEJSt10multipliesIfEPS7_fEEEvT_T0_DpT1_,(.L_x_542 - _ZN2at6native63_GLOBAL__N__862fb238_30_ForeachBinaryOpScalarTensor_cu_64fe0ca525multi_tensor_apply_kernelINS1_18TensorListMetadataILi2EEENS1_27BinaryOpScalarTensorFunctorIN3c108BFloat16ELi2ELi1ELi1EEEJSt10multipliesIfEPS7_fEEEvT_T0_DpT1_)
        .other          _ZN2at6native63_GLOBAL__N__862fb238_30_ForeachBinaryOpScalarTensor_cu_64fe0ca525multi_tensor_apply_kernelINS1_18TensorListMetadataILi2EEENS1_27BinaryOpScalarTensorFunctorIN3c108BFloat16ELi2ELi1ELi1EEEJSt10multipliesIfEPS7_fEEEvT_T0_DpT1_,@"STO_CUDA_ENTRY STV_DEFAULT"
_ZN2at6native63_GLOBAL__N__862fb238_30_ForeachBinaryOpScalarTensor_cu_64fe0ca525multi_tensor_apply_kernelINS1_18TensorListMetadataILi2EEENS1_27BinaryOpScalarTensorFunctorIN3c108BFloat16ELi2ELi1ELi1EEEJSt10multipliesIfEPS7_fEEEvT_T0_DpT1_:
        /* <DEDUP_REMOVED lines=27> */
.L_x_317:
[----:B0-----:R-:W-:Y:S01]  /*01b0*/  IADD3 R26, P0, R3, R6, RZ ;  /* 0x00000006031a7210 */ /* 0x001fe20007f1e0ff */
[----:B-1----:R-:W-:Y:S01]  /*01c0*/  IMAD R21, R4, 0x3, RZ ;  /* 0x0000000304157824 */ /* 0x002fe200078e02ff */
[----:B------:R-:W0:Y:S01]  /*01d0*/  LDC.64 R14, c[0x0][0xe60] ;  /* 0x00039800ff0e7b82 */ /* 0x000e220000000a00 */
[----:B------:R-:W-:Y:S02]  /*01e0*/  PRMT R8, RZ, 0x7610, R8 ;  /* 0x00007610ff087816 */ /* 0x000fe40000000008 */
[----:B------:R-:W-:Y:S01]  /*01f0*/  IMAD.X R24, RZ, RZ, R7, P0 ;  /* 0x000000ffff187224 */ /* 0x000fe200000e0607 */
[----:B------:R-:W-:Y:S02]  /*0200*/  ISETP.GE.U32.AND P1, PT, R26, 0x10000, PT ;  /* 0x000100001a00780c */ /* 0x000fe40003f26070 */
[----:B------:R-:W-:Y:S02]  /*0210*/  IADD3 R25, P3, R4, R26, RZ ;  /* 0x0000001a04197210 */ /* 0x000fe40007f7e0ff */
[----:B------:R-:W-:-:S02]  /*0220*/  ISETP.LT.U32.AND P0, PT, R26, R0, PT ;  /* 0x000000001a00720c */ /* 0x000fc40003f01070 */
[----:B------:R-:W-:Y:S01]  /*0230*/  ISETP.GE.U32.AND.EX P1, PT, R24, RZ, PT, P1 ;  /* 0x000000ff1800720c */ /* 0x000fe20003f26110 */
[--C-:B------:R-:W-:Y:S01]  /*0240*/  IMAD.X R5, RZ, RZ, R24.reuse, P3 ;  /* 0x000000ffff057224 */ /* 0x100fe200018e0618 */
[----:B------:R-:W-:Y:S02]  /*0250*/  LEA R29, P4, R4, R26, 0x1 ;  /* 0x0000001a041d7211 */ /* 0x000fe400078808ff */
[----:B------:R-:W-:Y:S02]  /*0260*/  ISETP.GE.U32.AND P2, PT, R25, 0x10000, PT ;  /* 0x000100001900780c */ /* 0x000fe40003f46070 */
[----:B------:R-:W-:Y:S01]  /*0270*/  ISETP.LT.AND.EX P1, PT, R24, R2, !P1, P0 ;  /* 0x000000021800720c */ /* 0x000fe20004f21300 */
[----:B------:R-:W-:Y:S01]  /*0280*/  IMAD.X R27, RZ, RZ, R24, P4 ;  /* 0x000000ffff1b7224 */ /* 0x000fe200020e0618 */
[----:B------:R-:W-:Y:S02]  /*0290*/  ISETP.GE.U32.AND P3, PT, R29, 0x10000, PT ;  /* 0x000100001d00780c */ /* 0x000fe40003f66070 */
[----:B------:R-:W-:-:S02]  /*02a0*/  IADD3 R21, P5, R21, R26, RZ ;  /* 0x0000001a15157210 */ /* 0x000fc40007fbe0ff */
[-C--:B------:R-:W-:Y:S02]  /*02b0*/  ISETP.LT.U32.AND P0, PT, R25, R0.reuse, PT ;  /* 0x000000001900720c */ /* 0x080fe40003f01070 */
[----:B------:R-:W-:Y:S01]  /*02c0*/  ISETP.GE.U32.AND.EX P2, PT, R5, RZ, PT, P2 ;  /* 0x000000ff0500720c */ /* 0x000fe20003f46120 */
[----:B------:R-:W-:Y:S01]  /*02d0*/  IMAD.X R9, RZ, RZ, R24, P5 ;  /* 0x000000ffff097224 */ /* 0x000fe200028e0618 */
[----:B------:R-:W-:Y:S01]  /*02e0*/  ISETP.LT.U32.AND P4, PT, R29, R0, PT ;  /* 0x000000001d00720c */ /* 0x000fe20003f81070 */
[----:B0-----:R-:W2:Y:S01]  /*02f0*/  LDG.E.U16 R15, desc[UR4][R14.64] ;  /* 0x000000040e0f7981 */ /* 0x001ea2000c1e1500 */
[----:B------:R-:W-:Y:S02]  /*0300*/  ISETP.GE.U32.AND.EX P3, PT, R27, RZ, PT, P3 ;  /* 0x000000ff1b00720c */ /* 0x000fe40003f66130 */
[----:B------:R-:W-:Y:S02]  /*0310*/  ISETP.LT.AND.EX P0, PT, R5, R2, !P2, P0 ;  /* 0x000000020500720c */ /* 0x000fe40005701300 */
[----:B------:R-:W-:-:S02]  /*0320*/  ISETP.GE.U32.AND P2, PT, R21, 0x10000, PT ;  /* 0x000100001500780c */ /* 0x000fc40003f46070 */
[----:B------:R-:W-:Y:S02]  /*0330*/  ISETP.LT.AND.EX P4, PT, R27, R2, !P3, P4 ;  /* 0x000000021b00720c */ /* 0x000fe40005f81340 */
[C---:B------:R-:W-:Y:S02]  /*0340*/  @P1 LEA R18, P5, R26.reuse, R10, 0x1 ;  /* 0x0000000a1a121211 */ /* 0x040fe400078a08ff */
[----:B------:R-:W-:Y:S02]  /*0350*/  ISETP.LT.U32.AND P3, PT, R21, R0, PT ;  /* 0x000000001500720c */ /* 0x000fe40003f61070 */
[C---:B------:R-:W-:Y:S02]  /*0360*/  ISETP.GE.U32.AND.EX P2, PT, R9.reuse, RZ, PT, P2 ;  /* 0x000000ff0900720c */ /* 0x040fe40003f46120 */
[----:B------:R-:W-:Y:S02]  /*0370*/  @P1 LEA.HI.X R19, R26, R11, R24, 0x1, P5 ;  /* 0x0000000b1a131211 */ /* 0x000fe400028f0c18 */
[----:B------:R-:W-:-:S02]  /*0380*/  ISETP.LT.AND.EX P2, PT, R9, R2, !P2, P3 ;  /* 0x000000020900720c */ /* 0x000fc40005741330 */
[----:B------:R-:W-:Y:S01]  /*0390*/  PRMT R28, RZ, 0x7610, R28 ;  /* 0x00007610ff1c7816 */ /* 0x000fe2000000001c */
[----:B------:R0:W3:Y:S01]  /*03a0*/  @P1 LDG.E.U16 R8, desc[UR4][R18.64] ;  /* 0x0000000412081981 */ /* 0x0000e2000c1e1500 */
[-C--:B------:R-:W-:Y:S02]  /*03b0*/  @P0 LEA R16, P5, R25, R10.reuse, 0x1 ;  /* 0x0000000a19100211 */ /* 0x080fe400078a08ff */
[----:B0-----:R-:W-:-:S04]  /*03c0*/  @P4 LEA R18, P3, R29, R10, 0x1 ;  /* 0x0000000a1d124211 */ /* 0x001fc800078608ff */
[----:B------:R-:W-:-:S03]  /*03d0*/  @P4 LEA.HI.X R19, R29, R11, R27, 0x1, P3 ;  /* 0x0000000b1d134211 */ /* 0x000fc600018f0c1b */
[----:B------:R-:W-:Y:S02]  /*03e0*/  @P2 LEA R22, P3, R21, R10, 0x1 ;  /* 0x0000000a15162211 */ /* 0x000fe400078608ff */
[----:B------:R-:W-:Y:S01]  /*03f0*/  PRMT R20, RZ, 0x7610, R20 ;  /* 0x00007610ff147816 */ /* 0x000fe20000000014 */
[----:B------:R0:W4:Y:S01]  /*0400*/  @P4 LDG.E.U16 R28, desc[UR4][R18.64] ;  /* 0x00000004121c4981 */ /* 0x000122000c1e1500 */
[-C--:B------:R-:W-:Y:S02]  /*0410*/  @P0 LEA.HI.X R17, R25, R11.reuse, R5, 0x1, P5 ;  /* 0x0000000b19110211 */ /* 0x080fe400028f0c05 */
[----:B------:R-:W-:-:S03]  /*0420*/  @P2 LEA.HI.X R23, R21, R11, R9, 0x1, P3 ;  /* 0x0000000b15172211 */ /* 0x000fc600018f0c09 */
[----:B------:R2:W5:Y:S01]  /*0430*/  @P0 LDG.E.U16 R20, desc[UR4][R16.64] ;  /* 0x0000000410140981 */ /* 0x000562000c1e1500 */
[----:B0-----:R-:W-:-:S06]  /*0440*/  PRMT R18, RZ, 0x7610, R18 ;  /* 0x00007610ff127816 */ /* 0x001fcc0000000012 */
[----:B------:R4:W5:Y:S01]  /*0450*/  @P2 LDG.E.U16 R18, desc[UR4][R22.64] ;  /* 0x0000000416122981 */ /* 0x000962000c1e1500 */
[----:B------:R-:W-:Y:S01]  /*0460*/  @P1 LEA R14, P3, R26, R12, 0x1 ;  /* 0x0000000c1a0e1211 */ /* 0x000fe200078608ff */
[----:B------:R-:W-:-:S04]  /*0470*/  IMAD.WIDE.U32 R6, R4, 0x4, R6 ;  /* 0x0000000404067825 */ /* 0x000fc800078e0006 */
[----:B--2---:R-:W-:Y:S01]  /*0480*/  IMAD.U32 R17, R15, 0x10000, RZ ;  /* 0x000100000f117824 */ /* 0x004fe200078e00ff */
[----:B------:R-:W-:Y:S02]  /*0490*/  @P1 LEA.HI.X R15, R26, R13, R24, 0x1, P3 ;  /* 0x0000000d1a0f1211 */ /* 0x000fe400018f0c18 */
[----:B------:R-:W-:Y:S01]  /*04a0*/  @P0 LEA R16, P3, R25, R12, 0x1 ;  /* 0x0000000c19100211 */ /* 0x000fe200078608ff */
[----:B------:R-:W-:-:S03]  /*04b0*/  FMUL.FTZ R26, R17, UR6 ;  /* 0x00000006111a7c20 */ /* 0x000fc60008410000 */
[----:B------:R-:W-:Y:S01]  /*04c0*/  @P0 LEA.HI.X R17, R25, R13, R5, 0x1, P3 ;  /* 0x0000000d19110211 */ /* 0x000fe200018f0c05 */
[----:B---3--:R-:W-:-:S04]  /*04d0*/  IMAD.U32 R8, R8, 0x10000, RZ ;  /* 0x0001000008087824 */ /* 0x008fc800078e00ff */
[----:B------:R-:W-:Y:S01]  /*04e0*/  FMUL.FTZ R5, R8, R26 ;  /* 0x0000001a08057220 */ /* 0x000fe20000410000 */
[-C--:B------:R-:W-:Y:S02]  /*04f0*/  @P4 LEA R24, P5, R29, R12.reuse, 0x1 ;  /* 0x0000000c1d184211 */ /* 0x080fe400078a08ff */
[----:B------:R-:W-:Y:S02]  /*0500*/  @P2 LEA R8, P3, R21, R12, 0x1 ;  /* 0x0000000c15082211 */ /* 0x000fe400078608ff */
[----:B------:R-:W-:Y:S01]  /*0510*/  @P4 LEA.HI.X R25, R29, R13, R27, 0x1, P5 ;  /* 0x0000000d1d194211 */ /* 0x000fe200028f0c1b */
[----:B----4-:R-:W-:Y:S02]  /*0520*/  IMAD.U32 R23, R28, 0x10000, RZ ;  /* 0x000100001c177824 */ /* 0x010fe400078e00ff */
[----:B-----5:R-:W-:Y:S01]  /*0530*/  IMAD.U32 R19, R20, 0x10000, RZ ;  /* 0x0001000014137824 */ /* 0x020fe200078e00ff */
[----:B------:R-:W-:Y:S01]  /*0540*/  F2FP.BF16.F32.PACK_AB R20, RZ, R5 ;  /* 0x00000005ff14723e */ /* 0x000fe200000010ff */
[----:B------:R-:W-:-:S02]  /*0550*/  FMUL.FTZ R23, R26, R23 ;  /* 0x000000171a177220 */ /* 0x000fc40000410000 */
[----:B------:R-:W-:Y:S01]  /*0560*/  FMUL.FTZ R19, R26, R19 ;  /* 0x000000131a137220 */ /* 0x000fe20000410000 */
[----:B------:R-:W-:-:S04]  /*0570*/  IMAD.U32 R5, R18, 0x10000, RZ ;  /* 0x0001000012057824 */ /* 0x000fc800078e00ff */
[----:B------:R-:W-:Y:S01]  /*0580*/  F2FP.BF16.F32.PACK_AB R19, RZ, R19 ;  /* 0x00000013ff13723e */ /* 0x000fe200000010ff */
[----:B------:R-:W-:Y:S01]  /*0590*/  FMUL.FTZ R5, R26, R5 ;  /* 0x000000051a057220 */ /* 0x000fe20000410000 */
[----:B------:R-:W-:Y:S02]  /*05a0*/  F2FP.BF16.F32.PACK_AB R23, RZ, R23 ;  /* 0x00000017ff17723e */ /* 0x000fe400000010ff */
[----:B------:R-:W-:Y:S02]  /*05b0*/  @P2 LEA.HI.X R9, R21, R13, R9, 0x1, P3 ;  /* 0x0000000d15092211 */ /* 0x000fe400018f0c09 */
[----:B------:R-:W-:Y:S01]  /*05c0*/  F2FP.BF16.F32.PACK_AB R5, RZ, R5 ;  /* 0x00000005ff05723e */ /* 0x000fe200000010ff */
[----:B------:R2:W-:Y:S01]  /*05d0*/  @P1 STG.E.U16 desc[UR4][R14.64], R20 ;  /* 0x000000140e001986 */ /* 0x0005e2000c101504 */
[----:B------:R-:W-:-:S03]  /*05e0*/  ISETP.LT.U32.AND P1, PT, R6, R0, PT ;  /* 0x000000000600720c */ /* 0x000fc60003f21070 */
[----:B------:R2:W-:Y:S01]  /*05f0*/  @P0 STG.E.U16 desc[UR4][R16.64], R19 ;  /* 0x0000001310000986 */ /* 0x0005e2000c101504 */
[----:B------:R-:W-:-:S03]  /*0600*/  ISETP.GE.U32.AND P0, PT, R6, 0x10000, PT ;  /* 0x000100000600780c */ /* 0x000fc60003f06070 */
[----:B------:R2:W-:Y:S04]  /*0610*/  @P4 STG.E.U16 desc[UR4][R24.64], R23 ;  /* 0x0000001718004986 */ /* 0x0005e8000c101504 */
[----:B------:R2:W-:Y:S01]  /*0620*/  @P2 STG.E.U16 desc[UR4][R8.64], R5 ;  /* 0x0000000508002986 */ /* 0x0005e2000c101504 */
[C---:B------:R-:W-:Y:S02]  /*0630*/  ISETP.GE.U32.AND.EX P0, PT, R7.reuse, RZ, PT, P0 ;  /* 0x000000ff0700720c */ /* 0x040fe40003f06100 */
[----:B------:R-:W-:-:S13]  /*0640*/  ISETP.LT.AND.EX P1, PT, R7, R2, PT, P1 ;  /* 0x000000020700720c */ /* 0x000fda0003f21310 */
[----:B--2---:R-:W-:Y:S05]  /*0650*/  @!P0 BRA P1, `(.L_x_317) ;  /* 0xfffffff800d48947 */ /* 0x004fea000083ffff */
[----:B------:R-:W-:Y:S05]  /*0660*/  EXIT ;  /* 0x000000000000794d */ /* 0x000fea0003800000 */
.L_x_316:
        /* <DEDUP_REMOVED lines=10> */
.L_x_318:
[C---:B------:R-:W-:Y:S01]  /*0710*/  IMAD.SHL.U32 R19, R6.reuse, 0x8, RZ ;  /* 0x0000000806137824 */ /* 0x040fe200078e00ff */
[----:B------:R-:W-:Y:S01]  /*0720*/  SHF.L.U64.HI R7, R6, 0x3, R3 ;  /* 0x0000000306077819 */ /* 0x000fe20000010203 */
[----:B0-----:R-:W2:Y:S03]  /*0730*/  LDG.E.U16 R14, desc[UR4][R4.64] ;  /* 0x00000004040e7981 */ /* 0x001ea6000c1e1500 */
[----:B------:R-:W-:-:S05]  /*0740*/  IADD3 R8, P0, R10, R19, RZ ;  /* 0x000000130a087210 */ /* 0x000fca0007f1e0ff */
[----:B------:R-:W-:-:S06]  /*0750*/  IMAD.X R9, R11, 0x1, R7, P0 ;  /* 0x000000010b097824 */ /* 0x000fcc00000e0607 */
[----:B------:R-:W3:Y:S01]  /*0760*/  LDG.E.64 R8, desc[UR4][R8.64] ;  /* 0x0000000408087981 */ /* 0x000ee2000c1e1b00 */
[----:B--2---:R-:W-:-:S04]  /*0770*/  IMAD.U32 R17, R14, 0x10000, RZ ;  /* 0x000100000e117824 */ /* 0x004fc800078e00ff */
[----:B------:R-:W-:Y:S01]  /*0780*/  FMUL.FTZ R17, R17, UR7 ;  /* 0x0000000711117c20 */ /* 0x000fe20008410000 */
[C---:B---3--:R-:W-:Y:S01]  /*0790*/  PRMT R14, R8.reuse, 0x7632, R14 ;  /* 0x00007632080e7816 */ /* 0x048fe2000000000e */
[----:B------:R-:W-:Y:S01]  /*07a0*/  IMAD.U32 R16, R8, 0x10000, RZ ;  /* 0x0001000008107824 */ /* 0x000fe200078e00ff */
[----:B------:R-:W-:-:S03]  /*07b0*/  PRMT R15, R9, 0x7632, R15 ;  /* 0x00007632090f7816 */ /* 0x000fc6000000000f */
[----:B------:R-:W-:Y:S02]  /*07c0*/  IMAD.U32 R14, R14, 0x10000, RZ ;  /* 0x000100000e0e7824 */ /* 0x000fe400078e00ff */
[----:B------:R-:W-:Y:S01]  /*07d0*/  FMUL.FTZ R16, R16, R17 ;  /* 0x0000001110107220 */ /* 0x000fe20000410000 */
[----:B------:R-:W-:Y:S01]  /*07e0*/  IMAD.U32 R18, R9, 0x10000, RZ ;  /* 0x0001000009127824 */ /* 0x000fe200078e00ff */
[----:B------:R-:W-:Y:S01]  /*07f0*/  IADD3 R8, P0, R12, R19, RZ ;  /* 0x000000130c087210 */ /* 0x000fe20007f1e0ff */
[----:B------:R-:W-:Y:S01]  /*0800*/  FMUL.FTZ R9, R17, R14 ;  /* 0x0000000e11097220 */ /* 0x000fe20000410000 */
[----:B------:R-:W-:Y:S02]  /*0810*/  IMAD.U32 R20, R15, 0x10000, RZ ;  /* 0x000100000f147824 */ /* 0x000fe400078e00ff */
[----:B------:R-:W-:Y:S02]  /*0820*/  FMUL.FTZ R18, R17, R18 ;  /* 0x0000001211127220 */ /* 0x000fe40000410000 */
[----:B------:R-:W-:Y:S01]  /*0830*/  F2FP.BF16.F32.PACK_AB R16, R9, R16 ;  /* 0x000000100910723e */ /* 0x000fe200000010ff */
[----:B------:R-:W-:-:S02]  /*0840*/  IMAD.X R9, R13, 0x1, R7, P0 ;  /* 0x000000010d097824 */ /* 0x000fc400000e0607 */
[----:B------:R-:W-:Y:S01]  /*0850*/  FMUL.FTZ R17, R17, R20 ;  /* 0x0000001411117220 */ /* 0x000fe20000410000 */
[----:B------:R-:W-:-:S04]  /*0860*/  IADD3 R6, P0, R6, UR6, RZ ;  /* 0x0000000606067c10 */ /* 0x000fc8000ff1e0ff */
[----:B------:R-:W-:Y:S01]  /*0870*/  F2FP.BF16.F32.PACK_AB R17, R17, R18 ;  /* 0x000000121111723e */ /* 0x000fe200000010ff */
[C---:B------:R-:W-:Y:S02]  /*0880*/  IMAD.SHL.U32 R7, R6.reuse, 0x4, RZ ;  /* 0x0000000406077824 */ /* 0x040fe400078e00ff */
[----:B------:R-:W-:Y:S01]  /*0890*/  IMAD.X R3, RZ, RZ, R3, P0 ;  /* 0x000000ffff037224 */ /* 0x000fe200000e0603 */
[C---:B------:R-:W-:Y:S01]  /*08a0*/  ISETP.LT.U32.AND P1, PT, R6.reuse, 0x4000, PT ;  /* 0x000040000600780c */ /* 0x040fe20003f21070 */
[----:B------:R1:W-:Y:S01]  /*08b0*/  STG.E.64 desc[UR4][R8.64], R16 ;  /* 0x0000001008007986 */ /* 0x0003e2000c101b04 */
[----:B------:R-:W-:Y:S02]  /*08c0*/  ISETP.GE.U32.AND P0, PT, R7, R0, PT ;  /* 0x000000000700720c */ /* 0x000fe40003f06070 */
[----:B------:R-:W-:Y:S02]  /*08d0*/  SHF.L.U64.HI R7, R6, 0x2, R3 ;  /* 0x0000000206077819 */ /* 0x000fe40000010203 */
[----:B------:R-:W-:-:S02]  /*08e0*/  ISETP.LT.U32.AND.EX P1, PT, R3, RZ, PT, P1 ;  /* 0x000000ff0300720c */ /* 0x000fc40003f21110 */
[----:B------:R-:W-:-:S13]  /*08f0*/  ISETP.GE.AND.EX P0, PT, R7, R2, PT, P0 ;  /* 0x000000020700720c */ /* 0x000fda0003f06300 */
[----:B-1----:R-:W-:Y:S05]  /*0900*/  @!P0 BRA P1, `(.L_x_318) ;  /* 0xfffffffc00808947 */ /* 0x002fea000083ffff */
[----:B------:R-:W-:Y:S05]  /*0910*/  EXIT ;  /* 0x000000000000794d */ /* 0x000fea0003800000 */
.L_x_319:
        /* <DEDUP_REMOVED lines=14> */
.L_x_542:


//--------------------- .text._ZN2at6native63_GLOBAL__N__862fb238_30_ForeachBinaryOpScalarTensor_cu_64fe0ca525multi_tensor_apply_kernelINS1_18TensorListMetadataILi2EEENS1_27BinaryOpScalarTensorFunctorIN3c104HalfELi2ELi1ELi1EEEJSt10multipliesIfEPS7_fEEEvT_T0_DpT1_ --------------------------
	.section	.text._ZN2at6native63_GLOBAL__N__862fb238_30_ForeachBinaryOpScalarTensor_cu_64fe0ca525multi_tensor_apply_kernelINS1_18TensorListMetadataILi2EEENS1_27BinaryOpScalarTensorFunctorIN3c104HalfELi2ELi1ELi1EEEJSt10multipliesIfEPS7_fEEEvT_T0_DpT1_,"ax",@progbits
	.align	128
.text._ZN2at6native63_GLOBAL__N__862fb238_30_ForeachBinaryOpScalarTensor_cu_64fe0ca525multi_tensor_apply_kernelINS1_18TensorListMetadataILi2EEENS1_27BinaryOpScalarTensorFunctorIN3c104HalfELi2ELi1ELi1EEEJSt10multipliesIfEPS7_fEEEvT_T0_DpT1_:
        .type           _ZN2at6native63_GLOBAL__N__862fb238_30_ForeachBinaryOpScalarTensor_cu_64fe0ca525multi_tensor_apply_kernelINS1_18TensorListMetadataILi2EEENS1_27BinaryOpScalarTensorFunctorIN3c104HalfELi2ELi1ELi1EEEJSt10multipliesIfEPS7_fEEEvT_T0_DpT1_,@function
        .size           _ZN2at6native63_GLOBAL__N__862fb238_30_ForeachBinaryOpScalarTensor_cu_64fe0ca525multi_tensor_apply_kernelINS1_18TensorListMetadataILi2EEENS1_27BinaryOpScalarTensorFunctorIN3c104HalfELi2ELi1ELi1EEEJSt10multipliesIfEPS7_fEEEvT_T0_DpT1_,(.L_x_543 - _ZN2at6native63_GLOBAL__N__862fb238_30_ForeachBinaryOpScalarTensor_cu_64fe0ca525multi_tensor_apply_kernelINS1_18TensorListMetadataILi2EEENS1_27BinaryOpScalarTensorFunctorIN3c104HalfELi2ELi1ELi1EEEJSt10multipliesIfEPS7_fEEEvT_T0_DpT1_)
        .other          _ZN2at6native63_GLOBAL__N__862fb238_30_ForeachBinaryOpScalarTensor_cu_64fe0ca525multi_tensor_apply_kernelINS1_18TensorListMetadataILi2EEENS1_27BinaryOpScalarTensorFunctorIN3c104HalfELi2ELi1ELi1EEEJSt10multipliesIfEPS7_fEEEvT_T0_DpT1_,@"STO_CUDA_ENTRY STV_DEFAULT"
_ZN2at6native63_GLOBAL__N__862fb238_30_ForeachBinaryOpScalarTensor_cu_64fe0ca525multi_tensor_apply_kernelINS1_18TensorListMetadataILi2EEENS1_27BinaryOpScalarTensorFunctorIN3c104HalfELi2ELi1ELi1EEEJSt10multipliesIfEPS7_fEEEvT_T0_DpT1_:
        /* <DEDUP_REMOVED lines=27> */
.L_x_321:
        /* <DEDUP_REMOVED lines=45> */
[----:B--2---:R-:W-:Y:S01]  /*0480*/  HADD2.F32 R17, -RZ, R15.H0_H0 ;  /* 0x2000000fff117230 */ /* 0x004fe20000004100 */
[-C--:B------:R-:W-:Y:S02]  /*0490*/  @P1 LEA.HI.X R15, R26, R13.reuse, R24, 0x1, P3 ;  /* 0x0000000d1a0f1211 */ /* 0x080fe400018f0c18 */
[----:B------:R-:W-:Y:S02]  /*04a0*/  @P0 LEA R16, P3, R25, R12, 0x1 ;  /* 0x0000000c19100211 */ /* 0x000fe400078608ff */
[----:B------:R-:W-:Y:S02]  /*04b0*/  FMUL.FTZ R26, R17, UR6 ;  /* 0x00000006111a7c20 */ /* 0x000fe40008410000 */
[----:B------:R-:W-:Y:S01]  /*04c0*/  @P0 LEA.HI.X R17, R25, R13, R5, 0x1, P3 ;  /* 0x0000000d19110211 */ /* 0x000fe200018f0c05 */
[----:B---3--:R-:W-:-:S05]  /*04d0*/  HADD2.F32 R8, -RZ, R8.H0_H0 ;  /* 0x20000008ff087230 */ /* 0x008fca0000004100 */
[----:B------:R-:W-:Y:S01]  /*04e0*/  FMUL.FTZ R5, R8, R26 ;  /* 0x0000001a08057220 */ /* 0x000fe20000410000 */
[-C--:B------:R-:W-:Y:S02]  /*04f0*/  @P4 LEA R24, P5, R29, R12.reuse, 0x1 ;  /* 0x0000000c1d184211 */ /* 0x080fe400078a08ff */
[----:B------:R-:W-:Y:S01]  /*0500*/  @P2 LEA R8, P3, R21, R12, 0x1 ;  /* 0x0000000c15082211 */ /* 0x000fe200078608ff */
[----:B----4-:R-:W-:Y:S02]  /*0510*/  HADD2.F32 R23, -RZ, R28.H0_H0 ;  /* 0x2000001cff177230 */ /* 0x010fe40000004100 */
[----:B-----5:R-:W-:Y:S01]  /*0520*/  HADD2.F32 R19, -RZ, R20.H0_H0 ;  /* 0x20000014ff137230 */ /* 0x020fe20000004100 */
[----:B------:R-:W-:Y:S02]  /*0530*/  F2FP.F16.F32.PACK_AB R20, RZ, R5 ;  /* 0x00000005ff14723e */ /* 0x000fe400000000ff */
[C---:B------:R-:W-:Y:S02]  /*0540*/  FMUL.FTZ R23, R26.reuse, R23 ;  /* 0x000000171a177220 */ /* 0x040fe40000410000 */
[----:B------:R-:W-:Y:S01]  /*0550*/  FMUL.FTZ R19, R26, R19 ;  /* 0x000000131a137220 */ /* 0x000fe20000410000 */
[----:B------:R-:W-:-:S04]  /*0560*/  HADD2.F32 R5, -RZ, R18.H0_H0 ;  /* 0x20000012ff057230 */ /* 0x000fc80000004100 */
[----:B------:R-:W-:Y:S01]  /*0570*/  F2FP.F16.F32.PACK_AB R19, RZ, R19 ;  /* 0x00000013ff13723e */ /* 0x000fe200000000ff */
[----:B------:R-:W-:Y:S01]  /*0580*/  FMUL.FTZ R5, R26, R5 ;  /* 0x000000051a057220 */ /* 0x000fe20000410000 */
[----:B------:R-:W-:Y:S02]  /*0590*/  @P4 LEA.HI.X R25, R29, R13, R27, 0x1, P5 ;  /* 0x0000000d1d194211 */ /* 0x000fe400028f0c1b */
[----:B------:R-:W-:Y:S02]  /*05a0*/  F2FP.F16.F32.PACK_AB R23, RZ, R23 ;  /* 0x00000017ff17723e */ /* 0x000fe400000000ff */
[----:B------:R-:W-:Y:S02]  /*05b0*/  @P2 LEA.HI.X R9, R21, R13, R9, 0x1, P3 ;  /* 0x0000000d15092211 */ /* 0x000fe400018f0c09 */
[----:B------:R-:W-:Y:S01]  /*05c0*/  F2FP.F16.F32.PACK_AB R5, RZ, R5 ;  /* 0x00000005ff05723e */ /* 0x000fe200000000ff */
        /* <DEDUP_REMOVED lines=10> */
.L_x_320:
        /* <DEDUP_REMOVED lines=10> */
.L_x_322:
[C---:B------:R-:W-:Y:S01]  /*0710*/  IMAD.SHL.U32 R19, R3.reuse, 0x8, RZ ;  /* 0x0000000803137824 */ /* 0x040fe200078e00ff */
[----:B------:R-:W-:Y:S01]  /*0720*/  SHF.L.U64.HI R9, R3, 0x3, R8 ;  /* 0x0000000303097819 */ /* 0x000fe20000010208 */
[----:B0-----:R-:W2:Y:S03]  /*0730*/  LDG.E.U16 R14, desc[UR4][R4.64] ;  /* 0x00000004040e7981 */ /* 0x001ea6000c1e1500 */
[----:B------:R-:W-:-:S05]  /*0740*/  IADD3 R6, P0, R10, R19, RZ ;  /* 0x000000130a067210 */ /* 0x000fca0007f1e0ff */
[----:B------:R-:W-:-:S06]  /*0750*/  IMAD.X R7, R11, 0x1, R9, P0 ;  /* 0x000000010b077824 */ /* 0x000fcc00000e0609 */
[----:B------:R-:W3:Y:S01]  /*0760*/  LDG.E.64 R6, desc[UR4][R6.64] ;  /* 0x0000000406067981 */ /* 0x000ee2000c1e1b00 */
[----:B--2---:R-:W-:-:S05]  /*0770*/  HADD2.F32 R14, -RZ, R14.H0_H0 ;  /* 0x2000000eff0e7230 */ /* 0x004fca0000004100 */
[----:B------:R-:W-:Y:S01]  /*0780*/  FMUL.FTZ R15, R14, UR7 ;  /* 0x000000070e0f7c20 */ /* 0x000fe20008410000 */
[--C-:B---3--:R-:W-:Y:S02]  /*0790*/  HADD2.F32 R14, -RZ, R6.reuse.H0_H0 ;  /* 0x20000006ff0e7230 */ /* 0x108fe40000004100 */
[----:B------:R-:W-:Y:S01]  /*07a0*/  HADD2.F32 R16, -RZ, R6.H1_H1 ;  /* 0x30000006ff107230 */ /* 0x000fe20000004100 */
[----:B------:R-:W-:Y:S01]  /*07b0*/  IADD3 R6, P0, R12, R19, RZ ;  /* 0x000000130c067210 */ /* 0x000fe20007f1e0ff */
[--C-:B------:R-:W-:Y:S02]  /*07c0*/  HADD2.F32 R18, -RZ, R7.reuse.H0_H0 ;  /* 0x20000007ff127230 */ /* 0x100fe40000004100 */
[----:B------:R-:W-:Y:S02]  /*07d0*/  HADD2.F32 R20, -RZ, R7.H1_H1 ;  /* 0x30000007ff147230 */ /* 0x000fe40000004100 */
[----:B------:R-:W-:Y:S01]  /*07e0*/  FMUL.FTZ R14, R14, R15 ;  /* 0x0000000f0e0e7220 */ /* 0x000fe20000410000 */
[C---:B------:R-:W-:Y:S01]  /*07f0*/  FMUL.FTZ R17, R15.reuse, R16 ;  /* 0x000000100f117220 */ /* 0x040fe20000410000 */
[----:B------:R-:W-:Y:S01]  /*0800*/  FMUL.FTZ R18, R15, R18 ;  /* 0x000000120f127220 */ /* 0x000fe20000410000 */
[----:B------:R-:W-:-:S02]  /*0810*/  IMAD.X R7, R13, 0x1, R9, P0 ;  /* 0x000000010d077824 */ /* 0x000fc400000e0609 */
[----:B------:R-:W-:Y:S01]  /*0820*/  FMUL.FTZ R15, R15, R20 ;  /* 0x000000140f0f7220 */ /* 0x000fe20000410000 */
[----:B------:R-:W-:Y:S02]  /*0830*/  IADD3 R3, P0, R3, UR6, RZ ;  /* 0x0000000603037c10 */ /* 0x000fe4000ff1e0ff */
[----:B------:R-:W-:Y:S02]  /*0840*/  F2FP.F16.F32.PACK_AB R14, R17, R14 ;  /* 0x0000000e110e723e */ /* 0x000fe400000000ff */
[----:B------:R-:W-:Y:S01]  /*0850*/  F2FP.F16.F32.PACK_AB R15, R15, R18 ;  /* 0x000000120f0f723e */ /* 0x000fe200000000ff */
[C---:B------:R-:W-:Y:S02]  /*0860*/  IMAD.SHL.U32 R9, R3.reuse, 0x4, RZ ;  /* 0x0000000403097824 */ /* 0x040fe400078e00ff */
[----:B------:R-:W-:Y:S01]  /*0870*/  IMAD.X R8, RZ, RZ, R8, P0 ;  /* 0x000000ffff087224 */ /* 0x000fe200000e0608 */
[----:B------:R-:W-:Y:S01]  /*0880*/  ISETP.LT.U32.AND P1, PT, R3, 0x4000, PT ;  /* 0x000040000300780c */ /* 0x000fe20003f21070 */
[----:B------:R1:W-:Y:S01]  /*0890*/  STG.E.64 desc[UR4][R6.64], R14 ;  /* 0x0000000e06007986 */ /* 0x0003e2000c101b04 */
[----:B------:R-:W-:-:S02]  /*08a0*/  ISETP.GE.U32.AND P0, PT, R9, R0, PT ;  /* 0x000000000900720c */ /* 0x000fc40003f06070 */
[----:B------:R-:W-:Y:S02]  /*08b0*/  SHF.L.U64.HI R9, R3, 0x2, R8 ;  /* 0x0000000203097819 */ /* 0x000fe40000010208 */
[----:B------:R-:W-:Y:S02]  /*08c0*/  ISETP.LT.U32.AND.EX P1, PT, R8, RZ, PT, P1 ;  /* 0x000000ff0800720c */ /* 0x000fe40003f21110 */
[----:B------:R-:W-:-:S13]  /*08d0*/  ISETP.GE.AND.EX P0, PT, R9, R2, PT, P0 ;  /* 0x000000020900720c */ /* 0x000fda0003f06300 */
[----:B-1----:R-:W-:Y:S05]  /*08e0*/  @!P0 BRA P1, `(.L_x_322) ;  /* 0xfffffffc00888947 */ /* 0x002fea000083ffff */
[----:B------:R-:W-:Y:S05]  /*08f0*/  EXIT ;  /* 0x000000000000794d */ /* 0x000fea0003800000 */
.L_x_323:
        /* <DEDUP_REMOVED lines=16> */
.L_x_543:


//--------------------- .text._ZN2at6native63_GLOBAL__N__862fb238_30_ForeachBinaryOpScalarTensor_cu_64fe0ca525multi_tensor_apply_kernelINS1_18TensorListMetadataILi2EEENS1_27BinaryOpScalarTensorFunctorIbLi2ELi1ELi1EEEJSt10multipliesIbEPbbEEEvT_T0_DpT1_ --------------------------
	.section	.text._ZN2at6native63_GLOBAL__N__862fb238_30_ForeachBinaryOpScalarTensor_cu_64fe0ca525multi_tensor_apply_kernelINS1_18TensorListMetadataILi2EEENS1_27BinaryOpScalarTensorFunctorIbLi2ELi1ELi1EEEJSt10multipliesIbEPbbEEEvT_T0_DpT1_,"ax",@progbits
	.align	128
.text._ZN2at6native63_GLOBAL__N__862fb238_30_ForeachBinaryOpScalarTensor_cu_64fe0ca525multi_tensor_apply_kernelINS1_18TensorListMetadataILi2EEENS1_27BinaryOpScalarTensorFunctorIbLi2ELi1ELi1EEEJSt10multipliesIbEPbbEEEvT_T0_DpT1_:
        .type           _ZN2at6native63_GLOBAL__N__862fb238_30_ForeachBinaryOpScalarTensor_cu_64fe0ca525multi_tensor_apply_kernelINS1_18TensorListMetadataILi2EEENS1_27BinaryOpScalarTensorFunctorIbLi2ELi1ELi1EEEJSt10multipliesIbEPbbEEEvT_T0_DpT1_,@function
        .size           _ZN2at6native63_GLOBAL__N__862fb238_30_ForeachBinaryOpScalarTensor_cu_64fe0ca525multi_tensor_apply_kernelINS1_18TensorListMetadataILi2EEENS1_27BinaryOpScalarTensorFunctorIbLi2ELi1ELi1EEEJSt10multipliesIbEPbbEEEvT_T0_DpT1_,(.L_x_544 - _ZN2at6native63_GLOBAL__N__862fb238_30_ForeachBinaryOpScalarTensor_cu_64fe0ca525multi_tensor_apply_kernelINS1_18TensorListMetadataILi2EEENS1_27BinaryOpScalarTensorFunctorIbLi2ELi1ELi1EEEJSt10multipliesIbEPbbEEEvT_T0_DpT1_)
        .other          _ZN2at6native63_GLOBAL__N__862fb238_30_ForeachBinaryOpScalarTensor_cu_64fe0ca525multi_tensor_apply_kernelINS1_18TensorListMetadataILi2EEENS1_27BinaryOpScalarTensorFunctorIbLi2ELi1ELi1EEEJSt10multipliesIbEPbbEEEvT_T0_DpT1_,@"STO_CUDA_ENTRY STV_DEFAULT"
_ZN2at6native63_GLOBAL__N__862fb238_30_ForeachBinaryOpScalarTensor_cu_64fe0ca525multi_tensor_apply_kernelINS1_18TensorListMetadataILi2EEENS1_27BinaryOpScalarTensorFunctorIbLi2ELi1ELi1EEEJSt10multipliesIbEPbbEEEvT_T0_DpT1_:
        /* <DEDUP_REMOVED lines=12> */
[----:B0-----:R-:W-:-:S05]  /*00c0*/  IADD3 R0, P1, R14, R12, RZ ;  /* 0x0000000c0e007210 */ /* 0x001fca0007f3e0ff */
[----:B------:R-:W-:Y:S01]  /*00d0*/  IMAD.X R12, R15, 0x1, R13, P1 ;  /* 0x000000010f0c7824 */ /* 0x000fe200008e060d */
[----:B-1----:R-:W-:-:S05]  /*00e0*/  IADD3 R11, P2, R14, R2, RZ ;  /* 0x000000020e0b7210 */ /* 0x002fca0007f5e0ff */
[----:B------:R-:W-:Y:S01]  /*00f0*/  IMAD.X R13, R15, 0x1, R3, P2 ;  /* 0x000000010f0d7824 */ /* 0x000fe200010e0603 */
[----:B--2---:R-:W-:-:S04]  /*0100*/  IADD3 R10, P3, -R14, R4, RZ ;  /* 0x000000040e0a7210 */ /* 0x004fc80007f7e1ff */
[----:B------:R-:W-:Y:S01]  /*0110*/  LOP3.LUT R2, R10, R11, R0, 0xfe, !PT ;  /* 0x0000000b0a027212 */ /* 0x000fe200078efe00 */
[----:B------:R-:W-:-:S03]  /*0120*/  IMAD.X R14, R5, 0x1, ~R15, P3 ;  /* 0x00000001050e7824 */ /* 0x000fc600018e0e0f */
[----:B------:R-:W-:-:S13]  /*0130*/  LOP3.LUT P0, RZ, R2, 0x3, RZ, 0xc0, !PT ;  /* 0x0000000302ff7812 */ /* 0x000fda000780c0ff */
[----:B------:R-:W-:Y:S05]  /*0140*/  @!P0 BRA `(.L_x_324) ;  /* 0x0000000400548947 */ /* 0x000fea0003800000 */
[----:B------:R-:W-:-:S04]  /*0150*/  ISETP.GE.U32.AND P0, PT, R10, 0x1, PT ;  /* 0x000000010a00780c */ /* 0x000fc80003f06070 */
[----:B------:R-:W-:-:S13]  /*0160*/  ISETP.GE.AND.EX P0, PT, R14, RZ, PT, P0 ;  /* 0x000000ff0e00720c */ /* 0x000fda0003f06300 */
[----:B------:R-:W-:Y:S05]  /*0170*/  @!P0 EXIT ;  /* 0x000000000000894d */ /* 0x000fea0003800000 */
[----:B------:R-:W0:Y:S01]  /*0180*/  S2R R15, SR_TID.X ;  /* 0x00000000000f7919 */ /* 0x000e220000002100 */
[----:B------:R-:W1:Y:S01]  /*0190*/  LDC R16, c[0x0][RZ] ;  /* 0x00000000ff107b82 */ /* 0x000e620000000800 */
[----:B------:R-:W-:-:S07]  /*01a0*/  CS2R R18, SRZ ;  /* 0x0000000000127805 */ /* 0x000fce000001ff00 */
.L_x_325:
[----:B0-----:R-:W-:Y:S01]  /*01b0*/  IADD3 R8, P0, R15, R18, RZ ;  /* 0x000000120f087210 */ /* 0x001fe20007f1e0ff */
[----:B------:R-:W0:Y:S01]  /*01c0*/  LDC.64 R2, c[0x0][0xe60] ;  /* 0x00039800ff027b82 */ /* 0x000e220000000a00 */
[C---:B-1----:R-:W-:Y:S01]  /*01d0*/  IMAD R25, R16.reuse, 0x3, RZ ;  /* 0x0000000310197824 */ /* 0x042fe200078e02ff */
[----:B------:R-:W-:Y:S02]  /*01e0*/  PRMT R28, RZ, 0x7610, R28 ;  /* 0x00007610ff1c7816 */ /* 0x000fe4000000001c */
[CC--:B------:R-:W-:Y:S01]  /*01f0*/  IADD3 R26, P1, R16.reuse, R8.reuse, RZ ;  /* 0x00000008101a7210 */ /* 0x0c0fe20007f3e0ff */
[----:B------:R-:W-:Y:S01]  /*0200*/  IMAD.X R27, RZ, RZ, R19, P0 ;  /* 0x000000ffff1b7224 */ /* 0x000fe200000e0613 */
[----:B------:R-:W-:Y:S02]  /*0210*/  LEA R29, P2, R16, R8, 0x1 ;  /* 0x00000008101d7211 */ /* 0x000fe400078408ff */
[C---:B------:R-:W-:Y:S01]  /*0220*/  ISETP.GE.U32.AND P4, PT, R26.reuse, 0x10000, PT ;  /* 0x000100001a00780c */ /* 0x040fe20003f86070 */
[--C-:B------:R-:W-:Y:S01]  /*0230*/  IMAD.X R24, RZ, RZ, R27.reuse, P1 ;  /* 0x000000ffff187224 */ /* 0x100fe200008e061b */
[----:B------:R-:W-:Y:S01]  /*0240*/  ISETP.LT.U32.AND P0, PT, R26, R10, PT ;  /* 0x0000000a1a00720c */ /* 0x000fe20003f01070 */
[----:B------:R-:W-:Y:S01]  /*0250*/  IMAD.X R9, RZ, RZ, R27, P2 ;  /* 0x000000ffff097224 */ /* 0x000fe200010e061b */
[----:B------:R-:W-:-:S02]  /*0260*/  ISETP.GE.U32.AND P3, PT, R8, 0x10000, PT ;  /* 0x000100000800780c */ /* 0x000fc40003f66070 */
[----:B------:R-:W-:Y:S02]  /*0270*/  ISETP.GE.U32.AND.EX P4, PT, R24, RZ, PT, P4 ;  /* 0x000000ff1800720c */ /* 0x000fe40003f86140 */
[----:B------:R-:W-:Y:S02]  /*0280*/  ISETP.LT.U32.AND P1, PT, R8, R10, PT ;  /* 0x0000000a0800720c */ /* 0x000fe40003f21070 */
[----:B------:R-:W-:Y:S02]  /*0290*/  ISETP.LT.AND.EX P4, PT, R24, R14, !P4, P0 ;  /* 0x0000000e1800720c */ /* 0x000fe40006781300 */
[----:B------:R-:W-:Y:S02]  /*02a0*/  ISETP.GE.U32.AND.EX P3, PT, R27, RZ, PT, P3 ;  /* 0x000000ff1b00720c */ /* 0x000fe40003f66130 */
[----:B------:R-:W-:Y:S02]  /*02b0*/  IADD3 R25, P2, R25, R8, RZ ;  /* 0x0000000819197210 */ /* 0x000fe40007f5e0ff */
[----:B------:R-:W-:-:S02]  /*02c0*/  ISETP.GE.U32.AND P0, PT, R29, 0x10000, PT ;  /* 0x000100001d00780c */ /* 0x000fc40003f06070 */
[----:B------:R-:W-:Y:S01]  /*02d0*/  ISETP.LT.AND.EX P3, PT, R27, R14, !P3, P1 ;  /* 0x0000000e1b00720c */ /* 0x000fe20005f61310 */
[----:B------:R-:W-:Y:S01]  /*02e0*/  IMAD.X R17, RZ, RZ, R27, P2 ;  /* 0x000000ffff117224 */ /* 0x000fe200010e061b */
[----:B------:R-:W-:Y:S02]  /*02f0*/  ISETP.LT.U32.AND P1, PT, R29, R10, PT ;  /* 0x0000000a1d00720c */ /* 0x000fe40003f21070 */
[----:B------:R-:W-:Y:S02]  /*0300*/  ISETP.GE.U32.AND.EX P5, PT, R9, RZ, PT, P0 ;  /* 0x000000ff0900720c */ /* 0x000fe40003fa6100 */
[----:B------:R-:W-:Y:S02]  /*0310*/  @P4 IADD3 R4, P2, R26, R0, RZ ;  /* 0x000000001a044210 */ /* 0x000fe40007f5e0ff */
[----:B------:R-:W-:Y:S02]  /*0320*/  ISETP.GE.U32.AND P0, PT, R25, 0x10000, PT ;  /* 0x000100001900780c */ /* 0x000fe40003f06070 */
[----:B------:R-:W-:Y:S01]  /*0330*/  ISETP.LT.AND.EX P1, PT, R9, R14, !P5, P1 ;  /* 0x0000000e0900720c */ /* 0x000fe20006f21310 */
[----:B------:R-:W-:Y:S01]  /*0340*/  @P4 IMAD.X R5, R24, 0x1, R12, P2 ;  /* 0x0000000118054824 */ /* 0x000fe200010e060c */
[----:B------:R-:W-:-:S02]  /*0350*/  ISETP.LT.U32.AND P5, PT, R25, R10, PT ;  /* 0x0000000a1900720c */ /* 0x000fc40003fa1070 */
[C---:B------:R-:W-:Y:S02]  /*0360*/  ISETP.GE.U32.AND.EX P0, PT, R17.reuse, RZ, PT, P0 ;  /* 0x000000ff1100720c */ /* 0x040fe40003f06100 */
[----:B------:R-:W-:Y:S01]  /*0370*/  @P3 IADD3 R6, P2, R8, R0, RZ ;  /* 0x0000000008063210 */ /* 0x000fe20007f5e0ff */
[----:B------:R-:W2:Y:S01]  /*0380*/  @P4 LDG.E.U8 R28, desc[UR6][R4.64] ;  /* 0x00000006041c4981 */ /* 0x000ea2000c1e1100 */
[----:B------:R-:W-:-:S03]  /*0390*/  ISETP.LT.AND.EX P0, PT, R17, R14, !P0, P5 ;  /* 0x0000000e1100720c */ /* 0x000fc60004701350 */
[----:B------:R-:W-:Y:S01]  /*03a0*/  @P3 IMAD.X R7, R27, 0x1, R12, P2 ;  /* 0x000000011b073824 */ /* 0x000fe200010e060c */
[----:B0-----:R0:W3:Y:S01]  /*03b0*/  LDG.E.U8 R5, desc[UR6][R2.64] ;  /* 0x0000000602057981 */ /* 0x0010e2000c1e1100 */
[----:B------:R-:W-:Y:S02]  /*03c0*/  @P1 IADD3 R20, P2, R29, R0, RZ ;  /* 0x000000001d141210 */ /* 0x000fe40007f5e0ff */
[----:B0-----:R-:W-:-:S03]  /*03d0*/  PRMT R2, RZ, 0x7610, R2 ;  /* 0x00007610ff027816 */ /* 0x001fc60000000002 */
[----:B------:R-:W-:-:S03]  /*03e0*/  @P1 IMAD.X R21, R9, 0x1, R12, P2 ;  /* 0x0000000109151824 */ /* 0x000fc600010e060c */
[----:B------:R-:W-:Y:S01]  /*03f0*/  @P0 IADD3 R22, P2, R25, R0, RZ ;  /* 0x0000000019160210 */ /* 0x000fe20007f5e0ff */
[----:B------:R0:W4:Y:S01]  /*0400*/  @P3 LDG.E.U8 R2, desc[UR6][R6.64] ;  /* 0x0000000606023981 */ /* 0x000122000c1e1100 */
[----:B------:R-:W-:-:S03]  /*0410*/  PRMT R3, RZ, 0x7610, R3 ;  /* 0x00007610ff037816 */ /* 0x000fc60000000003 */
[----:B------:R-:W-:Y:S01]  /*0420*/  @P0 IMAD.X R23, R17, 0x1, R12, P2 ;  /* 0x0000000111170824 */ /* 0x000fe200010e060c */
[----:B------:R-:W-:Y:S02]  /*0430*/  PRMT R4, RZ, 0x7610, R4 ;  /* 0x00007610ff047816 */ /* 0x000fe40000000004 */
[----:B------:R1:W5:Y:S01]  /*0440*/  @P1 LDG.E.U8 R3, desc[UR6][R20.64] ;  /* 0x0000000614031981 */ /* 0x000362000c1e1100 */
[----:B0-----:R-:W0:Y:S03]  /*0450*/  LDC.U8 R6, c[0x0][0xe68] ;  /* 0x00039a00ff067b82 */ /* 0x001e260000000000 */
[----:B------:R1:W5:Y:S01]  /*0460*/  @P0 LDG.E.U8 R4, desc[UR6][R22.64] ;  /* 0x0000000616040981 */ /* 0x000362000c1e1100 */
[----:B0-----:R-:W-:Y:S01]  /*0470*/  PRMT R6, R6, 0x8880, RZ ;  /* 0x0000888006067816 */ /* 0x001fe200000000ff */
[----:B------:R-:W-:Y:S01]  /*0480*/  IMAD.WIDE.U32 R18, R16, 0x4, R18 ;  /* 0x0000000410127825 */ /* 0x000fe200078e0012 */
[----:B--2---:R-:W-:-:S02]  /*0490*/  LOP3.LUT P6, RZ, R28, 0xff, RZ, 0xc0, !PT ;  /* 0x000000ff1cff7812 */ /* 0x004fc400078cc0ff */
[----:B---3--:R-:W-:Y:S01]  /*04a0*/  ISETP.NE.AND P2, PT, R5, RZ, PT ;  /* 0x000000ff0500720c */ /* 0x008fe20003f45270 */
[----:B------:R-:W-:-:S05]  /*04b0*/  IMAD.MOV.U32 R5, RZ, RZ, R6 ;  /* 0x000000ffff057224 */ /* 0x000fca00078e0006 */
[----:B------:R-:W-:-:S04]  /*04c0*/  ISETP.NE.AND P2, PT, R5, RZ, P2 ;  /* 0x000000ff0500720c */ /* 0x000fc80001745270 */
[----:B------:R-:W-:Y:S02]  /*04d0*/  PLOP3.LUT P6, PT, P6, P2, PT, 0x80, 0x0 ;  /* 0x000000000000781c */ /* 0x000fe400037c5070 */
[----:B----4-:R-:W-:Y:S02]  /*04e0*/  LOP3.LUT P5, RZ, R2, 0xff, RZ, 0xc0, !PT ;  /* 0x000000ff02ff7812 */ /* 0x010fe400078ac0ff */
[----:B-1----:R-:W-:Y:S02]  /*04f0*/  SEL R21, RZ, 0x1, !P6 ;  /* 0x00000001ff157807 */ /* 0x002fe40007000000 */
[----:B------:R-:W-:Y:S02]  /*0500*/  PLOP3.LUT P5, PT, P5, P2, PT, 0x80, 0x0 ;  /* 0x000000000000781c */ /* 0x000fe40002fa5070 */
[----:B------:R-:W-:Y:S02]  /*0510*/  @P4 IADD3 R2, P6, R26, R11, RZ ;  /* 0x0000000b1a024210 */ /* 0x000fe40007fde0ff */
[----:B------:R-:W-:-:S02]  /*0520*/  @P3 SEL R23, RZ, 0x1, !P5 ;  /* 0x00000001ff173807 */ /* 0x000fc40006800000 */
[----:B-----5:R-:W-:Y:S01]  /*0530*/  LOP3.LUT P5, RZ, R3, 0xff, RZ, 0xc0, !PT ;  /* 0x000000ff03ff7812 */ /* 0x020fe200078ac0ff */
[----:B------:R-:W-:Y:S01]  /*0540*/  @P4 IMAD.X R3, R24, 0x1, R13, P6 ;  /* 0x0000000118034824 */ /* 0x000fe200030e060d */
[----:B------:R-:W-:Y:S02]  /*0550*/  LOP3.LUT P6, RZ, R4, 0xff, RZ, 0xc0, !PT ;  /* 0x000000ff04ff7812 */ /* 0x000fe400078cc0ff */
[----:B------:R-:W-:Y:S02]  /*0560*/  PLOP3.LUT P5, PT, P5, P2, PT, 0x80, 0x0 ;  /* 0x000000000000781c */ /* 0x000fe40002fa5070 */
[----:B------:R-:W-:Y:S02]  /*0570*/  PLOP3.LUT P6, PT, P6, P2, PT, 0x80, 0x0 ;  /* 0x000000000000781c */ /* 0x000fe400037c5070 */
[----:B------:R-:W-:-:S05]  /*0580*/  @P3 IADD3 R6, P2, R8, R11, RZ ;  /* 0x0000000b08063210 */ /* 0x000fca0007f5e0ff */
[----:B------:R-:W-:Y:S01]  /*0590*/  @P3 IMAD.X R7, R27, 0x1, R13, P2 ;  /* 0x000000011b073824 */ /* 0x000fe200010e060d */
[----:B------:R-:W-:-:S04]  /*05a0*/  @P1 IADD3 R4, P2, R29, R11, RZ ;  /* 0x0000000b1d041210 */ /* 0x000fc80007f5e0ff */
[----:B------:R2:W-:Y:S01]  /*05b0*/  @P3 STG.E.U8 desc[UR6][R6.64], R23 ;  /* 0x0000001706003986 */ /* 0x0005e2000c101106 */
[----:B------:R-:W-:Y:S01]  /*05c0*/  @P0 IADD3 R8, P3, R25, R11, RZ ;  /* 0x0000000b19080210 */ /* 0x000fe20007f7e0ff */
[----:B------:R-:W-:Y:S01]  /*05d0*/  @P1 IMAD.X R5, R9, 0x1, R13, P2 ;  /* 0x0000000109051824 */ /* 0x000fe200010e060d */
[----:B------:R-:W-:-:S03]  /*05e0*/  SEL R25, RZ, 0x1, !P5 ;  /* 0x00000001ff197807 */ /* 0x000fc60006800000 */
[----:B------:R-:W-:Y:S01]  /*05f0*/  @P0 IMAD.X R9, R17, 0x1, R13, P3 ;  /* 0x0000000111090824 */ /* 0x000fe200018e060d */
[----:B------:R-:W-:Y:S01]  /*0600*/  @P0 SEL R17, RZ, 0x1, !P6 ;  /* 0x00000001ff110807 */ /* 0x000fe20007000000 */
[----:B------:R2:W-:Y:S04]  /*0610*/  @P4 STG.E.U8 desc[UR6][R2.64], R21 ;  /* 0x0000001502004986 */ /* 0x0005e8000c101106 */
[----:B------:R2:W-:Y:S01]  /*0620*/  @P1 STG.E.U8 desc[UR6][R4.64], R25 ;  /* 0x0000001904001986 */ /* 0x0005e2000c101106 */
[----:B------:R-:W-:-:S03]  /*0630*/  ISETP.LT.U32.AND P1, PT, R18, R10, PT ;  /* 0x0000000a1200720c */ /* 0x000fc60003f21070 */
[----:B------:R2:W-:Y:S01]  /*0640*/  @P0 STG.E.U8 desc[UR6][R8.64], R17 ;  /* 0x0000001108000986 */ /* 0x0005e2000c101106 */
[----:B------:R-:W-:Y:S02]  /*0650*/  ISETP.GE.U32.AND P0, PT, R18, 0x10000, PT ;  /* 0x000100001200780c */ /* 0x000fe40003f06070 */
[C---:B------:R-:W-:Y:S02]  /*0660*/  ISETP.LT.AND.EX P1, PT, R19.reuse, R14, PT, P1 ;  /* 0x0000000e1300720c */ /* 0x040fe40003f21310 */
[----:B------:R-:W-:-:S13]  /*0670*/  ISETP.GE.U32.AND.EX P0, PT, R19, RZ, PT, P0 ;  /* 0x000000ff1300720c */ /* 0x000fda0003f06100 */
[----:B--2---:R-:W-:Y:S05]  /*0680*/  @!P0 BRA P1, `(.L_x_325) ;  /* 0xfffffff800c88947 */ /* 0x004fea000083ffff */
[----:B------:R-:W-:Y:S05]  /*0690*/  EXIT ;  /* 0x000000000000794d */ /* 0x000fea0003800000 */
.L_x_324:
        /* <DEDUP_REMOVED lines=11> */
.L_x_326:
[C---:B------:R-:W-:Y:S01]  /*0750*/  IMAD.SHL.U32 R17, R7.reuse, 0x4, RZ ;  /* 0x0000000407117824 */ /* 0x040fe200078e00ff */
[----:B------:R-:W-:Y:S01]  /*0760*/  SHF.L.U64.HI R18, R7, 0x2, R6 ;  /* 0x0000000207127819 */ /* 0x000fe20000010206 */
[----:B0-----:R-:W2:Y:S03]  /*0770*/  LDG.E.U8 R8, desc[UR6][R2.64] ;  /* 0x0000000602087981 */ /* 0x001ea6000c1e1100 */
[----:B------:R-:W-:-:S05]  /*0780*/  IADD3 R4, P0, R17, R0, RZ ;  /* 0x0000000011047210 */ /* 0x000fca0007f1e0ff */
[----:B------:R-:W-:-:S05]  /*0790*/  IMAD.X R5, R18, 0x1, R12, P0 ;  /* 0x0000000112057824 */ /* 0x000fca00000e060c */
[----:B------:R-:W3:Y:S01]  /*07a0*/  LDG.E R4, desc[UR6][R4.64] ;  /* 0x0000000604047981 */ /* 0x000ee2000c1e1900 */
[----:B--2---:R-:W-:-:S04]  /*07b0*/  ISETP.NE.AND P0, PT, R8, RZ, PT ;  /* 0x000000ff0800720c */ /* 0x004fc80003f05270 */
[----:B------:R-:W-:Y:S02]  /*07c0*/  ISETP.NE.AND P0, PT, RZ, UR4, P0 ;  /* 0x00000004ff007c0c */ /* 0x000fe40008705270 */
[C---:B---3--:R-:W-:Y:S02]  /*07d0*/  PRMT R8, R4.reuse, 0x7770, RZ ;  /* 0x0000777004087816 */ /* 0x048fe400000000ff */
[C---:B------:R-:W-:Y:S02]  /*07e0*/  PRMT R9, R4.reuse, 0x7771, RZ ;  /* 0x0000777104097816 */ /* 0x040fe400000000ff */
[----:B------:R-:W-:Y:S02]  /*07f0*/  PRMT R15, R4, 0x7772, RZ ;  /* 0x00007772040f7816 */ /* 0x000fe400000000ff */
[----:B------:R-:W-:Y:S02]  /*0800*/  ISETP.NE.AND P1, PT, R8, RZ, P0 ;  /* 0x000000ff0800720c */ /* 0x000fe40000725270 */
[----:B------:R-:W-:-:S02]  /*0810*/  ISETP.NE.AND P2, PT, R9, RZ, P0 ;  /* 0x000000ff0900720c */ /* 0x000fc40000745270 */
[----:B------:R-:W-:Y:S02]  /*0820*/  PRMT R8, R4, 0x7773, RZ ;  /* 0x0000777304087816 */ /* 0x000fe400000000ff */
[----:B------:R-:W-:Y:S02]  /*0830*/  ISETP.NE.AND P3, PT, R15, RZ, P0 ;  /* 0x000000ff0f00720c */ /* 0x000fe40000765270 */
[----:B------:R-:W-:Y:S02]  /*0840*/  SEL R9, RZ, 0x1, !P1 ;  /* 0x00000001ff097807 */ /* 0x000fe40004800000 */
[----:B------:R-:W-:Y:S02]  /*0850*/  SEL R4, RZ, 0x1, !P2 ;  /* 0x00000001ff047807 */ /* 0x000fe40005000000 */
[----:B------:R-:W-:Y:S02]  /*0860*/  ISETP.NE.AND P0, PT, R8, RZ, P0 ;  /* 0x000000ff0800720c */ /* 0x000fe40000705270 */
[----:B------:R-:W-:-:S02]  /*0870*/  SEL R5, RZ, 0x1, !P3 ;  /* 0x00000001ff057807 */ /* 0x000fc40005800000 */
[----:B------:R-:W-:Y:S02]  /*0880*/  PRMT R16, R4, 0x7604, R9 ;  /* 0x0000760404107816 */ /* 0x000fe40000000009 */
[----:B------:R-:W-:Y:S02]  /*0890*/  SEL R8, RZ, 0x1, !P0 ;  /* 0x00000001ff087807 */ /* 0x000fe40004000000 */
[----:B------:R-:W-:Y:S02]  /*08a0*/  IADD3 R4, P1, R17, R11, RZ ;  /* 0x0000000b11047210 */ /* 0x000fe40007f3e0ff */
[----:B------:R-:W-:Y:S02]  /*08b0*/  IADD3 R7, P0, R7, UR5, RZ ;  /* 0x0000000507077c10 */ /* 0x000fe4000ff1e0ff */
[----:B------:R-:W-:Y:S01]  /*08c0*/  PRMT R9, R5, 0x7054, R16 ;  /* 0x0000705405097816 */ /* 0x000fe20000000010 */
[----:B------:R-:W-:Y:S02]  /*08d0*/  IMAD.X R5, R18, 0x1, R13, P1 ;  /* 0x0000000112057824 */ /* 0x000fe400008e060d */
[C---:B------:R-:W-:Y:S01]  /*08e0*/  IMAD.SHL.U32 R15, R7.reuse, 0x4, RZ ;  /* 0x00000004070f7824 */ /* 0x040fe200078e00ff */
[----:B------:R-:W-:Y:S01]  /*08f0*/  PRMT R9, R8, 0x654, R9 ;  /* 0x0000065408097816 */ /* 0x000fe20000000009 */
[----:B------:R-:W-:Y:S01]  /*0900*/  IMAD.X R6, RZ, RZ, R6, P0 ;  /* 0x000000ffff067224 */ /* 0x000fe200000e0606 */
[----:B------:R-:W-:-:S02]  /*0910*/  ISETP.LT.U32.AND P1, PT, R7, 0x4000, PT ;  /* 0x000040000700780c */ /* 0x000fc40003f21070 */
[----:B------:R-:W-:Y:S01]  /*0920*/  ISETP.GE.U32.AND P0, PT, R15, R10, PT ;  /* 0x0000000a0f00720c */ /* 0x000fe20003f06070 */
[----:B------:R1:W-:Y:S01]  /*0930*/  STG.E desc[UR6][R4.64], R9 ;  /* 0x0000000904007986 */ /* 0x0003e2000c101906 */
[----:B------:R-:W-:Y:S02]  /*0940*/  SHF.L.U64.HI R15, R7, 0x2, R6 ;  /* 0x00000002070f7819 */ /* 0x000fe40000010206 */
[----:B------:R-:W-:Y:S02]  /*0950*/  ISETP.LT.U32.AND.EX P1, PT, R6, RZ, PT, P1 ;  /* 0x000000ff0600720c */ /* 0x000fe40003f21110 */
[----:B------:R-:W-:-:S13]  /*0960*/  ISETP.GE.AND.EX P0, PT, R15, R14, PT, P0 ;  /* 0x0000000e0f00720c */ /* 0x000fda0003f06300 */
[----:B-1----:R-:W-:Y:S05]  /*0970*/  @!P0 BRA P1, `(.L_x_326) ;  /* 0xfffffffc00748947 */ /* 0x002fea000083ffff */
[----:B------:R-:W-:Y:S05]  /*0980*/  EXIT ;  /* 0x000000000000794d */ /* 0x000fea0003800000 */
.L_x_327:
        /* <DEDUP_REMOVED lines=15> */
.L_x_544:


//--------------------- .text._ZN2at6native63_GLOBAL__N__862fb238_30_ForeachBinaryOpScalarTensor_cu_64fe0ca525multi_tensor_apply_kernelINS1_18TensorListMetadataILi2EEENS1_27BinaryOpScalarTensorFunctorIN3c107complexIfEELi2ELi1ELi1EEEJSt10multipliesIS8_EPS8_S8_EEEvT_T0_DpT1_ --------------------------
	.section	.text._ZN2at6native63_GLOBAL__N__862fb238_30_ForeachBinaryOpScalarTensor_cu_64fe0ca525multi_tensor_apply_kernelINS1_18TensorListMetadataILi2EEENS1_27BinaryOpScalarTensorFunctorIN3c107complexIfEELi2ELi1ELi1EEEJSt10multipliesIS8_EPS8_S8_EEEvT_T0_DpT1_,"ax",@progbits
	.align	128
.text._ZN2at6native63_GLOBAL__N__862fb238_30_ForeachBinaryOpScalarTensor_cu_64fe0ca525multi_tensor_apply_kernelINS1_18TensorListMetadataILi2EEENS1_27BinaryOpScalarTensorFunctorIN3c107complexIfEELi2ELi1ELi1EEEJSt10multipliesIS8_EPS8_S8_EEEvT_T0_DpT1_:
        .type           _ZN2at6native63_GLOBAL__N__862fb238_30_ForeachBinaryOpScalarTensor_cu_64fe0ca525multi_tensor_apply_kernelINS1_18TensorListMetadataILi2EEENS1_27BinaryOpScalarTensorFunctorIN3c107complexIfEELi2ELi1ELi1EEEJSt10multipliesIS8_EPS8_S8_EEEvT_T0_DpT1_,@function
        .size           _ZN2at6native63_GLOBAL__N__862fb238_30_ForeachBinaryOpScalarTensor_cu_64fe0ca525multi_tensor_apply_kernelINS1_18TensorListMetadataILi2EEENS1_27BinaryOpScalarTensorFunctorIN3c107complexIfEELi2ELi1ELi1EEEJSt10multipliesIS8_EPS8_S8_EEEvT_T0_DpT1_,(.L_x_545 - _ZN2at6native63_GLOBAL__N__862fb238_30_ForeachBinaryOpScalarTensor_cu_64fe0ca525multi_tensor_apply_kernelINS1_18TensorListMetadataILi2EEENS1_27BinaryOpScalarTensorFunctorIN3c107complexIfEELi2ELi1ELi1EEEJSt10multipliesIS8_EPS8_S8_EEEvT_T0_DpT1_)
        .other          _ZN2at6native63_GLOBAL__N__862fb238_30_ForeachBinaryOpScalarTensor_cu_64fe0ca525multi_tensor_apply_kernelINS1_18TensorListMetadataILi2EEENS1_27BinaryOpScalarTensorFunctorIN3c107complexIfEELi2ELi1ELi1EEEJSt10multipliesIS8_EPS8_S8_EEEvT_T0_DpT1_,@"STO_CUDA_ENTRY STV_DEFAULT"
_ZN2at6native63_GLOBAL__N__862fb238_30_ForeachBinaryOpScalarTensor_cu_64fe0ca525multi_tensor_apply_kernelINS1_18TensorListMetadataILi2EEENS1_27BinaryOpScalarTensorFunctorIN3c107complexIfEELi2ELi1ELi1EEEJSt10multipliesIS8_EPS8_S8_EEEvT_T0_DpT1_:
        /* <DEDUP_REMOVED lines=29> */
.L_x_329:
[----:B0-----:R-:W-:Y:S01]  /*01d0*/  IADD3 R15, P1, R0, R4, RZ ;  /* 0x00000004000f7210 */ /* 0x001fe20007f3e0ff */
[C---:B-1----:R-:W-:Y:S01]  /*01e0*/  IMAD R24, R2.reuse, 0x3, RZ ;  /* 0x0000000302187824 */ /* 0x042fe200078e02ff */
[----:B------:R-:W0:Y:S01]  /*01f0*/  LDC.64 R18, c[0x0][0xe60] ;  /* 0x00039800ff127b82 */ /* 0x000e220000000a00 */
[----:B------:R-:W-:Y:S02]  /*0200*/  CS2R R6, SRZ ;  /* 0x0000000000067805 */ /* 0x000fe4000001ff00 */
[CC--:B------:R-:W-:Y:S01]  /*0210*/  IADD3 R20, P3, R2.reuse, R15.reuse, RZ ;  /* 0x0000000f02147210 */ /* 0x0c0fe20007f7e0ff */
[----:B------:R-:W-:Y:S01]  /*0220*/  IMAD.X R16, RZ, RZ, R5, P1 ;  /* 0x000000ffff107224 */ /* 0x000fe200008e0605 */
[C---:B------:R-:W-:Y:S02]  /*0230*/  ISETP.GE.U32.AND P0, PT, R15.reuse, 0x10000, PT ;  /* 0x000100000f00780c */ /* 0x040fe40003f06070 */
[----:B------:R-:W-:Y:S01]  /*0240*/  LEA R22, P2, R2, R15, 0x1 ;  /* 0x0000000f02167211 */ /* 0x000fe200078408ff */
[----:B------:R-:W-:Y:S01]  /*0250*/  IMAD.X R17, RZ, RZ, R16, P3 ;  /* 0x000000ffff117224 */ /* 0x000fe200018e0610 */
[----:B------:R-:W-:-:S02]  /*0260*/  ISETP.LT.U32.AND P1, PT, R15, UR12, PT ;  /* 0x0000000c0f007c0c */ /* 0x000fc4000bf21070 */
[----:B------:R-:W-:Y:S01]  /*0270*/  ISETP.GE.U32.AND.EX P0, PT, R16, RZ, PT, P0 ;  /* 0x000000ff1000720c */ /* 0x000fe20003f06100 */
[----:B------:R-:W-:Y:S01]  /*0280*/  IMAD.X R21, RZ, RZ, R16, P2 ;  /* 0x000000ffff157224 */ /* 0x000fe200010e0610 */
[----:B------:R-:W-:Y:S02]  /*0290*/  ISETP.GE.U32.AND P4, PT, R20, 0x10000, PT ;  /* 0x000100001400780c */ /* 0x000fe40003f86070 */
[----:B------:R-:W-:Y:S02]  /*02a0*/  ISETP.LT.AND.EX P0, PT, R16, UR4, !P0, P1 ;  /* 0x0000000410007c0c */ /* 0x000fe4000c701310 */
[----:B------:R-:W-:Y:S02]  /*02b0*/  ISETP.LT.U32.AND P3, PT, R20, UR12, PT ;  /* 0x0000000c14007c0c */ /* 0x000fe4000bf61070 */
[----:B------:R-:W-:Y:S02]  /*02c0*/  ISETP.GE.U32.AND.EX P4, PT, R17, RZ, PT, P4 ;  /* 0x000000ff1100720c */ /* 0x000fe40003f86140 */
[----:B------:R-:W-:-:S02]  /*02d0*/  IADD3 R24, P5, R24, R15, RZ ;  /* 0x0000000f18187210 */ /* 0x000fc40007fbe0ff */
[C---:B------:R-:W-:Y:S02]  /*02e0*/  ISETP.GE.U32.AND P1, PT, R22.reuse, 0x10000, PT ;  /* 0x000100001600780c */ /* 0x040fe40003f26070 */
[----:B------:R-:W-:Y:S01]  /*02f0*/  ISETP.LT.AND.EX P3, PT, R17, UR4, !P4, P3 ;  /* 0x0000000411007c0c */ /* 0x000fe2000e761330 */
[----:B------:R-:W-:Y:S01]  /*0300*/  IMAD.X R3, RZ, RZ, R16, P5 ;  /* 0x000000ffff037224 */ /* 0x000fe200028e0610 */
[----:B------:R-:W-:Y:S01]  /*0310*/  ISETP.LT.U32.AND P2, PT, R22, UR12, PT ;  /* 0x0000000c16007c0c */ /* 0x000fe2000bf41070 */
[----:B0-----:R-:W2:Y:S01]  /*0320*/  LDG.E.64 R18, desc[UR10][R18.64] ;  /* 0x0000000a12127981 */ /* 0x001ea2000c1e1b00 */
[C---:B------:R-:W-:Y:S02]  /*0330*/  ISETP.GE.U32.AND.EX P1, PT, R21.reuse, RZ, PT, P1 ;  /* 0x000000ff1500720c */ /* 0x040fe40003f26110 */
[----:B------:R-:W-:Y:S02]  /*0340*/  ISETP.GE.U32.AND P4, PT, R24, 0x10000, PT ;  /* 0x000100001800780c */ /* 0x000fe40003f86070 */
[----:B------:R-:W-:-:S02]  /*0350*/  ISETP.LT.AND.EX P1, PT, R21, UR4, !P1, P2 ;  /* 0x0000000415007c0c */ /* 0x000fc4000cf21320 */
[----:B------:R-:W-:Y:S02]  /*0360*/  ISETP.LT.U32.AND P2, PT, R24, UR12, PT ;  /* 0x0000000c18007c0c */ /* 0x000fe4000bf41070 */
[----:B------:R-:W-:Y:S02]  /*0370*/  ISETP.GE.U32.AND.EX P4, PT, R3, RZ, PT, P4 ;  /* 0x000000ff0300720c */ /* 0x000fe40003f86140 */
[----:B------:R-:W-:Y:S02]  /*0380*/  CS2R R8, SRZ ;  /* 0x0000000000087805 */ /* 0x000fe4000001ff00 */
[----:B------:R-:W-:Y:S02]  /*0390*/  @P0 LEA R12, P5, R15, UR6, 0x3 ;  /* 0x000000060f0c0c11 */ /* 0x000fe4000f8a18ff */
[----:B------:R-:W-:Y:S02]  /*03a0*/  ISETP.LT.AND.EX P2, PT, R3, UR4, !P4, P2 ;  /* 0x0000000403007c0c */ /* 0x000fe4000e741320 */
[----:B------:R-:W-:-:S02]  /*03b0*/  @P3 LEA R28, P4, R20, UR6, 0x3 ;  /* 0x00000006141c3c11 */ /* 0x000fc4000f8818ff */
[----:B------:R-:W-:Y:S02]  /*03c0*/  @P0 LEA.HI.X R13, R15, UR7, R16, 0x3, P5 ;  /* 0x000000070f0d0c11 */ /* 0x000fe4000a8f1c10 */
[----:B------:R-:W-:Y:S02]  /*03d0*/  @P3 LEA.HI.X R29, R20, UR7, R17, 0x3, P4 ;  /* 0x00000007141d3c11 */ /* 0x000fe4000a0f1c11 */
[----:B------:R-:W-:Y:S01]  /*03e0*/  @P1 LEA R26, P5, R22, UR6, 0x3 ;  /* 0x00000006161a1c11 */ /* 0x000fe2000f8a18ff */
[----:B------:R0:W3:Y:S01]  /*03f0*/  @P0 LDG.E.64 R6, desc[UR10][R12.64] ;  /* 0x0000000a0c060981 */ /* 0x0000e2000c1e1b00 */
[----:B------:R-:W-:-:S03]  /*0400*/  CS2R R10, SRZ ;  /* 0x00000000000a7805 */ /* 0x000fc6000001ff00 */
[----:B------:R1:W4:Y:S01]  /*0410*/  @P3 LDG.E.64 R8, desc[UR10][R28.64] ;  /* 0x0000000a1c083981 */ /* 0x000322000c1e1b00 */
[----:B------:R-:W-:Y:S02]  /*0420*/  @P1 LEA.HI.X R27, R22, UR7, R21, 0x3, P5 ;  /* 0x00000007161b1c11 */ /* 0x000fe4000a8f1c15 */
[----:B0-----:R-:W-:-:S03]  /*0430*/  CS2R R12, SRZ ;  /* 0x00000000000c7805 */ /* 0x001fc6000001ff00 */
[----:B------:R0:W5:Y:S01]  /*0440*/  @P1 LDG.E.64 R10, desc[UR10][R26.64] ;  /* 0x0000000a1a0a1981 */ /* 0x000162000c1e1b00 */
[----:B-1----:R-:W-:-:S04]  /*0450*/  @P2 LEA R28, P4, R24, UR6, 0x3 ;  /* 0x00000006181c2c11 */ /* 0x002fc8000f8818ff */
[----:B------:R-:W-:-:S05]  /*0460*/  @P2 LEA.HI.X R29, R24, UR7, R3, 0x3, P4 ;  /* 0x00000007181d2c11 */ /* 0x000fca000a0f1c03 */
[----:B------:R1:W5:Y:S01]  /*0470*/  @P2 LDG.E.64 R12, desc[UR10][R28.64] ;  /* 0x0000000a1c0c2981 */ /* 0x000362000c1e1b00 */
[----:B------:R-:W-:-:S04]  /*0480*/  @P0 LEA R14, P4, R15, UR8, 0x3 ;  /* 0x000000080f0e0c11 */ /* 0x000fc8000f8818ff */
[----:B------:R-:W-:Y:S02]  /*0490*/  @P0 LEA.HI.X R15, R15, UR9, R16, 0x3, P4 ;  /* 0x000000090f0f0c11 */ /* 0x000fe4000a0f1c10 */
[----:B------:R-:W-:-:S04]  /*04a0*/  @P3 LEA R16, P4, R20, UR8, 0x3 ;  /* 0x0000000814103c11 */ /* 0x000fc8000f8818ff */
[----:B------:R-:W-:Y:S02]  /*04b0*/  @P3 LEA.HI.X R17, R20, UR9, R17, 0x3, P4 ;  /* 0x0000000914113c11 */ /* 0x000fe4000a0f1c11 */
[----:B------:R-:W-:Y:S01]  /*04c0*/  @P2 LEA R20, P5, R24, UR8, 0x3 ;  /* 0x0000000818142c11 */ /* 0x000fe2000f8a18ff */
[----:B------:R-:W-:-:S04]  /*04d0*/  IMAD.WIDE.U32 R4, R2, 0x4, R4 ;  /* 0x0000000402047825 */ /* 0x000fc800078e0004 */
[----:B--2---:R-:W-:Y:S01]  /*04e0*/  FMUL.FTZ R23, R19, UR15 ;  /* 0x0000000f13177c20 */ /* 0x004fe20008410000 */
[----:B------:R-:W-:-:S03]  /*04f0*/  FMUL.FTZ R25, R18, UR15 ;  /* 0x0000000f12197c20 */ /* 0x000fc60008410000 */
[----:B0-----:R-:W-:Y:S01]  /*0500*/  FFMA.FTZ R26, R18, UR14, -R23 ;  /* 0x0000000e121a7c23 */ /* 0x001fe20008010817 */
[----:B------:R-:W-:Y:S01]  /*0510*/  FFMA.FTZ R25, R19, UR14, R25 ;  /* 0x0000000e13197c23 */ /* 0x000fe20008010019 */
[----:B------:R-:W-:-:S04]  /*0520*/  @P1 LEA R18, P4, R22, UR8, 0x3 ;  /* 0x0000000816121c11 */ /* 0x000fc8000f8818ff */
[----:B------:R-:W-:Y:S02]  /*0530*/  @P1 LEA.HI.X R19, R22, UR9, R21, 0x3, P4 ;  /* 0x0000000916131c11 */ /* 0x000fe4000a0f1c15 */
[----:B------:R-:W-:Y:S01]  /*0540*/  @P2 LEA.HI.X R21, R24, UR9, R3, 0x3, P5 ;  /* 0x0000000918152c11 */ /* 0x000fe2000a8f1c03 */
[CC--:B---3--:R-:W-:Y:S01]  /*0550*/  FMUL.FTZ R23, R25.reuse, R7.reuse ;  /* 0x0000000719177220 */ /* 0x0c8fe20000410000 */
[C---:B-1----:R-:W-:Y:S01]  /*0560*/  FMUL.FTZ R28, R26.reuse, R7 ;  /* 0x000000071a1c7220 */ /* 0x042fe20000410000 */
[CC--:B----4-:R-:W-:Y:S01]  /*0570*/  FMUL.FTZ R3, R25.reuse, R9.reuse ;  /* 0x0000000919037220 */ /* 0x0d0fe20000410000 */
[C---:B------:R-:W-:Y:S01]  /*0580*/  FMUL.FTZ R24, R26.reuse, R9 ;  /* 0x000000091a187220 */ /* 0x040fe20000410000 */
[CC--:B------:R-:W-:Y:S01]  /*0590*/  FFMA.FTZ R22, R26.reuse, R6.reuse, -R23 ;  /* 0x000000061a167223 */ /* 0x0c0fe20000010817 */
[C---:B------:R-:W-:Y:S01]  /*05a0*/  FFMA.FTZ R23, R25.reuse, R6, R28 ;  /* 0x0000000619177223 */ /* 0x040fe2000001001c */
[CC--:B------:R-:W-:Y:S01]  /*05b0*/  FFMA.FTZ R6, R26.reuse, R8.reuse, -R3 ;  /* 0x000000081a067223 */ /* 0x0c0fe20000010803 */
[C---:B------:R-:W-:Y:S01]  /*05c0*/  FFMA.FTZ R7, R25.reuse, R8, R24 ;  /* 0x0000000819077223 */ /* 0x040fe20000010018 */
[-C--:B-----5:R-:W-:Y:S01]  /*05d0*/  FMUL.FTZ R3, R25, R11.reuse ;  /* 0x0000000b19037220 */ /* 0x0a0fe20000410000 */
[----:B------:R-:W-:-:S03]  /*05e0*/  FMUL.FTZ R24, R26, R11 ;  /* 0x0000000b1a187220 */ /* 0x000fc60000410000 */
[CC--:B------:R-:W-:Y:S01]  /*05f0*/  FFMA.FTZ R8, R26.reuse, R10.reuse, -R3 ;  /* 0x0000000a1a087223 */ /* 0x0c0fe20000010803 */
[C---:B------:R-:W-:Y:S01]  /*0600*/  FFMA.FTZ R9, R25.reuse, R10, R24 ;  /* 0x0000000a19097223 */ /* 0x040fe20000010018 */
[CC--:B------:R-:W-:Y:S01]  /*0610*/  FMUL.FTZ R11, R25.reuse, R13.reuse ;  /* 0x0000000d190b7220 */ /* 0x0c0fe20000410000 */
[C---:B------:R-:W-:Y:S01]  /*0620*/  FMUL.FTZ R13, R26.reuse, R13 ;  /* 0x0000000d1a0d7220 */ /* 0x040fe20000410000 */
[----:B------:R2:W-:Y:S02]  /*0630*/  @P0 STG.E.64 desc[UR10][R14.64], R22 ;  /* 0x000000160e000986 */ /* 0x0005e4000c101b0a */
[-C--:B------:R-:W-:Y:S01]  /*0640*/  FFMA.FTZ R24, R26, R12.reuse, -R11 ;  /* 0x0000000c1a187223 */ /* 0x080fe2000001080b */
[----:B------:R-:W-:Y:S01]  /*0650*/  FFMA.FTZ R25, R25, R12, R13 ;  /* 0x0000000c19197223 */ /* 0x000fe2000001000d */
[----:B------:R2:W-:Y:S01]  /*0660*/  @P3 STG.E.64 desc[UR10][R16.64], R6 ;  /* 0x0000000610003986 */ /* 0x0005e2000c101b0a */
[----:B------:R-:W-:-:S03]  /*0670*/  ISETP.GE.U32.AND P0, PT, R4, 0x10000, PT ;  /* 0x000100000400780c */ /* 0x000fc60003f06070 */
[----:B------:R2:W-:Y:S01]  /*0680*/  @P1 STG.E.64 desc[UR10][R18.64], R8 ;  /* 0x0000000812001986 */ /* 0x0005e2000c101b0a */
[----:B------:R-:W-:-:S03]  /*0690*/  ISETP.LT.U32.AND P1, PT, R4, UR12, PT ;  /* 0x0000000c04007c0c */ /* 0x000fc6000bf21070 */
[----:B------:R2:W-:Y:S01]  /*06a0*/  @P2 STG.E.64 desc[UR10][R20.64], R24 ;  /* 0x0000001814002986 */ /* 0x0005e2000c101b0a */
[C---:B------:R-:W-:Y:S02]  /*06b0*/  ISETP.GE.U32.AND.EX P0, PT, R5.reuse, RZ, PT, P0 ;  /* 0x000000ff0500720c */ /* 0x040fe40003f06100 */
[----:B------:R-:W-:-:S13]  /*06c0*/  ISETP.LT.AND.EX P1, PT, R5, UR4, PT, P1 ;  /* 0x0000000405007c0c */ /* 0x000fda000bf21310 */
[----:B--2---:R-:W-:Y:S05]  /*06d0*/  @!P0 BRA P1, `(.L_x_329) ;  /* 0xfffffff800bc8947 */ /* 0x004fea000083ffff */
[----:B------:R-:W-:Y:S05]  /*06e0*/  EXIT ;  /* 0x000000000000794d */ /* 0x000fea0003800000 */
.L_x_328:
        /* <DEDUP_REMOVED lines=9> */
[----:B------:R-:W-:-:S05]  /*0780*/  ULDC.64 UR14, c[0x0][0xe68] ;  /* 0x00039a00000e7ab9 */ /* 0x000fca0000000a00 */
.L_x_330:
[C---:B------:R-:W-:Y:S01]  /*0790*/  IMAD.SHL.U32 R18, R17.reuse, 0x20, RZ ;  /* 0x0000002011127824 */ /* 0x040fe200078e00ff */
[----:B------:R-:W-:Y:S01]  /*07a0*/  SHF.L.U64.HI R19, R17, 0x5, R0 ;  /* 0x0000000511137819 */ /* 0x000fe20000010200 */
[----:B0-----:R-:W2:Y:S03]  /*07b0*/  LDG.E.64 R20, desc[UR10][R2.64] ;  /* 0x0000000a02147981 */ /* 0x001ea6000c1e1b00 */
[----:B------:R-:W-:-:S04]  /*07c0*/  IADD3 R10, P0, R18, UR6, RZ ;  /* 0x00000006120a7c10 */ /* 0x000fc8000ff1e0ff */
[----:B------:R-:W-:-:S05]  /*07d0*/  IADD3.X R11, R19, UR7, RZ, P0, !PT ;  /* 0x00000007130b7c10 */ /* 0x000fca00087fe4ff */
[----:B------:R-:W3:Y:S04]  /*07e0*/  LDG.E.128 R12, desc[UR10][R10.64] ;  /* 0x0000000a0a0c7981 */ /* 0x000ee8000c1e1d00 */
[----:B------:R0:W4:Y:S01]  /*07f0*/  LDG.E.128 R4, desc[UR10][R10.64+0x10] ;  /* 0x0000100a0a047981 */ /* 0x000122000c1e1d00 */
[----:B------:R-:W-:-:S04]  /*0800*/  IADD3 R18, P0, R18, UR8, RZ ;  /* 0x0000000812127c10 */ /* 0x000fc8000ff1e0ff */
[----:B------:R-:W-:Y:S02]  /*0810*/  IADD3.X R19, R19, UR9, RZ, P0, !PT ;  /* 0x0000000913137c10 */ /* 0x000fe400087fe4ff */
[----:B------:R-:W-:-:S05]  /*0820*/  IADD3 R17, P0, R17, UR5, RZ ;  /* 0x0000000511117c10 */ /* 0x000fca000ff1e0ff */
[----:B------:R-:W-:Y:S01]  /*0830*/  IMAD.X R0, RZ, RZ, R0, P0 ;  /* 0x000000ffff007224 */ /* 0x000fe200000e0600 */
[----:B------:R-:W-:-:S04]  /*0840*/  ISETP.LT.U32.AND P1, PT, R17, 0x4000, PT ;  /* 0x000040001100780c */ /* 0x000fc80003f21070 */
[----:B------:R-:W-:Y:S01]  /*0850*/  ISETP.LT.U32.AND.EX P1, PT, R0, RZ, PT, P1 ;  /* 0x000000ff0000720c */ /* 0x000fe20003f21110 */
[----:B--2---:R-:W-:Y:S01]  /*0860*/  FMUL.FTZ R16, R20, UR15 ;  /* 0x0000000f14107c20 */ /* 0x004fe20008410000 */
[----:B------:R-:W-:-:S03]  /*0870*/  FMUL.FTZ R9, R21, UR15 ;  /* 0x0000000f15097c20 */ /* 0x000fc60008410000 */
[----:B------:R-:W-:Y:S01]  /*0880*/  FFMA.FTZ R16, R21, UR14, R16 ;  /* 0x0000000e15107c23 */ /* 0x000fe20008010010 */
[----:B------:R-:W-:-:S03]  /*0890*/  FFMA.FTZ R20, R20, UR14, -R9 ;  /* 0x0000000e14147c23 */ /* 0x000fc60008010809 */
[-C--:B---3--:R-:W-:Y:S01]  /*08a0*/  FMUL.FTZ R21, R15, R16.reuse ;  /* 0x000000100f157220 */ /* 0x088fe20000410000 */
[----:B------:R-:W-:Y:S01]  /*08b0*/  FMUL.FTZ R9, R13, R16 ;  /* 0x000000100d097220 */ /* 0x000fe20000410000 */
[-C--:B------:R-:W-:Y:S01]  /*08c0*/  FMUL.FTZ R15, R15, R20.reuse ;  /* 0x000000140f0f7220 */ /* 0x080fe20000410000 */
[-C--:B------:R-:W-:Y:S01]  /*08d0*/  FMUL.FTZ R13, R13, R20.reuse ;  /* 0x000000140d0d7220 */ /* 0x080fe20000410000 */
[-C--:B0-----:R-:W-:Y:S01]  /*08e0*/  FFMA.FTZ R10, R14, R20.reuse, -R21 ;  /* 0x000000140e0a7223 */ /* 0x081fe20000010815 */
[----:B------:R-:W-:Y:S01]  /*08f0*/  FFMA.FTZ R8, R12, R20, -R9 ;  /* 0x000000140c087223 */ /* 0x000fe20000010809 */
[-C--:B------:R-:W-:Y:S01]  /*0900*/  FFMA.FTZ R11, R14, R16.reuse, R15 ;  /* 0x000000100e0b7223 */ /* 0x080fe2000001000f */
[-C--:B------:R-:W-:Y:S01]  /*0910*/  FFMA.FTZ R9, R12, R16.reuse, R13 ;  /* 0x000000100c097223 */ /* 0x080fe2000001000d */
[C---:B----4-:R-:W-:Y:S01]  /*0920*/  FMUL.FTZ R15, R7.reuse, R16 ;  /* 0x00000010070f7220 */ /* 0x050fe20000410000 */
[----:B------:R-:W-:Y:S01]  /*0930*/  FMUL.FTZ R21, R7, R20 ;  /* 0x0000001407157220 */ /* 0x000fe20000410000 */
[C---:B------:R-:W-:Y:S01]  /*0940*/  FMUL.FTZ R7, R5.reuse, R16 ;  /* 0x0000001005077220 */ /* 0x040fe20000410000 */
[-C--:B------:R-:W-:Y:S01]  /*0950*/  FMUL.FTZ R13, R5, R20.reuse ;  /* 0x00000014050d7220 */ /* 0x080fe20000410000 */
[C---:B------:R-:W-:Y:S01]  /*0960*/  FFMA.FTZ R14, R6.reuse, R20, -R15 ;  /* 0x00000014060e7223 */ /* 0x040fe2000001080f */
[----:B------:R-:W-:Y:S01]  /*0970*/  FFMA.FTZ R15, R6, R16, R21 ;  /* 0x00000010060f7223 */ /* 0x000fe20000010015 */
[C---:B------:R-:W-:Y:S01]  /*0980*/  FFMA.FTZ R12, R4.reuse, R20, -R7 ;  /* 0x00000014040c7223 */ /* 0x040fe20000010807 */
[----:B------:R-:W-:Y:S01]  /*0990*/  FFMA.FTZ R13, R4, R16, R13 ;  /* 0x00000010040d7223 */ /* 0x000fe2000001000d */
[----:B------:R-:W-:Y:S01]  /*09a0*/  IMAD.SHL.U32 R4, R17, 0x4, RZ ;  /* 0x0000000411047824 */ /* 0x000fe200078e00ff */
[----:B------:R1:W-:Y:S04]  /*09b0*/  STG.E.128 desc[UR10][R18.64], R8 ;  /* 0x0000000812007986 */ /* 0x0003e8000c101d0a */
[----:B------:R1:W-:Y:S01]  /*09c0*/  STG.E.128 desc[UR10][R18.64+0x10], R12 ;  /* 0x0000100c12007986 */ /* 0x0003e2000c101d0a */
[----:B------:R-:W-:-:S02]  /*09d0*/  ISETP.GE.U32.AND P0, PT, R4, UR12, PT ;  /* 0x0000000c04007c0c */ /* 0x000fc4000bf06070 */
[----:B------:R-:W-:-:S04]  /*09e0*/  SHF.L.U64.HI R4, R17, 0x2, R0 ;  /* 0x0000000211047819 */ /* 0x000fc80000010200 */
[----:B------:R-:W-:-:S13]  /*09f0*/  ISETP.GE.AND.EX P0, PT, R4, UR4, PT, P0 ;  /* 0x0000000404007c0c */ /* 0x000fda000bf06300 */
[----:B-1----:R-:W-:Y:S05]  /*0a00*/  @!P0 BRA P1, `(.L_x_330) ;  /* 0xfffffffc00608947 */ /* 0x002fea000083ffff */
[----:B------:R-:W-:Y:S05]  /*0a10*/  EXIT ;  /* 0x000000000000794d */ /* 0x000fea0003800000 */
.L_x_331:
        /* <DEDUP_REMOVED lines=14> */
.L_x_545:


//--------------------- .text._ZN2at6native63_GLOBAL__N__862fb238_30_ForeachBinaryOpScalarTensor_cu_64fe0ca525multi_tensor_apply_kernelINS1_18TensorListMetadataILi2EEENS1_27BinaryOpScalarTensorFunctorIN3c107complexIdEELi2ELi1ELi1EEEJSt10multipliesIS8_EPS8_S8_EEEvT_T0_DpT1_ --------------------------
	.section	.text._ZN2at6native63_GLOBAL__N__862fb238_30_ForeachBinaryOpScalarTensor_cu_64fe0ca525multi_tensor_apply_kernelINS1_18TensorListMetadataILi2EEENS1_27BinaryOpScalarTensorFunctorIN3c107complexIdEELi2ELi1ELi1EEEJSt10multipliesIS8_EPS8_S8_EEEvT_T0_DpT1_,"ax",@progbits
	.align	128
.text._ZN2at6native63_GLOBAL__N__862fb238_30_ForeachBinaryOpScalarTensor_cu_64fe0ca525multi_tensor_apply_kernelINS1_18TensorListMetadataILi2EEENS1_27BinaryOpScalarTensorFunctorIN3c107complexIdEELi2ELi1ELi1EEEJSt10multipliesIS8_EPS8_S8_EEEvT_T0_DpT1_:
        .type           _ZN2at6native63_GLOBAL__N__862fb238_30_ForeachBinaryOpScalarTensor_cu_64fe0ca525multi_tensor_apply_kernelINS1_18TensorListMetadataILi2EEENS1_27BinaryOpScalarTensorFunctorIN3c107complexIdEELi2ELi1ELi1EEEJSt10multipliesIS8_EPS8_S8_EEEvT_T0_DpT1_,@function
        .size           _ZN2at6native63_GLOBAL__N__862fb238_30_ForeachBinaryOpScalarTensor_cu_64fe0ca525multi_tensor_apply_kernelINS1_18TensorListMetadataILi2EEENS1_27BinaryOpScalarTensorFunctorIN3c107complexIdEELi2ELi1ELi1EEEJSt10multipliesIS8_EPS8_S8_EEEvT_T0_DpT1_,(.L_x_546 - _ZN2at6native63_GLOBAL__N__862fb238_30_ForeachBinaryOpScalarTensor_cu_64fe0ca525multi_tensor_apply_kernelINS1_18TensorListMetadataILi2EEENS1_27BinaryOpScalarTensorFunctorIN3c107complexIdEELi2ELi1ELi1EEEJSt10multipliesIS8_EPS8_S8_EEEvT_T0_DpT1_)
        .other          _ZN2at6native63_GLOBAL__N__862fb238_30_ForeachBinaryOpScalarTensor_cu_64fe0ca525multi_tensor_apply_kernelINS1_18TensorListMetadataILi2EEENS1_27BinaryOpScalarTensorFunctorIN3c107complexIdEELi2ELi1ELi1EEEJSt10multipliesIS8_EPS8_S8_EEEvT_T0_DpT1_,@"STO_CUDA_ENTRY STV_DEFAULT"
_ZN2at6native63_GLOBAL__N__862fb238_30_ForeachBinaryOpScalarTensor_cu_64fe0ca525multi_tensor_apply_kernelINS1_18TensorListMetadataILi2EEENS1_27BinaryOpScalarTensorFunctorIN3c107complexIdEELi2ELi1ELi1EEEJSt10multipliesIS8_EPS8_S8_EEEvT_T0_DpT1_:
        /* <DEDUP_REMOVED lines=29> */
[----:B------:R-:W-:Y:S01]  /*01d0*/  ULDC.64 UR16, c[0x0][0xe78] ;  /* 0x00039e0000107ab9 */ /* 0x000fe20000000a00 */
[----:B------:R-:W-:-:S05]  /*01e0*/  ULDC.64 UR18, c[0x0][0xe70] ;  /* 0x00039c0000127ab9 */ /* 0x000fca0000000a00 */
.L_x_333:
[----:B0-----:R-:W-:Y:S01]  /*01f0*/  IADD3 R29, P1, R28, UR4, RZ ;  /* 0x000000041c1d7c10 */ /* 0x001fe2000ff3e0ff */
[----:B-1----:R-:W0:Y:S01]  /*0200*/  LDC.64 R8, c[0x0][0xe60] ;  /* 0x00039800ff087b82 */ /* 0x002e220000000a00 */
[----:B------:R-:W-:Y:S01]  /*0210*/  IMAD.U32 R0, RZ, RZ, UR11 ;  /* 0x0000000bff007e24 */ /* 0x000fe2000f8e00ff */
[----:B------:R-:W-:Y:S02]  /*0220*/  CS2R R22, SRZ ;  /* 0x0000000000167805 */ /* 0x000fe4000001ff00 */
[C---:B------:R-:W-:Y:S01]  /*0230*/  ISETP.GE.U32.AND P0, PT, R29.reuse, 0x10000, PT ;  /* 0x000100001d00780c */ /* 0x040fe20003f06070 */
[----:B------:R-:W-:Y:S01]  /*0240*/  IMAD.X R26, RZ, RZ, UR5, P1 ;  /* 0x00000005ff1a7e24 */ /* 0x000fe200088e06ff */
[----:B------:R-:W-:Y:S01]  /*0250*/  ISETP.LT.U32.AND P1, PT, R29, UR14, PT ;  /* 0x0000000e1d007c0c */ /* 0x000fe2000bf21070 */
[----:B------:R-:W-:Y:S01]  /*0260*/  IMAD.U32 R24, RZ, RZ, UR11 ;  /* 0x0000000bff187e24 */ /* 0x000fe2000f8e00ff */
[----:B------:R-:W-:Y:S02]  /*0270*/  LEA R0, P2, R0, R29, 0x1 ;  /* 0x0000001d00007211 */ /* 0x000fe400078408ff */
[----:B------:R-:W-:Y:S01]  /*0280*/  ISETP.GE.U32.AND.EX P0, PT, R26, RZ, PT, P0 ;  /* 0x000000ff1a00720c */ /* 0x000fe20003f06100 */
[----:B------:R-:W-:-:S03]  /*0290*/  IMAD R24, R24, 0x3, RZ ;  /* 0x0000000318187824 */ /* 0x000fc600078e02ff */
[----:B------:R-:W-:Y:S02]  /*02a0*/  ISETP.LT.AND.EX P0, PT, R26, UR10, !P0, P1 ;  /* 0x0000000a1a007c0c */ /* 0x000fe4000c701310 */
[----:B------:R-:W-:Y:S01]  /*02b0*/  IADD3 R27, P1, R29, UR11, RZ ;  /* 0x0000000b1d1b7c10 */ /* 0x000fe2000ff3e0ff */
[--C-:B------:R-:W-:Y:S01]  /*02c0*/  IMAD.X R3, RZ, RZ, R26.reuse, P2 ;  /* 0x000000ffff037224 */ /* 0x100fe200010e061a */
[C---:B------:R-:W-:Y:S02]  /*02d0*/  ISETP.GE.U32.AND P3, PT, R0.reuse, 0x10000, PT ;  /* 0x000100000000780c */ /* 0x040fe40003f66070 */
[C---:B------:R-:W-:Y:S01]  /*02e0*/  ISETP.GE.U32.AND P5, PT, R27.reuse, 0x10000, PT ;  /* 0x000100001b00780c */ /* 0x040fe20003fa6070 */
[----:B------:R-:W-:Y:S01]  /*02f0*/  IMAD.X R2, RZ, RZ, R26, P1 ;  /* 0x000000ffff027224 */ /* 0x000fe200008e061a */
[----:B------:R-:W-:Y:S02]  /*0300*/  ISETP.LT.U32.AND P1, PT, R27, UR14, PT ;  /* 0x0000000e1b007c0c */ /* 0x000fe4000bf21070 */
[----:B------:R-:W-:Y:S01]  /*0310*/  ISETP.LT.U32.AND P2, PT, R0, UR14, PT ;  /* 0x0000000e00007c0c */ /* 0x000fe2000bf41070 */
[----:B0-----:R-:W2:Y:S01]  /*0320*/  LDG.E.128 R8, desc[UR12][R8.64] ;  /* 0x0000000c08087981 */ /* 0x001ea2000c1e1d00 */
[----:B------:R-:W-:-:S02]  /*0330*/  ISETP.GE.U32.AND.EX P5, PT, R2, RZ, PT, P5 ;  /* 0x000000ff0200720c */ /* 0x000fc40003fa6150 */
[----:B------:R-:W-:Y:S02]  /*0340*/  CS2R R20, SRZ ;  /* 0x0000000000147805 */ /* 0x000fe4000001ff00 */
[C---:B------:R-:W-:Y:S02]  /*0350*/  ISETP.GE.U32.AND.EX P3, PT, R3.reuse, RZ, PT, P3 ;  /* 0x000000ff0300720c */ /* 0x040fe40003f66130 */
[----:B------:R-:W-:Y:S02]  /*0360*/  ISETP.LT.AND.EX P1, PT, R2, UR10, !P5, P1 ;  /* 0x0000000a02007c0c */ /* 0x000fe4000ef21310 */
[----:B------:R-:W-:Y:S02]  /*0370*/  IADD3 R24, P5, R24, R29, RZ ;  /* 0x0000001d18187210 */ /* 0x000fe40007fbe0ff */
[----:B------:R-:W-:Y:S02]  /*0380*/  ISETP.LT.AND.EX P2, PT, R3, UR10, !P3, P2 ;  /* 0x0000000a03007c0c */ /* 0x000fe4000df41320 */
[----:B------:R-:W-:Y:S01]  /*0390*/  @P0 LEA R6, P4, R29, UR6, 0x4 ;  /* 0x000000061d060c11 */ /* 0x000fe2000f8820ff */
[----:B------:R-:W-:Y:S01]  /*03a0*/  IMAD.X R25, RZ, RZ, R26, P5 ;  /* 0x000000ffff197224 */ /* 0x000fe200028e061a */
[----:B------:R-:W-:-:S02]  /*03b0*/  ISETP.GE.U32.AND P6, PT, R24, 0x10000, PT ;  /* 0x000100001800780c */ /* 0x000fc40003fc6070 */
[----:B------:R-:W-:Y:S02]  /*03c0*/  @P0 LEA.HI.X R7, R29, UR7, R26, 0x4, P4 ;  /* 0x000000071d070c11 */ /* 0x000fe4000a0f241a */
[----:B------:R-:W-:Y:S02]  /*03d0*/  ISETP.LT.U32.AND P3, PT, R24, UR14, PT ;  /* 0x0000000e18007c0c */ /* 0x000fe4000bf61070 */
[----:B------:R-:W-:Y:S01]  /*03e0*/  ISETP.GE.U32.AND.EX P6, PT, R25, RZ, PT, P6 ;  /* 0x000000ff1900720c */ /* 0x000fe20003fc6160 */
[----:B------:R0:W3:Y:S01]  /*03f0*/  @P0 LDG.E.128 R20, desc[UR12][R6.64] ;  /* 0x0000000c06140981 */ /* 0x0000e2000c1e1d00 */
[----:B------:R-:W-:Y:S02]  /*0400*/  @P1 LEA R4, P4, R27, UR6, 0x4 ;  /* 0x000000061b041c11 */ /* 0x000fe4000f8820ff */
[----:B------:R-:W-:Y:S02]  /*0410*/  CS2R R18, SRZ ;  /* 0x0000000000127805 */ /* 0x000fe4000001ff00 */
[----:B------:R-:W-:-:S02]  /*0420*/  @P2 LEA R36, P5, R0, UR6, 0x4 ;  /* 0x0000000600242c11 */ /* 0x000fc4000f8a20ff */
[----:B------:R-:W-:Y:S02]  /*0430*/  CS2R R16, SRZ ;  /* 0x0000000000107805 */ /* 0x000fe4000001ff00 */
[----:B------:R-:W-:Y:S02]  /*0440*/  ISETP.LT.AND.EX P3, PT, R25, UR10, !P6, P3 ;  /* 0x0000000a19007c0c */ /* 0x000fe4000f761330 */
[----:B------:R-:W-:Y:S02]  /*0450*/  CS2R R14, SRZ ;  /* 0x00000000000e7805 */ /* 0x000fe4000001ff00 */
[----:B------:R-:W-:Y:S02]  /*0460*/  @P1 LEA.HI.X R5, R27, UR7, R2, 0x4, P4 ;  /* 0x000000071b051c11 */ /* 0x000fe4000a0f2402 */
[----:B------:R-:W-:Y:S02]  /*0470*/  CS2R R12, SRZ ;  /* 0x00000000000c7805 */ /* 0x000fe4000001ff00 */
[----:B------:R-:W-:Y:S01]  /*0480*/  @P2 LEA.HI.X R37, R0, UR7, R3, 0x4, P5 ;  /* 0x0000000700252c11 */ /* 0x000fe2000a8f2403 */
[----:B------:R1:W4:Y:S04]  /*0490*/  @P1 LDG.E.128 R16, desc[UR12][R4.64] ;  /* 0x0000000c04101981 */ /* 0x000328000c1e1d00 */
[----:B------:R-:W5:Y:S01]  /*04a0*/  @P2 LDG.E.128 R12, desc[UR12][R36.64] ;  /* 0x0000000c240c2981 */ /* 0x000f62000c1e1d00 */
[----:B0-----:R-:W-:-:S02]  /*04b0*/  CS2R R6, SRZ ;  /* 0x0000000000067805 */ /* 0x001fc4000001ff00 */
[C---:B------:R-:W-:Y:S02]  /*04c0*/  @P3 LEA R34, P4, R24.reuse, UR6, 0x4 ;  /* 0x0000000618223c11 */ /* 0x040fe4000f8820ff */
[----:B-1----:R-:W-:Y:S02]  /*04d0*/  CS2R R4, SRZ ;  /* 0x0000000000047805 */ /* 0x002fe4000001ff00 */
[----:B------:R-:W-:-:S05]  /*04e0*/  @P3 LEA.HI.X R35, R24, UR7, R25, 0x4, P4 ;  /* 0x0000000718233c11 */ /* 0x000fca000a0f2419 */
[----:B------:R5:W5:Y:S01]  /*04f0*/  @P3 LDG.E.128 R4, desc[UR12][R34.64] ;  /* 0x0000000c22043981 */ /* 0x000b62000c1e1d00 */
[----:B------:R-:W-:-:S04]  /*0500*/  UIMAD.WIDE.U32 UR4, UR11, 0x4, UR4 ;  /* 0x000000040b0478a5 */ /* 0x000fc8000f8e0004 */
[----:B------:R-:W-:Y:S02]  /*0510*/  UISETP.LT.U32.AND UP1, UPT, UR4, UR14, UPT ;  /* 0x0000000e0400728c */ /* 0x000fe4000bf21070 */
[----:B------:R-:W-:-:S04]  /*0520*/  UISETP.GE.U32.AND UP0, UPT, UR4, 0x10000, UPT ;  /* 0x000100000400788c */ /* 0x000fc8000bf06070 */
[----:B------:R-:W-:Y:S01]  /*0530*/  UISETP.GE.U32.AND.EX UP0, UPT, UR5, URZ, UPT, UP0 ;  /* 0x0000003f0500728c */ /* 0x000fe2000bf06100 */
[----:B--2---:R-:W-:Y:S02]  /*0540*/  DMUL R30, R8, UR16 ;  /* 0x00000010081e7c28 */ /* 0x004fe40008000000 */
[----:B------:R-:W-:-:S06]  /*0550*/  DMUL R32, R10, UR16 ;  /* 0x000000100a207c28 */ /* 0x000fcc0008000000 */
[----:B------:R-:W-:Y:S02]  /*0560*/  DFMA R30, R10, UR18, R30 ;  /* 0x000000120a1e7c2b */ /* 0x000fe4000800001e */
[----:B------:R-:W-:-:S06]  /*0570*/  DFMA R32, R8, UR18, -R32 ;  /* 0x0000001208207c2b */ /* 0x000fcc0008000820 */
[-C--:B---3--:R-:W-:Y:S02]  /*0580*/  DMUL R8, R30, R22.reuse ;  /* 0x000000161e087228 */ /* 0x088fe40000000000 */
[----:B------:R-:W-:-:S06]  /*0590*/  DMUL R10, R32, R22 ;  /* 0x00000016200a7228 */ /* 0x000fcc0000000000 */
[-C--:B------:R-:W-:Y:S02]  /*05a0*/  DFMA R8, R32, R20.reuse, -R8 ;  /* 0x000000142008722b */ /* 0x080fe40000000808 */
[C---:B------:R-:W-:Y:S02]  /*05b0*/  DFMA R10, R30.reuse, R20, R10 ;  /* 0x000000141e0a722b */ /* 0x040fe4000000000a */
[-C--:B----4-:R-:W-:Y:S02]  /*05c0*/  DMUL R20, R30, R18.reuse ;  /* 0x000000121e147228 */ /* 0x090fe40000000000 */
[----:B------:R-:W-:Y:S02]  /*05d0*/  DMUL R22, R32, R18 ;  /* 0x0000001220167228 */ /* 0x000fe40000000000 */
[-C--:B-----5:R-:W-:Y:S02]  /*05e0*/  DMUL R34, R30, R14.reuse ;  /* 0x0000000e1e227228 */ /* 0x0a0fe40000000000 */
[----:B------:R-:W-:-:S02]  /*05f0*/  DMUL R18, R32, R14 ;  /* 0x0000000e20127228 */ /* 0x000fc40000000000 */
[-C--:B------:R-:W-:Y:S01]  /*0600*/  DFMA R20, R32, R16.reuse, -R20 ;  /* 0x000000102014722b */ /* 0x080fe20000000814 */
[C---:B------:R-:W-:Y:S01]  /*0610*/  @P0 LEA R14, P4, R29.reuse, UR8, 0x4 ;  /* 0x000000081d0e0c11 */ /* 0x040fe2000f8820ff */
[----:B------:R-:W-:Y:S02]  /*0620*/  DFMA R22, R30, R16, R22 ;  /* 0x000000101e16722b */ /* 0x000fe40000000016 */
[-C--:B------:R-:W-:Y:S01]  /*0630*/  DFMA R16, R32, R12.reuse, -R34 ;  /* 0x0000000c2010722b */ /* 0x080fe20000000822 */
[----:B------:R-:W-:Y:S01]  /*0640*/  @P0 LEA.HI.X R15, R29, UR9, R26, 0x4, P4 ;  /* 0x000000091d0f0c11 */ /* 0x000fe2000a0f241a */
[C---:B------:R-:W-:Y:S01]  /*0650*/  DFMA R18, R30.reuse, R12, R18 ;  /* 0x0000000c1e12722b */ /* 0x040fe20000000012 */
[----:B------:R-:W-:Y:S01]  /*0660*/  @P1 LEA R12, P5, R27, UR8, 0x4 ;  /* 0x000000081b0c1c11 */ /* 0x000fe2000f8a20ff */
[----:B------:R-:W-:Y:S02]  /*0670*/  DMUL R34, R30, R6 ;  /* 0x000000061e227228 */ /* 0x000fe40000000000 */
[----:B------:R1:W-:Y:S01]  /*0680*/  @P0 STG.E.128 desc[UR12][R14.64], R8 ;  /* 0x000000080e000986 */ /* 0x0003e2000c101d0c */
[----:B------:R-:W-:-:S02]  /*0690*/  PLOP3.LUT P0, PT, PT, PT, UP1, 0x80, 0x0 ;  /* 0x000000000000781c */ /* 0x000fc40003f0f018 */
[----:B------:R-:W-:Y:S01]  /*06a0*/  @P1 LEA.HI.X R13, R27, UR9, R2, 0x4, P5 ;  /* 0x000000091b0d1c11 */ /* 0x000fe2000a8f2402 */
[C---:B------:R-:W-:Y:S01]  /*06b0*/  DMUL R26, R32.reuse, R6 ;  /* 0x00000006201a7228 */ /* 0x040fe20000000000 */
[----:B------:R-:W-:Y:S02]  /*06c0*/  @P3 LEA R2, P5, R24, UR8, 0x4 ;  /* 0x0000000818023c11 */ /* 0x000fe4000f8a20ff */
[C---:B------:R-:W-:Y:S01]  /*06d0*/  @P2 LEA R6, P4, R0.reuse, UR8, 0x4 ;  /* 0x0000000800062c11 */ /* 0x040fe2000f8820ff */
[-C--:B------:R-:W-:Y:S01]  /*06e0*/  DFMA R32, R32, R4.reuse, -R34 ;  /* 0x000000042020722b */ /* 0x080fe20000000822 */
[----:B------:R1:W-:Y:S01]  /*06f0*/  @P1 STG.E.128 desc[UR12][R12.64], R20 ;  /* 0x000000140c001986 */ /* 0x0003e2000c101d0c */
[----:B------:R-:W-:Y:S02]  /*0700*/  PLOP3.LUT P1, PT, PT, PT, UP0, 0x80, 0x0 ;  /* 0x000000000000781c */ /* 0x000fe40003f2f008 */
[----:B------:R-:W-:Y:S01]  /*0710*/  DFMA R34, R30, R4, R26 ;  /* 0x000000041e22722b */ /* 0x000fe2000000001a */
[----:B------:R-:W-:Y:S01]  /*0720*/  @P2 LEA.HI.X R7, R0, UR9, R3, 0x4, P4 ;  /* 0x0000000900072c11 */ /* 0x000fe2000a0f2403 */
[----:B------:R-:W-:Y:S01]  /*0730*/  IMAD.U32 R5, RZ, RZ, UR5 ;  /* 0x00000005ff057e24 */ /* 0x000fe2000f8e00ff */
[----:B------:R-:W-:Y:S01]  /*0740*/  @P3 LEA.HI.X R3, R24, UR9, R25, 0x4, P5 ;  /* 0x0000000918033c11 */ /* 0x000fe2000a8f2419 */
[----:B------:R-:W-:-:S02]  /*0750*/  IMAD.U32 R4, RZ, RZ, UR4 ;  /* 0x00000004ff047e24 */ /* 0x000fc4000f8e00ff */
[----:B------:R1:W-:Y:S01]  /*0760*/  @P2 STG.E.128 desc[UR12][R6.64], R16 ;  /* 0x0000001006002986 */ /* 0x0003e2000c101d0c */
[----:B------:R-:W-:-:S03]  /*0770*/  ISETP.LT.AND.EX P0, PT, R5, UR10, PT, P0 ;  /* 0x0000000a05007c0c */ /* 0x000fc6000bf01300 */
[----:B------:R1:W-:Y:S10]  /*0780*/  @P3 STG.E.128 desc[UR12][R2.64], R32 ;  /* 0x0000002002003986 */ /* 0x0003f4000c101d0c */
[----:B------:R-:W-:Y:S05]  /*0790*/  @!P1 BRA P0, `(.L_x_333) ;  /* 0xfffffff800949947 */ /* 0x000fea000003ffff */
[----:B------:R-:W-:Y:S05]  /*07a0*/  EXIT ;  /* 0x000000000000794d */ /* 0x000fea0003800000 */
.L_x_332:
        /* <DEDUP_REMOVED lines=9> */
[----:B------:R-:W-:Y:S01]  /*0840*/  ULDC.64 UR16, c[0x0][0xe78] ;  /* 0x00039e0000107ab9 */ /* 0x000fe20000000a00 */
[----:B------:R-:W-:-:S05]  /*0850*/  ULDC.64 UR18, c[0x0][0xe70] ;  /* 0x00039c0000127ab9 */ /* 0x000fca0000000a00 */
.L_x_334:
[----:B01----:R-:W2:Y:S01]  /*0860*/  LDG.E.128 R12, desc[UR12][R4.64] ;  /* 0x0000000c040c7981 */ /* 0x003ea2000c1e1d00 */
[C---:B------:R-:W-:Y:S01]  /*0870*/  IMAD.SHL.U32 R28, R0.reuse, 0x40, RZ ;  /* 0x00000040001c7824 */ /* 0x040fe200078e00ff */
[----:B------:R-:W-:-:S04]  /*0880*/  SHF.L.U64.HI R2, R0, 0x6, R3 ;  /* 0x0000000600027819 */ /* 0x000fc80000010203 */
[----:B------:R-:W-:-:S04]  /*0890*/  IADD3 R34, P0, R28, UR6, RZ ;  /* 0x000000061c227c10 */ /* 0x000fc8000ff1e0ff */
[----:B------:R-:W-:-:S05]  /*08a0*/  IADD3.X R35, R2, UR7, RZ, P0, !PT ;  /* 0x0000000702237c10 */ /* 0x000fca00087fe4ff */
[----:B------:R-:W3:Y:S04]  /*08b0*/  LDG.E.128 R24, desc[UR12][R34.64] ;  /* 0x0000000c22187981 */ /* 0x000ee8000c1e1d00 */
[----:B------:R-:W4:Y:S04]  /*08c0*/  LDG.E.128 R20, desc[UR12][R34.64+0x10] ;  /* 0x0000100c22147981 */ /* 0x000f28000c1e1d00 */
[----:B------:R-:W5:Y:S04]  /*08d0*/  LDG.E.128 R8, desc[UR12][R34.64+0x20] ;  /* 0x0000200c22087981 */ /* 0x000f68000c1e1d00 */
[----:B------:R5:W5:Y:S01]  /*08e0*/  LDG.E.128 R16, desc[UR12][R34.64+0x30] ;  /* 0x0000300c22107981 */ /* 0x000b62000c1e1d00 */
[----:B------:R-:W-:-:S04]  /*08f0*/  IADD3 R28, P0, R28, UR8, RZ ;  /* 0x000000081c1c7c10 */ /* 0x000fc8000ff1e0ff */
[----:B------:R-:W-:Y:S02]  /*0900*/  IADD3.X R29, R2, UR9, RZ, P0, !PT ;  /* 0x00000009021d7c10 */ /* 0x000fe400087fe4ff */
[----:B------:R-:W-:-:S04]  /*0910*/  IADD3 R0, P0, R0, UR4, RZ ;  /* 0x0000000400007c10 */ /* 0x000fc8000ff1e0ff */
[C---:B------:R-:W-:Y:S01]  /*0920*/  ISETP.LT.U32.AND P1, PT, R0.reuse, 0x4000, PT ;  /* 0x000040000000780c */ /* 0x040fe20003f21070 */
[----:B------:R-:W-:Y:S02]  /*0930*/  IMAD.SHL.U32 R2, R0, 0x4, RZ ;  /* 0x0000000400027824 */ /* 0x000fe400078e00ff */
[----:B------:R-:W-:-:S03]  /*0940*/  IMAD.X R3, RZ, RZ, R3, P0 ;  /* 0x000000ffff037224 */ /* 0x000fc600000e0603 */
[----:B------:R-:W-:Y:S02]  /*0950*/  ISETP.GE.U32.AND P0, PT, R2, UR14, PT ;  /* 0x0000000e02007c0c */ /* 0x000fe4000bf06070 */
[----:B------:R-:W-:Y:S02]  /*0960*/  SHF.L.U64.HI R2, R0, 0x2, R3 ;  /* 0x0000000200027819 */ /* 0x000fe40000010203 */
[----:B------:R-:W-:Y:S02]  /*0970*/  ISETP.LT.U32.AND.EX P1, PT, R3, RZ, PT, P1 ;  /* 0x000000ff0300720c */ /* 0x000fe40003f21110 */
[----:B------:R-:W-:Y:S01]  /*0980*/  ISETP.GE.AND.EX P0, PT, R2, UR10, PT, P0 ;  /* 0x0000000a02007c0c */ /* 0x000fe2000bf06300 */
[----:B--2---:R-:W-:Y:S02]  /*0990*/  DMUL R6, R12, UR16 ;  /* 0x000000100c067c28 */ /* 0x004fe40008000000 */
[----:B------:R-:W-:-:S06]  /*09a0*/  DMUL R30, R14, UR16 ;  /* 0x000000100e1e7c28 */ /* 0x000fcc0008000000 */
[----:B------:R-:W-:Y:S02]  /*09b0*/  DFMA R6, R14, UR18, R6 ;  /* 0x000000120e067c2b */ /* 0x000fe40008000006 */
[----:B------:R-:W-:-:S06]  /*09c0*/  DFMA R30, R12, UR18, -R30 ;  /* 0x000000120c1e7c2b */ /* 0x000fcc000800081e */
[C---:B---3--:R-:W-:Y:S02]  /*09d0*/  DMUL R12, R26.reuse, R6 ;  /* 0x000000061a0c7228 */ /* 0x048fe40000000000 */
[----:B------:R-:W-:Y:S02]  /*09e0*/  DMUL R14, R26, R30 ;  /* 0x0000001e1a0e7228 */ /* 0x000fe40000000000 */
[C---:B----4-:R-:W-:Y:S02]  /*09f0*/  DMUL R32, R22.reuse, R6 ;  /* 0x0000000616207228 */ /* 0x050fe40000000000 */
[-C--:B------:R-:W-:Y:S02]  /*0a00*/  DMUL R26, R22, R30.reuse ;  /* 0x0000001e161a7228 */ /* 0x080fe40000000000 */
[C---:B------:R-:W-:Y:S02]  /*0a10*/  DFMA R12, R24.reuse, R30, -R12 ;  /* 0x0000001e180c722b */ /* 0x040fe4000000080c */
[----:B------:R-:W-:-:S02]  /*0a20*/  DFMA R14, R24, R6, R14 ;  /* 0x00000006180e722b */ /* 0x000fc4000000000e */
[C---:B-----5:R-:W-:Y:S02]  /*0a30*/  DMUL R34, R10.reuse, R6 ;  /* 0x000000060a227228 */ /* 0x060fe40000000000 */
[-C--:B------:R-:W-:Y:S02]  /*0a40*/  DMUL R22, R10, R30.reuse ;  /* 0x0000001e0a167228 */ /* 0x080fe40000000000 */
[----:B------:R-:W-:Y:S01]  /*0a50*/  DFMA R24, R20, R30, -R32 ;  /* 0x0000001e1418722b */ /* 0x000fe20000000820 */
[----:B------:R1:W-:Y:S01]  /*0a60*/  STG.E.128 desc[UR12][R28.64], R12 ;  /* 0x0000000c1c007986 */ /* 0x0003e2000c101d0c */
[C---:B------:R-:W-:Y:S02]  /*0a70*/  DMUL R32, R18.reuse, R6 ;  /* 0x0000000612207228 */ /* 0x040fe40000000000 */
[----:B------:R-:W-:Y:S02]  /*0a80*/  DMUL R10, R18, R30 ;  /* 0x0000001e120a7228 */ /* 0x000fe40000000000 */
[----:B------:R-:W-:-:S02]  /*0a90*/  DFMA R26, R20, R6, R26 ;  /* 0x00000006141a722b */ /* 0x000fc4000000001a */
[C---:B------:R-:W-:Y:S02]  /*0aa0*/  DFMA R20, R8.reuse, R30, -R34 ;  /* 0x0000001e0814722b */ /* 0x040fe40000000822 */
[----:B------:R-:W-:Y:S02]  /*0ab0*/  DFMA R22, R8, R6, R22 ;  /* 0x000000060816722b */ /* 0x000fe40000000016 */
[C---:B------:R-:W-:Y:S01]  /*0ac0*/  DFMA R8, R16.reuse, R30, -R32 ;  /* 0x0000001e1008722b */ /* 0x040fe20000000820 */
[----:B------:R1:W-:Y:S01]  /*0ad0*/  STG.E.128 desc[UR12][R28.64+0x10], R24 ;  /* 0x000010181c007986 */ /* 0x0003e2000c101d0c */
[----:B------:R-:W-:-:S03]  /*0ae0*/  DFMA R10, R16, R6, R10 ;  /* 0x00000006100a722b */ /* 0x000fc6000000000a */
[----:B------:R1:W-:Y:S04]  /*0af0*/  STG.E.128 desc[UR12][R28.64+0x20], R20 ;  /* 0x000020141c007986 */ /* 0x0003e8000c101d0c */
[----:B------:R1:W-:Y:S01]  /*0b00*/  STG.E.128 desc[UR12][R28.64+0x30], R8 ;  /* 0x000030081c007986 */ /* 0x0003e2000c101d0c */
[----:B------:R-:W-:Y:S05]  /*0b10*/  @!P0 BRA P1, `(.L_x_334) ;  /* 0xfffffffc00508947 */ /* 0x000fea000083ffff */
[----:B------:R-:W-:Y:S05]  /*0b20*/  EXIT ;  /* 0x000000000000794d */ /* 0x000fea0003800000 */
.L_x_335:
        /* <DEDUP_REMOVED lines=13> */
.L_x_546:


//--------------------- .text._ZN2at6native63_GLOBAL__N__862fb238_30_ForeachBinaryOpScalarTensor_cu_64fe0ca525multi_tensor_apply_kernelINS1_18TensorListMetadataILi2EEENS1_27BinaryOpScalarTensorFunctorIfLi2ELi1ELi1EEEJSt10multipliesIfEPffEEEvT_T0_DpT1_ --------------------------
	.section	.text._ZN2at6native63_GLOBAL__N__862fb238_30_ForeachBinaryOpScalarTensor_cu_64fe0ca525multi_tensor_apply_kernelINS1_18TensorListMetadataILi2EEENS1_27BinaryOpScalarTensorFunctorIfLi2ELi1ELi1EEEJSt10multipliesIfEPffEEEvT_T0_DpT1_,"ax",@progbits
	.align	128
.text._ZN2at6native63_GLOBAL__N__862fb238_30_ForeachBinaryOpScalarTensor_cu_64fe0ca525multi_tensor_apply_kernelINS1_18TensorListMetadataILi2EEENS1_27BinaryOpScalarTensorFunctorIfLi2ELi1ELi1EEEJSt10multipliesIfEPffEEEvT_T0_DpT1_:
        .type           _ZN2at6native63_GLOBAL__N__862fb238_30_ForeachBinaryOpScalarTensor_cu_64fe0ca525multi_tensor_apply_kernelINS1_18TensorListMetadataILi2EEENS1_27BinaryOpScalarTensorFunctorIfLi2ELi1ELi1EEEJSt10multipliesIfEPffEEEvT_T0_DpT1_,@function
        .size           _ZN2at6native63_GLOBAL__N__862fb238_30_ForeachBinaryOpScalarTensor_cu_64fe0ca525multi_tensor_apply_kernelINS1_18TensorListMetadataILi2EEENS1_27BinaryOpScalarTensorFunctorIfLi2ELi1ELi1EEEJSt10multipliesIfEPffEEEvT_T0_DpT1_,(.L_x_547 - _ZN2at6native63_GLOBAL__N__862fb238_30_ForeachBinaryOpScalarTensor_cu_64fe0ca525multi_tensor_apply_kernelINS1_18TensorListMetadataILi2EEENS1_27BinaryOpScalarTensorFunctorIfLi2ELi1ELi1EEEJSt10multipliesIfEPffEEEvT_T0_DpT1_)
        .other          _ZN2at6native63_GLOBAL__N__862fb238_30_ForeachBinaryOpScalarTensor_cu_64fe0ca525multi_tensor_apply_kernelINS1_18TensorListMetadataILi2EEENS1_27BinaryOpScalarTensorFunctorIfLi2ELi1ELi1EEEJSt10multipliesIfEPffEEEvT_T0_DpT1_,@"STO_CUDA_ENTRY STV_DEFAULT"
_ZN2at6native63_GLOBAL__N__862fb238_30_ForeachBinaryOpScalarTensor_cu_64fe0ca525multi_tensor_apply_kernelINS1_18TensorListMetadataILi2EEENS1_27BinaryOpScalarTensorFunctorIfLi2ELi1ELi1EEEJSt10multipliesIfEPffEEEvT_T0_DpT1_:
        /* <DEDUP_REMOVED lines=28> */
.L_x_337:
[----:B0-----:R-:W-:Y:S01]  /*01c0*/  IADD3 R10, P0, R3, R7, RZ ;  /* 0x00000007030a7210 */ /* 0x001fe20007f1e0ff */
[C---:B-1----:R-:W-:Y:S01]  /*01d0*/  IMAD R5, R4.reuse, 0x3, RZ ;  /* 0x0000000304057824 */ /* 0x042fe200078e02ff */
[----:B------:R-:W0:Y:S02]  /*01e0*/  LDC.64 R16, c[0x0][0xe60] ;  /* 0x00039800ff107b82 */ /* 0x000e240000000a00 */
[----:B------:R-:W-:Y:S01]  /*01f0*/  IADD3 R23, P3, R4, R10, RZ ;  /* 0x0000000a04177210 */ /* 0x000fe20007f7e0ff */
[----:B------:R-:W-:Y:S01]  /*0200*/  IMAD.X R6, RZ, RZ, R8, P0 ;  /* 0x000000ffff067224 */ /* 0x000fe200000e0608 */
[C---:B------:R-:W-:Y:S02]  /*0210*/  ISETP.GE.U32.AND P1, PT, R10.reuse, 0x10000, PT ;  /* 0x000100000a00780c */ /* 0x040fe40003f26070 */
[----:B------:R-:W-:Y:S01]  /*0220*/  ISETP.LT.U32.AND P0, PT, R10, R0, PT ;  /* 0x000000000a00720c */ /* 0x000fe20003f01070 */
[----:B------:R-:W-:Y:S01]  /*0230*/  IMAD.X R19, RZ, RZ, R6, P3 ;  /* 0x000000ffff137224 */ /* 0x000fe200018e0606 */
[----:B------:R-:W-:-:S02]  /*0240*/  ISETP.GE.U32.AND.EX P1, PT, R6, RZ, PT, P1 ;  /* 0x000000ff0600720c */ /* 0x000fc40003f26110 */
[C---:B------:R-:W-:Y:S02]  /*0250*/  ISETP.GE.U32.AND P2, PT, R23.reuse, 0x10000, PT ;  /* 0x000100001700780c */ /* 0x040fe40003f46070 */
[----:B------:R-:W-:Y:S02]  /*0260*/  LEA R9, P4, R4, R10, 0x1 ;  /* 0x0000000a04097211 */ /* 0x000fe400078808ff */
[----:B------:R-:W-:Y:S02]  /*0270*/  ISETP.LT.AND.EX P1, PT, R6, R2, !P1, P0 ;  /* 0x000000020600720c */ /* 0x000fe40004f21300 */
[----:B------:R-:W-:Y:S01]  /*0280*/  ISETP.LT.U32.AND P0, PT, R23, R0, PT ;  /* 0x000000001700720c */ /* 0x000fe20003f01070 */
[----:B------:R-:W-:Y:S01]  /*0290*/  IMAD.X R20, RZ, RZ, R6, P4 ;  /* 0x000000ffff147224 */ /* 0x000fe200020e0606 */
[----:B------:R-:W-:Y:S02]  /*02a0*/  ISETP.GE.U32.AND.EX P2, PT, R19, RZ, PT, P2 ;  /* 0x000000ff1300720c */ /* 0x000fe40003f46120 */
[----:B------:R-:W-:-:S02]  /*02b0*/  ISETP.GE.U32.AND P3, PT, R9, 0x10000, PT ;  /* 0x000100000900780c */ /* 0x000fc40003f66070 */
[----:B------:R-:W-:Y:S01]  /*02c0*/  IADD3 R22, P5, R5, R10, RZ ;  /* 0x0000000a05167210 */ /* 0x000fe20007fbe0ff */
[----:B------:R-:W-:Y:S01]  /*02d0*/  IMAD.MOV.U32 R21, RZ, RZ, RZ ;  /* 0x000000ffff157224 */ /* 0x000fe200078e00ff */
[----:B------:R-:W-:Y:S01]  /*02e0*/  ISETP.LT.AND.EX P0, PT, R19, R2, !P2, P0 ;  /* 0x000000021300720c */ /* 0x000fe20005701300 */
[----:B------:R-:W-:Y:S01]  /*02f0*/  IMAD.MOV.U32 R5, RZ, RZ, RZ ;  /* 0x000000ffff057224 */ /* 0x000fe200078e00ff */
[----:B------:R-:W-:Y:S01]  /*0300*/  ISETP.LT.U32.AND P4, PT, R9, R0, PT ;  /* 0x000000000900720c */ /* 0x000fe20003f81070 */
[----:B------:R-:W-:Y:S01]  /*0310*/  IMAD.X R11, RZ, RZ, R6, P5 ;  /* 0x000000ffff0b7224 */ /* 0x000fe200028e0606 */
[----:B------:R-:W-:Y:S02]  /*0320*/  ISETP.GE.U32.AND.EX P3, PT, R20, RZ, PT, P3 ;  /* 0x000000ff1400720c */ /* 0x000fe40003f66130 */
[----:B------:R-:W-:Y:S02]  /*0330*/  ISETP.GE.U32.AND P2, PT, R22, 0x10000, PT ;  /* 0x000100001600780c */ /* 0x000fe40003f46070 */
[----:B------:R-:W-:-:S02]  /*0340*/  ISETP.LT.AND.EX P4, PT, R20, R2, !P3, P4 ;  /* 0x000000021400720c */ /* 0x000fc40005f81340 */
[----:B------:R-:W-:Y:S02]  /*0350*/  @P1 LEA R28, P5, R10, R12, 0x2 ;  /* 0x0000000c0a1c1211 */ /* 0x000fe400078a10ff */
[----:B------:R-:W-:Y:S02]  /*0360*/  ISETP.LT.U32.AND P3, PT, R22, R0, PT ;  /* 0x000000001600720c */ /* 0x000fe40003f61070 */
[----:B------:R-:W-:Y:S02]  /*0370*/  ISETP.GE.U32.AND.EX P2, PT, R11, RZ, PT, P2 ;  /* 0x000000ff0b00720c */ /* 0x000fe40003f46120 */
[-C--:B------:R-:W-:Y:S02]  /*0380*/  @P1 LEA.HI.X R29, R10, R13.reuse, R6, 0x2, P5 ;  /* 0x0000000d0a1d1211 */ /* 0x080fe400028f1406 */
[----:B------:R-:W-:Y:S02]  /*0390*/  @P0 LEA R24, P5, R23, R12, 0x2 ;  /* 0x0000000c17180211 */ /* 0x000fe400078a10ff */
[----:B------:R-:W-:Y:S01]  /*03a0*/  ISETP.LT.AND.EX P2, PT, R11, R2, !P2, P3 ;  /* 0x000000020b00720c */ /* 0x000fe20005741330 */
[----:B------:R-:W2:Y:S01]  /*03b0*/  @P1 LDG.E R5, desc[UR4][R28.64] ;  /* 0x000000041c051981 */ /* 0x000ea2000c1e1900 */
[----:B------:R-:W-:-:S02]  /*03c0*/  @P0 LEA.HI.X R25, R23, R13, R19, 0x2, P5 ;  /* 0x0000000d17190211 */ /* 0x000fc400028f1413 */
[----:B------:R-:W-:-:S03]  /*03d0*/  @P4 LEA R26, P3, R9, R12, 0x2 ;  /* 0x0000000c091a4211 */ /* 0x000fc600078610ff */
[----:B------:R1:W3:Y:S01]  /*03e0*/  @P0 LDG.E R21, desc[UR4][R24.64] ;  /* 0x0000000418150981 */ /* 0x0002e2000c1e1900 */
[----:B------:R-:W-:Y:S01]  /*03f0*/  @P4 LEA.HI.X R27, R9, R13, R20, 0x2, P3 ;  /* 0x0000000d091b4211 */ /* 0x000fe200018f1414 */
[----:B-1----:R-:W-:Y:S02]  /*0400*/  IMAD.MOV.U32 R24, RZ, RZ, RZ ;  /* 0x000000ffff187224 */ /* 0x002fe400078e00ff */
[----:B0-----:R0:W4:Y:S04]  /*0410*/  LDG.E R25, desc[UR4][R16.64] ;  /* 0x0000000410197981 */ /* 0x001128000c1e1900 */
[----:B------:R1:W5:Y:S01]  /*0420*/  @P4 LDG.E R24, desc[UR4][R26.64] ;  /* 0x000000041a184981 */ /* 0x000362000c1e1900 */
[----:B0-----:R-:W-:-:S04]  /*0430*/  @P2 LEA R16, P3, R22, R12, 0x2 ;  /* 0x0000000c16102211 */ /* 0x001fc800078610ff */
[----:B------:R-:W-:Y:S01]  /*0440*/  @P2 LEA.HI.X R17, R22, R13, R11, 0x2, P3 ;  /* 0x0000000d16112211 */ /* 0x000fe200018f140b */
[----:B-1----:R-:W-:-:S06]  /*0450*/  IMAD.MOV.U32 R26, RZ, RZ, RZ ;  /* 0x000000ffff1a7224 */ /* 0x002fcc00078e00ff */
[----:B------:R0:W5:Y:S01]  /*0460*/  @P2 LDG.E R26, desc[UR4][R16.64] ;  /* 0x00000004101a2981 */ /* 0x000162000c1e1900 */
[-C--:B------:R-:W-:Y:S02]  /*0470*/  @P0 LEA R18, P5, R23, R14.reuse, 0x2 ;  /* 0x0000000e17120211 */ /* 0x080fe400078a10ff */
[----:B0-----:R-:W-:-:S04]  /*0480*/  @P1 LEA R16, P3, R10, R14, 0x2 ;  /* 0x0000000e0a101211 */ /* 0x001fc800078610ff */
[-C--:B------:R-:W-:Y:S02]  /*0490*/  @P1 LEA.HI.X R17, R10, R15.reuse, R6, 0x2, P3 ;  /* 0x0000000f0a111211 */ /* 0x080fe400018f1406 */
[-C--:B------:R-:W-:Y:S02]  /*04a0*/  @P4 LEA R28, P3, R9, R14.reuse, 0x2 ;  /* 0x0000000e091c4211 */ /* 0x080fe400078610ff */
[-C--:B------:R-:W-:Y:S02]  /*04b0*/  @P0 LEA.HI.X R19, R23, R15.reuse, R19, 0x2, P5 ;  /* 0x0000000f17130211 */ /* 0x080fe400028f1413 */
[----:B------:R-:W-:Y:S01]  /*04c0*/  @P4 LEA.HI.X R29, R9, R15, R20, 0x2, P3 ;  /* 0x0000000f091d4211 */ /* 0x000fe200018f1414 */
[----:B------:R-:W-:Y:S01]  /*04d0*/  IMAD.MOV.U32 R9, RZ, RZ, R8 ;  /* 0x000000ffff097224 */ /* 0x000fe200078e0008 */
[----:B------:R-:W-:Y:S01]  /*04e0*/  @P2 LEA R10, P5, R22, R14, 0x2 ;  /* 0x0000000e160a2211 */ /* 0x000fe200078a10ff */
[----:B------:R-:W-:-:S03]  /*04f0*/  IMAD.MOV.U32 R8, RZ, RZ, R7 ;  /* 0x000000ffff087224 */ /* 0x000fc600078e0007 */
[----:B------:R-:W-:Y:S01]  /*0500*/  @P2 LEA.HI.X R11, R22, R15, R11, 0x2, P5 ;  /* 0x0000000f160b2211 */ /* 0x000fe200028f140b */
[----:B------:R-:W-:-:S04]  /*0510*/  IMAD.WIDE.U32 R8, R4, 0x4, R8 ;  /* 0x0000000404087825 */ /* 0x000fc800078e0008 */
[----:B------:R-:W-:Y:S02]  /*0520*/  IMAD.MOV.U32 R7, RZ, RZ, R8 ;  /* 0x000000ffff077224 */ /* 0x000fe400078e0008 */
[----:B----4-:R-:W-:-:S04]  /*0530*/  FMUL.FTZ R25, R25, UR6 ;  /* 0x0000000619197c20 */ /* 0x010fc80008410000 */
[C---:B--2---:R-:W-:Y:S01]  /*0540*/  FMUL.FTZ R5, R25.reuse, R5 ;  /* 0x0000000519057220 */ /* 0x044fe20000410000 */
[C---:B---3--:R-:W-:Y:S01]  /*0550*/  FMUL.FTZ R21, R25.reuse, R21 ;  /* 0x0000001519157220 */ /* 0x048fe20000410000 */
[----:B-----5:R-:W-:-:S03]  /*0560*/  FMUL.FTZ R23, R25, R24 ;  /* 0x0000001819177220 */ /* 0x020fc60000410000 */
[----:B------:R2:W-:Y:S01]  /*0570*/  @P1 STG.E desc[UR4][R16.64], R5 ;  /* 0x0000000510001986 */ /* 0x0005e2000c101904 */
[----:B------:R-:W-:-:S03]  /*0580*/  ISETP.LT.U32.AND P1, PT, R8, R0, PT ;  /* 0x000000000800720c */ /* 0x000fc60003f21070 */
[----:B------:R2:W-:Y:S01]  /*0590*/  @P0 STG.E desc[UR4][R18.64], R21 ;  /* 0x0000001512000986 */ /* 0x0005e2000c101904 */
[----:B------:R-:W-:-:S03]  /*05a0*/  ISETP.GE.U32.AND P0, PT, R8, 0x10000, PT ;  /* 0x000100000800780c */ /* 0x000fc60003f06070 */
[----:B------:R2:W-:Y:S01]  /*05b0*/  @P4 STG.E desc[UR4][R28.64], R23 ;  /* 0x000000171c004986 */ /* 0x0005e2000c101904 */
[----:B------:R-:W-:-:S05]  /*05c0*/  FMUL.FTZ R25, R25, R26 ;  /* 0x0000001a19197220 */ /* 0x000fca0000410000 */
[----:B------:R2:W-:Y:S01]  /*05d0*/  @P2 STG.E desc[UR4][R10.64], R25 ;  /* 0x000000190a002986 */ /* 0x0005e2000c101904 */
[C---:B------:R-:W-:Y:S02]  /*05e0*/  ISETP.GE.U32.AND.EX P0, PT, R9.reuse, RZ, PT, P0 ;  /* 0x000000ff0900720c */ /* 0x040fe40003f06100 */
[----:B------:R-:W-:Y:S01]  /*05f0*/  ISETP.LT.AND.EX P1, PT, R9, R2, PT, P1 ;  /* 0x000000020900720c */ /* 0x000fe20003f21310 */
[----:B------:R-:W-:-:S12]  /*0600*/  IMAD.MOV.U32 R8, RZ, RZ, R9 ;  /* 0x000000ffff087224 */ /* 0x000fd800078e0009 */
[----:B--2---:R-:W-:Y:S05]  /*0610*/  @!P0 BRA P1, `(.L_x_337) ;  /* 0xfffffff800e88947 */ /* 0x004fea000083ffff */
[----:B------:R-:W-:Y:S05]  /*0620*/  EXIT ;  /* 0x000000000000794d */ /* 0x000fea0003800000 */
.L_x_336:
        /* <DEDUP_REMOVED lines=10> */
.L_x_338:
[C---:B------:R-:W-:Y:S01]  /*06d0*/  IMAD.SHL.U32 R11, R18.reuse, 0x10, RZ ;  /* 0x00000010120b7824 */ /* 0x040fe200078e00ff */
[----:B------:R-:W-:Y:S01]  /*06e0*/  SHF.L.U64.HI R19, R18, 0x4, R21 ;  /* 0x0000000412137819 */ /* 0x000fe20000010215 */
[----:B0-----:R-:W2:Y:S03]  /*06f0*/  LDG.E R3, desc[UR4][R8.64] ;  /* 0x0000000408037981 */ /* 0x001ea6000c1e1900 */
[----:B------:R-:W-:-:S05]  /*0700*/  IADD3 R16, P0, R12, R11, RZ ;  /* 0x0000000b0c107210 */ /* 0x000fca0007f1e0ff */
[----:B------:R-:W-:-:S05]  /*0710*/  IMAD.X R17, R13, 0x1, R19, P0 ;  /* 0x000000010d117824 */ /* 0x000fca00000e0613 */
[----:B------:R-:W3:Y:S01]  /*0720*/  LDG.E.128 R4, desc[UR4][R16.64] ;  /* 0x0000000410047981 */ /* 0x000ee2000c1e1d00 */
[----:B------:R-:W-:-:S05]  /*0730*/  IADD3 R10, P0, R14, R11, RZ ;  /* 0x0000000b0e0a7210 */ /* 0x000fca0007f1e0ff */
[----:B------:R-:W-:Y:S01]  /*0740*/  IMAD.X R11, R15, 0x1, R19, P0 ;  /* 0x000000010f0b7824 */ /* 0x000fe200000e0613 */
[----:B------:R-:W-:-:S05]  /*0750*/  IADD3 R18, P0, R18, UR6, RZ ;  /* 0x0000000612127c10 */ /* 0x000fca000ff1e0ff */
[----:B------:R-:W-:Y:S01]  /*0760*/  IMAD.X R21, RZ, RZ, R21, P0 ;  /* 0x000000ffff157224 */ /* 0x000fe200000e0615 */
[----:B------:R-:W-:-:S04]  /*0770*/  ISETP.LT.U32.AND P1, PT, R18, 0x4000, PT ;  /* 0x000040001200780c */ /* 0x000fc80003f21070 */
[----:B------:R-:W-:Y:S01]  /*0780*/  ISETP.LT.U32.AND.EX P1, PT, R21, RZ, PT, P1 ;  /* 0x000000ff1500720c */ /* 0x000fe20003f21110 */
[----:B--2---:R-:W-:-:S04]  /*0790*/  FMUL.FTZ R3, R3, UR7 ;  /* 0x0000000703037c20 */ /* 0x004fc80008410000 */
[-C--:B---3--:R-:W-:Y:S01]  /*07a0*/  FMUL.FTZ R7, R7, R3.reuse ;  /* 0x0000000307077220 */ /* 0x088fe20000410000 */
[-C--:B------:R-:W-:Y:S01]  /*07b0*/  FMUL.FTZ R6, R6, R3.reuse ;  /* 0x0000000306067220 */ /* 0x080fe20000410000 */
[-C--:B------:R-:W-:Y:S01]  /*07c0*/  FMUL.FTZ R5, R5, R3.reuse ;  /* 0x0000000305057220 */ /* 0x080fe20000410000 */
[----:B------:R-:W-:Y:S01]  /*07d0*/  FMUL.FTZ R4, R4, R3 ;  /* 0x0000000304047220 */ /* 0x000fe20000410000 */
[----:B------:R-:W-:-:S04]  /*07e0*/  IMAD.SHL.U32 R3, R18, 0x4, RZ ;  /* 0x0000000412037824 */ /* 0x000fc800078e00ff */
[----:B------:R1:W-:Y:S01]  /*07f0*/  STG.E.128 desc[UR4][R10.64], R4 ;  /* 0x000000040a007986 */ /* 0x0003e2000c101d04 */
[----:B------:R-:W-:Y:S02]  /*0800*/  ISETP.GE.U32.AND P0, PT, R3, R0, PT ;  /* 0x000000000300720c */ /* 0x000fe40003f06070 */
[----:B------:R-:W-:-:S04]  /*0810*/  SHF.L.U64.HI R3, R18, 0x2, R21 ;  /* 0x0000000212037819 */ /* 0x000fc80000010215 */
[----:B------:R-:W-:-:S13]  /*0820*/  ISETP.GE.AND.EX P0, PT, R3, R2, PT, P0 ;  /* 0x000000020300720c */ /* 0x000fda0003f06300 */
[----:B-1----:R-:W-:Y:S05]  /*0830*/  @!P0 BRA P1, `(.L_x_338) ;  /* 0xfffffffc00a48947 */ /* 0x002fea000083ffff */
[----:B------:R-:W-:Y:S05]  /*0840*/  EXIT ;  /* 0x000000000000794d */ /* 0x000fea0003800000 */
.L_x_339:
        /* <DEDUP_REMOVED lines=11> */
.L_x_547:


//--------------------- .text._ZN2at6native63_GLOBAL__N__862fb238_30_ForeachBinaryOpScalarTensor_cu_64fe0ca525multi_tensor_apply_kernelINS1_18TensorListMetadataILi2EEENS1_27BinaryOpScalarTensorFunctorIdLi2ELi1ELi1EEEJSt10multipliesIdEPddEEEvT_T0_DpT1_ --------------------------
	.section	.text._ZN2at6native63_GLOBAL__N__862fb238_30_ForeachBinaryOpScalarTensor_cu_64fe0ca525multi_tensor_apply_kernelINS1_18TensorListMetadataILi2EEENS1_27BinaryOpScalarTensorFunctorIdLi2ELi1ELi1EEEJSt10multipliesIdEPddEEEvT_T0_DpT1_,"ax",@progbits
	.align	128
.text._ZN2at6native63_GLOBAL__N__862fb238_30_ForeachBinaryOpScalarTensor_cu_64fe0ca525multi_tensor_apply_kernelINS1_18TensorListMetadataILi2EEENS1_27BinaryOpScalarTensorFunctorIdLi2ELi1ELi1EEEJSt10multipliesIdEPddEEEvT_T0_DpT1_:
        .type           _ZN2at6native63_GLOBAL__N__862fb238_30_ForeachBinaryOpScalarTensor_cu_64fe0ca525multi_tensor_apply_kernelINS1_18TensorListMetadataILi2EEENS1_27BinaryOpScalarTensorFunctorIdLi2ELi1ELi1EEEJSt10multipliesIdEPddEEEvT_T0_DpT1_,@function
        .size           _ZN2at6native63_GLOBAL__N__862fb238_30_ForeachBinaryOpScalarTensor_cu_64fe0ca525multi_tensor_apply_kernelINS1_18TensorListMetadataILi2EEENS1_27BinaryOpScalarTensorFunctorIdLi2ELi1ELi1EEEJSt10multipliesIdEPddEEEvT_T0_DpT1_,(.L_x_548 - _ZN2at6native63_GLOBAL__N__862fb238_30_ForeachBinaryOpScalarTensor_cu_64fe0ca525multi_tensor_apply_kernelINS1_18TensorListMetadataILi2EEENS1_27BinaryOpScalarTensorFunctorIdLi2ELi1ELi1EEEJSt10multipliesIdEPddEEEvT_T0_DpT1_)
        .other          _ZN2at6native63_GLOBAL__N__862fb238_30_ForeachBinaryOpScalarTensor_cu_64fe0ca525multi_tensor_apply_kernelINS1_18TensorListMetadataILi2EEENS1_27BinaryOpScalarTensorFunctorIdLi2ELi1ELi1EEEJSt10multipliesIdEPddEEEvT_T0_DpT1_,@"STO_CUDA_ENTRY STV_DEFAULT"
_ZN2at6native63_GLOBAL__N__862fb238_30_ForeachBinaryOpScalarTensor_cu_64fe0ca525multi_tensor_apply_kernelINS1_18TensorListMetadataILi2EEENS1_27BinaryOpScalarTensorFunctorIdLi2ELi1ELi1EEEJSt10multipliesIdEPddEEEvT_T0_DpT1_:
        /* <DEDUP_REMOVED lines=27> */
[----:B------:R-:W-:Y:S01]  /*01b0*/  IMAD.MOV.U32 R5, RZ, RZ, RZ ;  /* 0x000000ffff057224 */ /* 0x000fe200078e00ff */
[----:B------:R-:W-:Y:S01]  /*01c0*/  ULDC.64 UR14, c[0x0][0xe68] ;  /* 0x00039a00000e7ab9 */ /* 0x000fe20000000a00 */
[----:B------:R-:W-:-:S07]  /*01d0*/  IMAD.MOV.U32 R25, RZ, RZ, RZ ;  /* 0x000000ffff197224 */ /* 0x000fce00078e00ff */
.L_x_341:
[----:B0-----:R-:W-:Y:S01]  /*01e0*/  IADD3 R7, P0, R0, R5, RZ ;  /* 0x0000000500077210 */ /* 0x001fe20007f1e0ff */
[C---:B-1----:R-:W-:Y:S01]  /*01f0*/  IMAD R26, R2.reuse, 0x3, RZ ;  /* 0x00000003021a7824 */ /* 0x042fe200078e02ff */
[----:B------:R-:W0:Y:S01]  /*0200*/  LDC.64 R14, c[0x0][0xe60] ;  /* 0x00039800ff0e7b82 */ /* 0x000e220000000a00 */
[----:B------:R-:W-:Y:S02]  /*0210*/  CS2R R20, SRZ ;  /* 0x0000000000147805 */ /* 0x000fe4000001ff00 */
[C---:B------:R-:W-:Y:S01]  /*0220*/  ISETP.GE.U32.AND P2, PT, R7.reuse, 0x10000, PT ;  /* 0x000100000700780c */ /* 0x040fe20003f46070 */
[----:B------:R-:W-:Y:S01]  /*0230*/  IMAD.X R16, RZ, RZ, R25, P0 ;  /* 0x000000ffff107224 */ /* 0x000fe200000e0619 */
[-C--:B------:R-:W-:Y:S02]  /*0240*/  IADD3 R24, P5, R2, R7.reuse, RZ ;  /* 0x0000000702187210 */ /* 0x080fe40007fbe0ff */
[----:B------:R-:W-:Y:S02]  /*0250*/  ISETP.LT.U32.AND P1, PT, R7, UR12, PT ;  /* 0x0000000c07007c0c */ /* 0x000fe4000bf21070 */
[----:B------:R-:W-:Y:S01]  /*0260*/  ISETP.GE.U32.AND.EX P2, PT, R16, RZ, PT, P2 ;  /* 0x000000ff1000720c */ /* 0x000fe20003f46120 */
[----:B------:R-:W-:Y:S01]  /*0270*/  IMAD.X R3, RZ, RZ, R16, P5 ;  /* 0x000000ffff037224 */ /* 0x000fe200028e0610 */
[----:B------:R-:W-:-:S02]  /*0280*/  LEA R19, P4, R2, R7, 0x1 ;  /* 0x0000000702137211 */ /* 0x000fc400078808ff */
[----:B------:R-:W-:Y:S02]  /*0290*/  ISETP.GE.U32.AND P3, PT, R24, 0x10000, PT ;  /* 0x000100001800780c */ /* 0x000fe40003f66070 */
[----:B------:R-:W-:Y:S01]  /*02a0*/  IADD3 R26, P6, R26, R7, RZ ;  /* 0x000000071a1a7210 */ /* 0x000fe20007fde0ff */
[--C-:B------:R-:W-:Y:S01]  /*02b0*/  IMAD.X R4, RZ, RZ, R16.reuse, P4 ;  /* 0x000000ffff047224 */ /* 0x100fe200020e0610 */
[----:B------:R-:W-:Y:S02]  /*02c0*/  ISETP.LT.AND.EX P1, PT, R16, UR4, !P2, P1 ;  /* 0x0000000410007c0c */ /* 0x000fe4000d721310 */
[----:B------:R-:W-:Y:S01]  /*02d0*/  ISETP.LT.U32.AND P0, PT, R24, UR12, PT ;  /* 0x0000000c18007c0c */ /* 0x000fe2000bf01070 */
[----:B------:R-:W-:Y:S01]  /*02e0*/  IMAD.X R23, RZ, RZ, R16, P6 ;  /* 0x000000ffff177224 */ /* 0x000fe200030e0610 */
[----:B------:R-:W-:Y:S02]  /*02f0*/  ISETP.GE.U32.AND.EX P3, PT, R3, RZ, PT, P3 ;  /* 0x000000ff0300720c */ /* 0x000fe40003f66130 */
[----:B------:R-:W-:-:S02]  /*0300*/  ISETP.GE.U32.AND P5, PT, R19, 0x10000, PT ;  /* 0x000100001300780c */ /* 0x000fc40003fa6070 */
[----:B------:R-:W-:Y:S01]  /*0310*/  ISETP.GE.U32.AND P4, PT, R26, 0x10000, PT ;  /* 0x000100001a00780c */ /* 0x000fe20003f86070 */
[----:B0-----:R-:W2:Y:S01]  /*0320*/  LDG.E.64 R14, desc[UR10][R14.64] ;  /* 0x0000000a0e0e7981 */ /* 0x001ea2000c1e1b00 */
[----:B------:R-:W-:Y:S02]  /*0330*/  ISETP.LT.AND.EX P3, PT, R3, UR4, !P3, P0 ;  /* 0x0000000403007c0c */ /* 0x000fe4000df61300 */
[----:B------:R-:W-:Y:S02]  /*0340*/  ISETP.LT.U32.AND P2, PT, R19, UR12, PT ;  /* 0x0000000c13007c0c */ /* 0x000fe4000bf41070 */
[----:B------:R-:W-:Y:S02]  /*0350*/  ISETP.GE.U32.AND.EX P5, PT, R4, RZ, PT, P5 ;  /* 0x000000ff0400720c */ /* 0x000fe40003fa6150 */
[----:B------:R-:W-:Y:S02]  /*0360*/  ISETP.LT.U32.AND P0, PT, R26, UR12, PT ;  /* 0x0000000c1a007c0c */ /* 0x000fe4000bf01070 */
[----:B------:R-:W-:-:S02]  /*0370*/  ISETP.GE.U32.AND.EX P4, PT, R23, RZ, PT, P4 ;  /* 0x000000ff1700720c */ /* 0x000fc40003f86140 */
[----:B------:R-:W-:Y:S02]  /*0380*/  ISETP.LT.AND.EX P2, PT, R4, UR4, !P5, P2 ;  /* 0x0000000404007c0c */ /* 0x000fe4000ef41320 */
[----:B------:R-:W-:Y:S02]  /*0390*/  @P1 LEA R6, P5, R7, UR6, 0x3 ;  /* 0x0000000607061c11 */ /* 0x000fe4000f8a18ff */
[----:B------:R-:W-:Y:S02]  /*03a0*/  ISETP.LT.AND.EX P0, PT, R23, UR4, !P4, P0 ;  /* 0x0000000417007c0c */ /* 0x000fe4000e701300 */
[----:B------:R-:W-:Y:S02]  /*03b0*/  @P1 LEA.HI.X R7, R7, UR7, R16, 0x3, P5 ;  /* 0x0000000707071c11 */ /* 0x000fe4000a8f1c10 */
[----:B------:R-:W-:-:S03]  /*03c0*/  @P3 LEA R10, P4, R24, UR6, 0x3 ;  /* 0x00000006180a3c11 */ /* 0x000fc6000f8818ff */
[----:B------:R0:W3:Y:S01]  /*03d0*/  @P1 LDG.E.64 R20, desc[UR10][R6.64] ;  /* 0x0000000a06141981 */ /* 0x0000e2000c1e1b00 */
[----:B------:R-:W-:Y:S02]  /*03e0*/  @P3 LEA.HI.X R11, R24, UR7, R3, 0x3, P4 ;  /* 0x00000007180b3c11 */ /* 0x000fe4000a0f1c03 */
[C---:B------:R-:W-:Y:S02]  /*03f0*/  @P2 LEA R12, P5, R19.reuse, UR6, 0x3 ;  /* 0x00000006130c2c11 */ /* 0x040fe4000f8a18ff */
[----:B------:R-:W-:Y:S02]  /*0400*/  CS2R R8, SRZ ;  /* 0x0000000000087805 */ /* 0x000fe4000001ff00 */
[----:B------:R-:W-:Y:S02]  /*0410*/  @P0 LEA R28, P4, R26, UR6, 0x3 ;  /* 0x000000061a1c0c11 */ /* 0x000fe4000f8818ff */
[----:B0-----:R-:W-:Y:S02]  /*0420*/  CS2R R6, SRZ ;  /* 0x0000000000067805 */ /* 0x001fe4000001ff00 */
[----:B------:R-:W-:-:S02]  /*0430*/  @P2 LEA.HI.X R13, R19, UR7, R4, 0x3, P5 ;  /* 0x00000007130d2c11 */ /* 0x000fc4000a8f1c04 */
[----:B------:R-:W-:Y:S02]  /*0440*/  @P0 LEA.HI.X R29, R26, UR7, R23, 0x3, P4 ;  /* 0x000000071a1d0c11 */ /* 0x000fe4000a0f1c17 */
[----:B------:R0:W4:Y:S04]  /*0450*/  @P3 LDG.E.64 R6, desc[UR10][R10.64] ;  /* 0x0000000a0a063981 */ /* 0x000128000c1e1b00 */
[----:B------:R2:W5:Y:S01]  /*0460*/  @P2 LDG.E.64 R8, desc[UR10][R12.64] ;  /* 0x0000000a0c082981 */ /* 0x000562000c1e1b00 */
[----:B0-----:R-:W-:-:S06]  /*0470*/  CS2R R10, SRZ ;  /* 0x00000000000a7805 */ /* 0x001fcc000001ff00 */
[----:B------:R-:W5:Y:S01]  /*0480*/  @P0 LDG.E.64 R10, desc[UR10][R28.64] ;  /* 0x0000000a1c0a0981 */ /* 0x000f62000c1e1b00 */
[----:B------:R-:W-:Y:S01]  /*0490*/  IMAD.IADD R17, R0, 0x1, R5 ;  /* 0x0000000100117824 */ /* 0x000fe200078e0205 */
[C---:B------:R-:W-:Y:S02]  /*04a0*/  @P2 LEA R18, P5, R19.reuse, UR8, 0x3 ;  /* 0x0000000813122c11 */ /* 0x040fe4000f8a18ff */
[C---:B------:R-:W-:Y:S02]  /*04b0*/  @P0 LEA R22, P6, R26.reuse, UR8, 0x3 ;  /* 0x000000081a160c11 */ /* 0x040fe4000f8c18ff */
[----:B------:R-:W-:Y:S02]  /*04c0*/  @P2 LEA.HI.X R19, R19, UR9, R4, 0x3, P5 ;  /* 0x0000000913132c11 */ /* 0x000fe4000a8f1c04 */
[----:B------:R-:W-:Y:S01]  /*04d0*/  @P0 LEA.HI.X R23, R26, UR9, R23, 0x3, P6 ;  /* 0x000000091a170c11 */ /* 0x000fe2000b0f1c17 */
[----:B--2---:R-:W-:Y:S01]  /*04e0*/  DMUL R12, R14, UR14 ;  /* 0x0000000e0e0c7c28 */ /* 0x004fe20008000000 */
[----:B------:R-:W-:-:S04]  /*04f0*/  @P1 LEA R14, P4, R17, UR8, 0x3 ;  /* 0x00000008110e1c11 */ /* 0x000fc8000f8818ff */
[----:B------:R-:W-:Y:S02]  /*0500*/  @P1 LEA.HI.X R15, R17, UR9, R16, 0x3, P4 ;  /* 0x00000009110f1c11 */ /* 0x000fe4000a0f1c10 */
[----:B------:R-:W-:-:S04]  /*0510*/  @P3 LEA R16, P4, R24, UR8, 0x3 ;  /* 0x0000000818103c11 */ /* 0x000fc8000f8818ff */
[----:B------:R-:W-:Y:S01]  /*0520*/  @P3 LEA.HI.X R17, R24, UR9, R3, 0x3, P4 ;  /* 0x0000000918113c11 */ /* 0x000fe2000a0f1c03 */
[----:B------:R-:W-:Y:S01]  /*0530*/  IMAD.MOV.U32 R24, RZ, RZ, R5 ;  /* 0x000000ffff187224 */ /* 0x000fe200078e0005 */
[----:B---3--:R-:W-:-:S03]  /*0540*/  DMUL R20, R12, R20 ;  /* 0x000000140c147228 */ /* 0x008fc60000000000 */
[----:B------:R-:W-:-:S04]  /*0550*/  IMAD.WIDE.U32 R24, R2, 0x4, R24 ;  /* 0x0000000402187825 */ /* 0x000fc800078e0018 */
[----:B------:R2:W-:Y:S01]  /*0560*/  @P1 STG.E.64 desc[UR10][R14.64], R20 ;  /* 0x000000140e001986 */ /* 0x0005e2000c101b0a */
[C---:B----4-:R-:W-:Y:S02]  /*0570*/  DMUL R6, R12.reuse, R6 ;  /* 0x000000060c067228 */ /* 0x050fe40000000000 */
[----:B-----5:R-:W-:-:S05]  /*0580*/  DMUL R8, R12, R8 ;  /* 0x000000080c087228 */ /* 0x020fca0000000000 */
[----:B------:R2:W-:Y:S01]  /*0590*/  @P3 STG.E.64 desc[UR10][R16.64], R6 ;  /* 0x0000000610003986 */ /* 0x0005e2000c101b0a */
[----:B------:R-:W-:Y:S01]  /*05a0*/  ISETP.LT.U32.AND P1, PT, R24, UR12, PT ;  /* 0x0000000c18007c0c */ /* 0x000fe2000bf21070 */
[----:B------:R-:W-:Y:S02]  /*05b0*/  DMUL R10, R12, R10 ;  /* 0x0000000a0c0a7228 */ /* 0x000fe40000000000 */
[----:B------:R2:W-:Y:S01]  /*05c0*/  @P2 STG.E.64 desc[UR10][R18.64], R8 ;  /* 0x0000000812002986 */ /* 0x0005e2000c101b0a */
[----:B------:R-:W-:-:S04]  /*05d0*/  ISETP.LT.AND.EX P1, PT, R25, UR4, PT, P1 ;  /* 0x0000000419007c0c */ /* 0x000fc8000bf21310 */
[----:B------:R2:W-:Y:S01]  /*05e0*/  @P0 STG.E.64 desc[UR10][R22.64], R10 ;  /* 0x0000000a16000986 */ /* 0x0005e2000c101b0a */
[----:B------:R-:W-:-:S04]  /*05f0*/  ISETP.GE.U32.AND P0, PT, R24, 0x10000, PT ;  /* 0x000100001800780c */ /* 0x000fc80003f06070 */
[----:B------:R-:W-:Y:S01]  /*0600*/  ISETP.GE.U32.AND.EX P0, PT, R25, RZ, PT, P0 ;  /* 0x000000ff1900720c */ /* 0x000fe20003f06100 */
[----:B------:R-:W-:-:S12]  /*0610*/  IMAD.MOV.U32 R5, RZ, RZ, R24 ;  /* 0x000000ffff057224 */ /* 0x000fd800078e0018 */
[----:B--2---:R-:W-:Y:S05]  /*0620*/  @!P0 BRA P1, `(.L_x_341) ;  /* 0xfffffff800ec8947 */ /* 0x004fea000083ffff */
[----:B------:R-:W-:Y:S05]  /*0630*/  EXIT ;  /* 0x000000000000794d */ /* 0x000fea0003800000 */
.L_x_340:
        /* <DEDUP_REMOVED lines=10> */
.L_x_342:
[C---:B-1----:R-:W-:Y:S01]  /*06e0*/  IMAD.SHL.U32 R18, R0.reuse, 0x20, RZ ;  /* 0x0000002000127824 */ /* 0x042fe200078e00ff */
[----:B------:R-:W-:Y:S01]  /*06f0*/  SHF.L.U64.HI R12, R0, 0x5, R13 ;  /* 0x00000005000c7819 */ /* 0x000fe2000001020d */
[----:B0-----:R-:W2:Y:S03]  /*0700*/  LDG.E.64 R16, desc[UR10][R2.64] ;  /* 0x0000000a02107981 */ /* 0x001ea6000c1e1b00 */
[----:B------:R-:W-:-:S04]  /*0710*/  IADD3 R14, P0, R18, UR6, RZ ;  /* 0x00000006120e7c10 */ /* 0x000fc8000ff1e0ff */
[----:B------:R-:W-:-:S05]  /*0720*/  IADD3.X R15, R12, UR7, RZ, P0, !PT ;  /* 0x000000070c0f7c10 */ /* 0x000fca00087fe4ff */
[----:B------:R-:W3:Y:S04]  /*0730*/  LDG.E.128 R4, desc[UR10][R14.64] ;  /* 0x0000000a0e047981 */ /* 0x000ee8000c1e1d00 */
[----:B------:R-:W4:Y:S01]  /*0740*/  LDG.E.128 R8, desc[UR10][R14.64+0x10] ;  /* 0x0000100a0e087981 */ /* 0x000f22000c1e1d00 */
[----:B------:R-:W-:-:S04]  /*0750*/  IADD3 R18, P0, R18, UR8, RZ ;  /* 0x0000000812127c10 */ /* 0x000fc8000ff1e0ff */
[----:B------:R-:W-:Y:S02]  /*0760*/  IADD3.X R19, R12, UR9, RZ, P0, !PT ;  /* 0x000000090c137c10 */ /* 0x000fe400087fe4ff */
[----:B------:R-:W-:-:S05]  /*0770*/  IADD3 R0, P0, R0, UR5, RZ ;  /* 0x0000000500007c10 */ /* 0x000fca000ff1e0ff */
[C---:B------:R-:W-:Y:S02]  /*0780*/  IMAD.SHL.U32 R12, R0.reuse, 0x4, RZ ;  /* 0x00000004000c7824 */ /* 0x040fe400078e00ff */
[----:B------:R-:W-:Y:S01]  /*0790*/  IMAD.X R13, RZ, RZ, R13, P0 ;  /* 0x000000ffff0d7224 */ /* 0x000fe200000e060d */
[----:B------:R-:W-:Y:S02]  /*07a0*/  ISETP.LT.U32.AND P1, PT, R0, 0x4000, PT ;  /* 0x000040000000780c */ /* 0x000fe40003f21070 */
[----:B------:R-:W-:Y:S02]  /*07b0*/  ISETP.GE.U32.AND P0, PT, R12, UR12, PT ;  /* 0x0000000c0c007c0c */ /* 0x000fe4000bf06070 */
[----:B------:R-:W-:Y:S02]  /*07c0*/  SHF.L.U64.HI R12, R0, 0x2, R13 ;  /* 0x00000002000c7819 */ /* 0x000fe4000001020d */
[----:B------:R-:W-:Y:S02]  /*07d0*/  ISETP.LT.U32.AND.EX P1, PT, R13, RZ, PT, P1 ;  /* 0x000000ff0d00720c */ /* 0x000fe40003f21110 */
[----:B------:R-:W-:Y:S01]  /*07e0*/  ISETP.GE.AND.EX P0, PT, R12, UR4, PT, P0 ;  /* 0x000000040c007c0c */ /* 0x000fe2000bf06300 */
[----:B--2---:R-:W-:-:S08]  /*07f0*/  DMUL R16, R16, UR14 ;  /* 0x0000000e10107c28 */ /* 0x004fd00008000000 */
[-C--:B---3--:R-:W-:Y:S02]  /*0800*/  DMUL R6, R6, R16.reuse ;  /* 0x0000001006067228 */ /* 0x088fe40000000000 */
[-C--:B------:R-:W-:Y:S02]  /*0810*/  DMUL R4, R4, R16.reuse ;  /* 0x0000001004047228 */ /* 0x080fe40000000000 */
[-C--:B----4-:R-:W-:Y:S02]  /*0820*/  DMUL R10, R10, R16.reuse ;  /* 0x000000100a0a7228 */ /* 0x090fe40000000000 */
[----:B------:R-:W-:-:S03]  /*0830*/  DMUL R8, R8, R16 ;  /* 0x0000001008087228 */ /* 0x000fc60000000000 */
[----:B------:R1:W-:Y:S04]  /*0840*/  STG.E.128 desc[UR10][R18.64], R4 ;  /* 0x0000000412007986 */ /* 0x0003e8000c101d0a */
[----:B------:R1:W-:Y:S01]  /*0850*/  STG.E.128 desc[UR10][R18.64+0x10], R8 ;  /* 0x0000100812007986 */ /* 0x0003e2000c101d0a */
[----:B------:R-:W-:Y:S05]  /*0860*/  @!P0 BRA P1, `(.L_x_342) ;  /* 0xfffffffc009c8947 */ /* 0x000fea000083ffff */
[----:B------:R-:W-:Y:S05]  /*0870*/  EXIT ;  /* 0x000000000000794d */ /* 0x000fea0003800000 */
.L_x_343:
        /* <DEDUP_REMOVED lines=16> */
.L_x_548:


//--------------------- .text._ZN2at6native63_GLOBAL__N__862fb238_30_ForeachBinaryOpScalarTensor_cu_64fe0ca525multi_tensor_apply_kernelINS1_18TensorListMetadataILi2EEENS1_27BinaryOpScalarTensorFunctorIsLi2ELi1ELi1EEEJSt10multipliesIsEPssEEEvT_T0_DpT1_ --------------------------
	.section	.text._ZN2at6native63_GLOBAL__N__862fb238_30_ForeachBinaryOpScalarTensor_cu_64fe0ca525multi_tensor_apply_kernelINS1_18TensorListMetadataILi2EEENS1_27BinaryOpScalarTensorFunctorIsLi2ELi1ELi1EEEJSt10multipliesIsEPssEEEvT_T0_DpT1_,"ax",@progbits
	.align	128
.text._ZN2at6native63_GLOBAL__N__862fb238_30_ForeachBinaryOpScalarTensor_cu_64fe0ca525multi_tensor_apply_kernelINS1_18TensorListMetadataILi2EEENS1_27BinaryOpScalarTensorFunctorIsLi2ELi1ELi1EEEJSt10multipliesIsEPssEEEvT_T0_DpT1_:
        .type           _ZN2at6native63_GLOBAL__N__862fb238_30_ForeachBinaryOpScalarTensor_cu_64fe0ca525multi_tensor_apply_kernelINS1_18TensorListMetadataILi2EEENS1_27BinaryOpScalarTensorFunctorIsLi2ELi1ELi1EEEJSt10multipliesIsEPssEEEvT_T0_DpT1_,@function
        .size           _ZN2at6native63_GLOBAL__N__862fb238_30_ForeachBinaryOpScalarTensor_cu_64fe0ca525multi_tensor_apply_kernelINS1_18TensorListMetadataILi2EEENS1_27BinaryOpScalarTensorFunctorIsLi2ELi1ELi1EEEJSt10multipliesIsEPssEEEvT_T0_DpT1_,(.L_x_549 - _ZN2at6native63_GLOBAL__N__862fb238_30_ForeachBinaryOpScalarTensor_cu_64fe0ca525multi_tensor_apply_kernelINS1_18TensorListMetadataILi2EEENS1_27BinaryOpScalarTensorFunctorIsLi2ELi1ELi1EEEJSt10multipliesIsEPssEEEvT_T0_DpT1_)
        .other          _ZN2at6native63_GLOBAL__N__862fb238_30_ForeachBinaryOpScalarTensor_cu_64fe0ca525multi_tensor_apply_kernelINS1_18TensorListMetadataILi2EEENS1_27BinaryOpScalarTensorFunctorIsLi2ELi1ELi1EEEJSt10multipliesIsEPssEEEvT_T0_DpT1_,@"STO_CUDA_ENTRY STV_DEFAULT"
_ZN2at6native63_GLOBAL__N__862fb238_30_ForeachBinaryOpScalarTensor_cu_64fe0ca525multi_tensor_apply_kernelINS1_18TensorListMetadataILi2EEENS1_27BinaryOpScalarTensorFunctorIsLi2ELi1ELi1EEEJSt10multipliesIsEPssEEEvT_T0_DpT1_:
        /* <DEDUP_REMOVED lines=27> */
.L_x_345:
        /* <DEDUP_REMOVED lines=9> */
[----:B------:R-:W-:Y:S02]  /*0240*/  LEA R23, P5, R4, R18, 0x1 ;  /* 0x0000001204177211 */ /* 0x000fe400078a08ff */
[----:B------:R-:W-:Y:S02]  /*0250*/  ISETP.GE.U32.AND P2, PT, R5, 0x10000, PT ;  /* 0x000100000500780c */ /* 0x000fe40003f46070 */
[----:B------:R-:W-:Y:S01]  /*0260*/  ISETP.LT.AND.EX P0, PT, R27, R2, !P0, P1 ;  /* 0x000000021b00720c */ /* 0x000fe20004701310 */
[----:B------:R-:W-:Y:S01]  /*0270*/  IMAD.X R24, RZ, RZ, R27, P5 ;  /* 0x000000ffff187224 */ /* 0x000fe200028e061b */
[----:B------:R-:W-:Y:S02]  /*0280*/  ISETP.LT.U32.AND P4, PT, R5, R0, PT ;  /* 0x000000000500720c */ /* 0x000fe40003f81070 */
[----:B------:R-:W-:Y:S02]  /*0290*/  ISETP.GE.U32.AND.EX P1, PT, R19, RZ, PT, P2 ;  /* 0x000000ff1300720c */ /* 0x000fe40003f26120 */
[----:B------:R-:W-:-:S02]  /*02a0*/  ISETP.GE.U32.AND P3, PT, R23, 0x10000, PT ;  /* 0x000100001700780c */ /* 0x000fc40003f66070 */
[----:B------:R-:W-:Y:S02]  /*02b0*/  ISETP.LT.AND.EX P1, PT, R19, R2, !P1, P4 ;  /* 0x000000021300720c */ /* 0x000fe40004f21340 */
[----:B------:R-:W-:Y:S01]  /*02c0*/  IADD3 R8, P4, R9, R18, RZ ;  /* 0x0000001209087210 */ /* 0x000fe20007f9e0ff */
[----:B0-----:R-:W2:Y:S01]  /*02d0*/  LDG.E.U16 R25, desc[UR6][R14.64] ;  /* 0x000000060e197981 */ /* 0x001ea2000c1e1500 */
[----:B------:R-:W-:Y:S02]  /*02e0*/  ISETP.LT.U32.AND P2, PT, R23, R0, PT ;  /* 0x000000001700720c */ /* 0x000fe40003f41070 */
[----:B------:R-:W-:Y:S01]  /*02f0*/  ISETP.GE.U32.AND.EX P6, PT, R24, RZ, PT, P3 ;  /* 0x000000ff1800720c */ /* 0x000fe20003fc6130 */
[----:B------:R-:W-:Y:S01]  /*0300*/  IMAD.X R20, RZ, RZ, R27, P4 ;  /* 0x000000ffff147224 */ /* 0x000fe200020e061b */
[----:B------:R-:W-:Y:S02]  /*0310*/  ISETP.GE.U32.AND P3, PT, R8, 0x10000, PT ;  /* 0x000100000800780c */ /* 0x000fe40003f66070 */
[----:B------:R-:W-:-:S02]  /*0320*/  ISETP.LT.AND.EX P2, PT, R24, R2, !P6, P2 ;  /* 0x000000021800720c */ /* 0x000fc40007741320 */
[----:B------:R-:W-:Y:S02]  /*0330*/  @P0 LEA R16, P5, R18, R10, 0x1 ;  /* 0x0000000a12100211 */ /* 0x000fe400078a08ff */
[----:B------:R-:W-:Y:S02]  /*0340*/  PRMT R9, RZ, 0x7610, R9 ;  /* 0x00007610ff097816 */ /* 0x000fe40000000009 */
[----:B------:R-:W-:Y:S02]  /*0350*/  ISETP.LT.U32.AND P4, PT, R8, R0, PT ;  /* 0x000000000800720c */ /* 0x000fe40003f81070 */
[----:B------:R-:W-:Y:S02]  /*0360*/  ISETP.GE.U32.AND.EX P3, PT, R20, RZ, PT, P3 ;  /* 0x000000ff1400720c */ /* 0x000fe40003f66130 */
[----:B------:R-:W-:Y:S02]  /*0370*/  @P0 LEA.HI.X R17, R18, R11, R27, 0x1, P5 ;  /* 0x0000000b12110211 */ /* 0x000fe400028f0c1b */
[----:B------:R-:W-:-:S02]  /*0380*/  ISETP.LT.AND.EX P3, PT, R20, R2, !P3, P4 ;  /* 0x000000021400720c */ /* 0x000fc40005f61340 */
[----:B------:R-:W-:Y:S01]  /*0390*/  PRMT R22, RZ, 0x7610, R22 ;  /* 0x00007610ff167816 */ /* 0x000fe20000000016 */
[----:B------:R0:W3:Y:S01]  /*03a0*/  @P0 LDG.E.U16 R9, desc[UR6][R16.64] ;  /* 0x0000000610090981 */ /* 0x0000e2000c1e1500 */
[-C--:B------:R-:W-:Y:S02]  /*03b0*/  @P1 LEA R28, P5, R5, R10.reuse, 0x1 ;  /* 0x0000000a051c1211 */ /* 0x080fe400078a08ff */
[----:B0-----:R-:W-:-:S04]  /*03c0*/  @P2 LEA R16, P4, R23, R10, 0x1 ;  /* 0x0000000a17102211 */ /* 0x001fc800078808ff */
[----:B------:R-:W-:Y:S02]  /*03d0*/  @P2 LEA.HI.X R17, R23, R11, R24, 0x1, P4 ;  /* 0x0000000b17112211 */ /* 0x000fe400020f0c18 */
[----:B------:R-:W-:-:S03]  /*03e0*/  PRMT R21, RZ, 0x7610, R21 ;  /* 0x00007610ff157816 */ /* 0x000fc60000000015 */
[----:B------:R0:W4:Y:S01]  /*03f0*/  @P2 LDG.E.U16 R22, desc[UR6][R16.64] ;  /* 0x0000000610162981 */ /* 0x000122000c1e1500 */
[----:B------:R-:W-:Y:S02]  /*0400*/  @P1 LEA.HI.X R29, R5, R11, R19, 0x1, P5 ;  /* 0x0000000b051d1211 */ /* 0x000fe400028f0c13 */
[----:B------:R-:W-:-:S03]  /*0410*/  PRMT R26, RZ, 0x7610, R26 ;  /* 0x00007610ff1a7816 */ /* 0x000fc6000000001a */
[----:B------:R-:W5:Y:S01]  /*0420*/  @P1 LDG.E.U16 R21, desc[UR6][R28.64] ;  /* 0x000000061c151981 */ /* 0x000f62000c1e1500 */
[----:B0-----:R-:W-:-:S04]  /*0430*/  @P3 LEA R16, P4, R8, R10, 0x1 ;  /* 0x0000000a08103211 */ /* 0x001fc800078808ff */
[----:B------:R-:W-:-:S05]  /*0440*/  @P3 LEA.HI.X R17, R8, R11, R20, 0x1, P4 ;  /* 0x0000000b08113211 */ /* 0x000fca00020f0c14 */
[----:B------:R0:W5:Y:S01]  /*0450*/  @P3 LDG.E.U16 R26, desc[UR6][R16.64] ;  /* 0x00000006101a3981 */ /* 0x000162000c1e1500 */
[----:B------:R-:W-:Y:S01]  /*0460*/  @P0 LEA R14, P4, R18, R12, 0x1 ;  /* 0x0000000c120e0211 */ /* 0x000fe200078808ff */
[----:B------:R-:W-:-:S03]  /*0470*/  UPRMT UR4, UR5, 0x9910, URZ ;  /* 0x0000991005047896 */ /* 0x000fc6000800003f */
[----:B------:R-:W-:Y:S02]  /*0480*/  @P0 LEA.HI.X R15, R18, R13, R27, 0x1, P4 ;  /* 0x0000000d120f0211 */ /* 0x000fe400020f0c1b */
[-C--:B------:R-:W-:Y:S02]  /*0490*/  @P2 LEA R18, P5, R23, R12.reuse, 0x1 ;  /* 0x0000000c17122211 */ /* 0x080fe400078a08ff */
[----:B0-----:R-:W-:-:S04]  /*04a0*/  @P1 LEA R16, P4, R5, R12, 0x1 ;  /* 0x0000000c05101211 */ /* 0x001fc800078808ff */
[-C--:B------:R-:W-:Y:S02]  /*04b0*/  @P1 LEA.HI.X R17, R5, R13.reuse, R19, 0x1, P4 ;  /* 0x0000000d05111211 */ /* 0x080fe400020f0c13 */
[----:B------:R-:W-:Y:S01]  /*04c0*/  @P2 LEA.HI.X R19, R23, R13, R24, 0x1, P5 ;  /* 0x0000000d17132211 */ /* 0x000fe200028f0c18 */
[----:B------:R-:W-:Y:S01]  /*04d0*/  IMAD.WIDE.U32 R6, R4, 0x4, R6 ;  /* 0x0000000404067825 */ /* 0x000fe200078e0006 */
[----:B--2---:R-:W-:Y:S02]  /*04e0*/  PRMT R5, R25, 0x9910, RZ ;  /* 0x0000991019057816 */ /* 0x004fe400000000ff */
[----:B---3--:R-:W-:-:S05]  /*04f0*/  PRMT R9, R9, 0x9910, RZ ;  /* 0x0000991009097816 */ /* 0x008fca00000000ff */
[----:B------:R-:W-:Y:S01]  /*0500*/  IMAD R9, R9, UR4, RZ ;  /* 0x0000000409097c24 */ /* 0x000fe2000f8e02ff */
[----:B----4-:R-:W-:Y:S02]  /*0510*/  PRMT R23, R22, 0x9910, RZ ;  /* 0x0000991016177816 */ /* 0x010fe400000000ff */
[----:B-----5:R-:W-:Y:S02]  /*0520*/  PRMT R21, R21, 0x9910, RZ ;  /* 0x0000991015157816 */ /* 0x020fe400000000ff */
[----:B------:R-:W-:Y:S02]  /*0530*/  @P3 LEA R22, P4, R8, R12, 0x1 ;  /* 0x0000000c08163211 */ /* 0x000fe400078808ff */
[----:B------:R-:W-:Y:S02]  /*0540*/  PRMT R24, R26, 0x9910, RZ ;  /* 0x000099101a187816 */ /* 0x000fe400000000ff */
[----:B------:R-:W-:Y:S01]  /*0550*/  PRMT R26, R9, 0x9910, RZ ;  /* 0x00009910091a7816 */ /* 0x000fe200000000ff */
[----:B------:R-:W-:-:S02]  /*0560*/  IMAD R9, R21, UR4, RZ ;  /* 0x0000000415097c24 */ /* 0x000fc4000f8e02ff */
[----:B------:R-:W-:Y:S02]  /*0570*/  IMAD R21, R23, UR4, RZ ;  /* 0x0000000417157c24 */ /* 0x000fe4000f8e02ff */
[----:B------:R-:W-:Y:S01]  /*0580*/  IMAD R24, R24, UR4, RZ ;  /* 0x0000000418187c24 */ /* 0x000fe2000f8e02ff */
[----:B------:R-:W-:Y:S02]  /*0590*/  PRMT R9, R9, 0x9910, RZ ;  /* 0x0000991009097816 */ /* 0x000fe400000000ff */
[----:B------:R-:W-:Y:S02]  /*05a0*/  @P3 LEA.HI.X R23, R8, R13, R20, 0x1, P4 ;  /* 0x0000000d08173211 */ /* 0x000fe400020f0c14 */
[----:B------:R-:W-:Y:S01]  /*05b0*/  PRMT R20, R21, 0x9910, RZ ;  /* 0x0000991015147816 */ /* 0x000fe200000000ff */
[----:B------:R-:W-:Y:S01]  /*05c0*/  IMAD.MOV.U32 R8, RZ, RZ, R9 ;  /* 0x000000ffff087224 */ /* 0x000fe200078e0009 */
[----:B------:R-:W-:Y:S01]  /*05d0*/  PRMT R24, R24, 0x9910, RZ ;  /* 0x0000991018187816 */ /* 0x000fe200000000ff */
[----:B------:R-:W-:-:S02]  /*05e0*/  IMAD R9, R5, R26, RZ ;  /* 0x0000001a05097224 */ /* 0x000fc400078e02ff */
[C---:B------:R-:W-:Y:S02]  /*05f0*/  IMAD R21, R5.reuse, R8, RZ ;  /* 0x0000000805157224 */ /* 0x040fe400078e02ff */
[C---:B------:R-:W-:Y:S02]  /*0600*/  IMAD R25, R5.reuse, R20, RZ ;  /* 0x0000001405197224 */ /* 0x040fe400078e02ff */
[----:B------:R-:W-:Y:S01]  /*0610*/  IMAD R5, R5, R24, RZ ;  /* 0x0000001805057224 */ /* 0x000fe200078e02ff */
[----:B------:R2:W-:Y:S01]  /*0620*/  @P0 STG.E.U16 desc[UR6][R14.64], R9 ;  /* 0x000000090e000986 */ /* 0x0005e2000c101506 */
[----:B------:R-:W-:-:S03]  /*0630*/  ISETP.GE.U32.AND P0, PT, R6, 0x10000, PT ;  /* 0x000100000600780c */ /* 0x000fc60003f06070 */
[----:B------:R2:W-:Y:S01]  /*0640*/  @P1 STG.E.U16 desc[UR6][R16.64], R21 ;  /* 0x0000001510001986 */ /* 0x0005e2000c101506 */
[----:B------:R-:W-:-:S03]  /*0650*/  ISETP.LT.U32.AND P1, PT, R6, R0, PT ;  /* 0x000000000600720c */ /* 0x000fc60003f21070 */
[----:B------:R2:W-:Y:S04]  /*0660*/  @P2 STG.E.U16 desc[UR6][R18.64], R25 ;  /* 0x0000001912002986 */ /* 0x0005e8000c101506 */
[----:B------:R2:W-:Y:S01]  /*0670*/  @P3 STG.E.U16 desc[UR6][R22.64], R5 ;  /* 0x0000000516003986 */ /* 0x0005e2000c101506 */
[C---:B------:R-:W-:Y:S02]  /*0680*/  ISETP.GE.U32.AND.EX P0, PT, R7.reuse, RZ, PT, P0 ;  /* 0x000000ff0700720c */ /* 0x040fe40003f06100 */
[----:B------:R-:W-:-:S13]  /*0690*/  ISETP.LT.AND.EX P1, PT, R7, R2, PT, P1 ;  /* 0x000000020700720c */ /* 0x000fda0003f21310 */
[----:B--2---:R-:W-:Y:S05]  /*06a0*/  @!P0 BRA P1, `(.L_x_345) ;  /* 0xfffffff800c08947 */ /* 0x004fea000083ffff */
[----:B------:R-:W-:Y:S05]  /*06b0*/  EXIT ;  /* 0x000000000000794d */ /* 0x000fea0003800000 */
.L_x_344:
        /* <DEDUP_REMOVED lines=11> */
.L_x_346:
[C---:B------:R-:W-:Y:S01]  /*0770*/  IMAD.SHL.U32 R9, R6.reuse, 0x8, RZ ;  /* 0x0000000806097824 */ /* 0x040fe200078e00ff */
[----:B------:R-:W-:Y:S01]  /*0780*/  SHF.L.U64.HI R7, R6, 0x3, R3 ;  /* 0x0000000306077819 */ /* 0x000fe20000010203 */
[----:B0-----:R-:W2:Y:S03]  /*0790*/  LDG.E.U16 R8, desc[UR6][R4.64] ;  /* 0x0000000604087981 */ /* 0x001ea6000c1e1500 */
[----:B------:R-:W-:-:S05]  /*07a0*/  IADD3 R14, P0, R10, R9, RZ ;  /* 0x000000090a0e7210 */ /* 0x000fca0007f1e0ff */
[----:B------:R-:W-:-:S06]  /*07b0*/  IMAD.X R15, R11, 0x1, R7, P0 ;  /* 0x000000010b0f7824 */ /* 0x000fcc00000e0607 */
[----:B------:R-:W3:Y:S02]  /*07c0*/  LDG.E.64 R14, desc[UR6][R14.64] ;  /* 0x000000060e0e7981 */ /* 0x000ee4000c1e1b00 */
[C---:B---3--:R-:W-:Y:S02]  /*07d0*/  PRMT R17, R15.reuse, 0xbb32, RZ ;  /* 0x0000bb320f117816 */ /* 0x048fe400000000ff */
[----:B------:R-:W-:Y:S02]  /*07e0*/  PRMT R16, R15, 0x9910, RZ ;  /* 0x000099100f107816 */ /* 0x000fe400000000ff */
[C---:B------:R-:W-:Y:S01]  /*07f0*/  PRMT R19, R14.reuse, 0xbb32, RZ ;  /* 0x0000bb320e137816 */ /* 0x040fe200000000ff */
[----:B------:R-:W-:Y:S01]  /*0800*/  IMAD R17, R17, UR4, RZ ;  /* 0x0000000411117c24 */ /* 0x000fe2000f8e02ff */
[----:B------:R-:W-:Y:S01]  /*0810*/  PRMT R18, R14, 0x9910, RZ ;  /* 0x000099100e127816 */ /* 0x000fe200000000ff */
[----:B------:R-:W-:Y:S01]  /*0820*/  IMAD R16, R16, UR4, RZ ;  /* 0x0000000410107c24 */ /* 0x000fe2000f8e02ff */
[----:B--2---:R-:W-:Y:S01]  /*0830*/  PRMT R14, R8, 0x9910, RZ ;  /* 0x00009910080e7816 */ /* 0x004fe200000000ff */
[----:B------:R-:W-:Y:S01]  /*0840*/  IMAD R15, R19, UR4, RZ ;  /* 0x00000004130f7c24 */ /* 0x000fe2000f8e02ff */
[----:B------:R-:W-:Y:S01]  /*0850*/  PRMT R17, R17, 0x9910, RZ ;  /* 0x0000991011117816 */ /* 0x000fe200000000ff */
[----:B------:R-:W-:Y:S01]  /*0860*/  IMAD R8, R18, UR4, RZ ;  /* 0x0000000412087c24 */ /* 0x000fe2000f8e02ff */
[----:B------:R-:W-:-:S02]  /*0870*/  PRMT R16, R16, 0x9910, RZ ;  /* 0x0000991010107816 */ /* 0x000fc400000000ff */
[----:B------:R-:W-:Y:S01]  /*0880*/  PRMT R19, R15, 0x9910, RZ ;  /* 0x000099100f137816 */ /* 0x000fe200000000ff */
[----:B------:R-:W-:Y:S01]  /*0890*/  IMAD.MOV.U32 R15, RZ, RZ, R17 ;  /* 0x000000ffff0f7224 */ /* 0x000fe200078e0011 */
[----:B------:R-:W-:Y:S01]  /*08a0*/  PRMT R21, R8, 0x9910, RZ ;  /* 0x0000991008157816 */ /* 0x000fe200000000ff */
[----:B------:R-:W-:Y:S01]  /*08b0*/  IMAD.MOV.U32 R17, RZ, RZ, R16 ;  /* 0x000000ffff117224 */ /* 0x000fe200078e0010 */
[----:B------:R-:W-:Y:S01]  /*08c0*/  IADD3 R8, P0, R12, R9, RZ ;  /* 0x000000090c087210 */ /* 0x000fe20007f1e0ff */
[C---:B------:R-:W-:Y:S02]  /*08d0*/  IMAD R15, R14.reuse, R15, RZ ;  /* 0x0000000f0e0f7224 */ /* 0x040fe400078e02ff */
[C---:B------:R-:W-:Y:S02]  /*08e0*/  IMAD R16, R14.reuse, R17, RZ ;  /* 0x000000110e107224 */ /* 0x040fe400078e02ff */
[----:B------:R-:W-:Y:S02]  /*08f0*/  IMAD R17, R14, R19, RZ ;  /* 0x000000130e117224 */ /* 0x000fe400078e02ff */
[----:B------:R-:W-:Y:S01]  /*0900*/  IMAD.X R9, R13, 0x1, R7, P0 ;  /* 0x000000010d097824 */ /* 0x000fe200000e0607 */
[----:B------:R-:W-:Y:S01]  /*0910*/  IADD3 R6, P0, R6, UR5, RZ ;  /* 0x0000000506067c10 */ /* 0x000fe2000ff1e0ff */
[----:B------:R-:W-:Y:S01]  /*0920*/  IMAD R14, R14, R21, RZ ;  /* 0x000000150e0e7224 */ /* 0x000fe200078e02ff */
[----:B------:R-:W-:-:S03]  /*0930*/  PRMT R15, R16, 0x5410, R15 ;  /* 0x00005410100f7816 */ /* 0x000fc6000000000f */
[----:B------:R-:W-:Y:S01]  /*0940*/  IMAD.SHL.U32 R7, R6, 0x4, RZ ;  /* 0x0000000406077824 */ /* 0x000fe200078e00ff */
[----:B------:R-:W-:Y:S01]  /*0950*/  PRMT R14, R14, 0x5410, R17 ;  /* 0x000054100e0e7816 */ /* 0x000fe20000000011 */
[----:B------:R-:W-:Y:S01]  /*0960*/  IMAD.X R3, RZ, RZ, R3, P0 ;  /* 0x000000ffff037224 */ /* 0x000fe200000e0603 */
        /* <DEDUP_REMOVED lines=8> */
.L_x_347:
        /* <DEDUP_REMOVED lines=9> */
.L_x_549:


//--------------------- .text._ZN2at6native63_GLOBAL__N__862fb238_30_ForeachBinaryOpScalarTensor_cu_64fe0ca525multi_tensor_apply_kernelINS1_18TensorListMetadataILi2EEENS1_27BinaryOpScalarTensorFunctorIlLi2ELi1ELi1EEEJSt10multipliesIlEPllEEEvT_T0_DpT1_ --------------------------
	.section	.text._ZN2at6native63_GLOBAL__N__862fb238_30_ForeachBinaryOpScalarTensor_cu_64fe0ca525multi_tensor_apply_kernelINS1_18TensorListMetadataILi2EEENS1_27BinaryOpScalarTensorFunctorIlLi2ELi1ELi1EEEJSt10multipliesIlEPllEEEvT_T0_DpT1_,"ax",@progbits
	.align	128
.text._ZN2at6native63_GLOBAL__N__862fb238_30_ForeachBinaryOpScalarTensor_cu_64fe0ca525multi_tensor_apply_kernelINS1_18TensorListMetadataILi2EEENS1_27BinaryOpScalarTensorFunctorIlLi2ELi1ELi1EEEJSt10multipliesIlEPllEEEvT_T0_DpT1_:
        .type           _ZN2at6native63_GLOBAL__N__862fb238_30_ForeachBinaryOpScalarTensor_cu_64fe0ca525multi_tensor_apply_kernelINS1_18TensorListMetadataILi2EEENS1_27BinaryOpScalarTensorFunctorIlLi2ELi1ELi1EEEJSt10multipliesIlEPllEEEvT_T0_DpT1_,@function
        .size           _ZN2at6native63_GLOBAL__N__862fb238_30_ForeachBinaryOpScalarTensor_cu_64fe0ca525multi_tensor_apply_kernelINS1_18TensorListMetadataILi2EEENS1_27BinaryOpScalarTensorFunctorIlLi2ELi1ELi1EEEJSt10multipliesIlEPllEEEvT_T0_DpT1_,(.L_x_550 - _ZN2at6native63_GLOBAL__N__862fb238_30_ForeachBinaryOpScalarTensor_cu_64fe0ca525multi_tensor_apply_kernelINS1_18TensorListMetadataILi2EEENS1_27BinaryOpScalarTensorFunctorIlLi2ELi1ELi1EEEJSt10multipliesIlEPllEEEvT_T0_DpT1_)
        .other          _ZN2at6native63_GLOBAL__N__862fb238_30_ForeachBinaryOpScalarTensor_cu_64fe0ca525multi_tensor_apply_kernelINS1_18TensorListMetadataILi2EEENS1_27BinaryOpScalarTensorFunctorIlLi2ELi1ELi1EEEJSt10multipliesIlEPllEEEvT_T0_DpT1_,@"STO_CUDA_ENTRY STV_DEFAULT"
_ZN2at6native63_GLOBAL__N__862fb238_30_ForeachBinaryOpScalarTensor_cu_64fe0ca525multi_tensor_apply_kernelINS1_18TensorListMetadataILi2EEENS1_27BinaryOpScalarTensorFunctorIlLi2ELi1ELi1EEEJSt10multipliesIlEPllEEEvT_T0_DpT1_:
        /* <DEDUP_REMOVED lines=29> */
.L_x_349:
[----:B0-----:R-:W-:Y:S02]  /*01d0*/  IADD3 R3, P0, R0, R4, RZ ;  /* 0x0000000400037210 */ /* 0x001fe40007f1e0ff */
[----:B------:R-:W-:Y:S02]  /*01e0*/  CS2R R10, SRZ ;  /* 0x00000000000a7805 */ /* 0x000fe4000001ff00 */
[C---:B------:R-:W-:Y:S01]  /*01f0*/  ISETP.GE.U32.AND P1, PT, R3.reuse, 0x10000, PT ;  /* 0x000100000300780c */ /* 0x040fe20003f26070 */
[----:B------:R-:W-:Y:S01]  /*0200*/  IMAD.X R8, RZ, RZ, R5, P0 ;  /* 0x000000ffff087224 */ /* 0x000fe200000e0605 */
[----:B-1----:R-:W-:Y:S02]  /*0210*/  IADD3 R26, P2, R2, R3, RZ ;  /* 0x00000003021a7210 */ /* 0x002fe40007f5e0ff */
[----:B------:R-:W-:Y:S02]  /*0220*/  ISETP.LT.U32.AND P0, PT, R3, UR12, PT ;  /* 0x0000000c03007c0c */ /* 0x000fe4000bf01070 */
[----:B------:R-:W-:Y:S01]  /*0230*/  ISETP.GE.U32.AND.EX P1, PT, R8, RZ, PT, P1 ;  /* 0x000000ff0800720c */ /* 0x000fe20003f26110 */
[----:B------:R-:W-:Y:S01]  /*0240*/  IMAD.X R7, RZ, RZ, R8, P2 ;  /* 0x000000ffff077224 */ /* 0x000fe200010e0608 */
[----:B------:R-:W-:-:S02]  /*0250*/  ISETP.LT.U32.AND P2, PT, R26, UR12, PT ;  /* 0x0000000c1a007c0c */ /* 0x000fc4000bf41070 */
[----:B------:R-:W-:Y:S02]  /*0260*/  ISETP.LT.AND.EX P1, PT, R8, UR4, !P1, P0 ;  /* 0x0000000408007c0c */ /* 0x000fe4000cf21300 */
[----:B------:R-:W-:Y:S01]  /*0270*/  ISETP.GE.U32.AND P0, PT, R26, 0x10000, PT ;  /* 0x000100001a00780c */ /* 0x000fe20003f06070 */
[C---:B------:R-:W-:Y:S01]  /*0280*/  IMAD R20, R2.reuse, 0x3, RZ ;  /* 0x0000000302147824 */ /* 0x040fe200078e02ff */
[----:B------:R-:W-:Y:S02]  /*0290*/  LEA R6, P4, R2, R3, 0x1 ;  /* 0x0000000302067211 */ /* 0x000fe400078808ff */
[----:B------:R-:W-:-:S04]  /*02a0*/  ISETP.GE.U32.AND.EX P0, PT, R7, RZ, PT, P0 ;  /* 0x000000ff0700720c */ /* 0x000fc80003f06100 */
[----:B------:R-:W-:-:S03]  /*02b0*/  ISETP.LT.AND.EX P0, PT, R7, UR4, !P0, P2 ;  /* 0x0000000407007c0c */ /* 0x000fc6000c701320 */
[C---:B------:R-:W-:Y:S01]  /*02c0*/  @P1 LEA R14, P2, R3.reuse, UR6, 0x3 ;  /* 0x00000006030e1c11 */ /* 0x040fe2000f8418ff */
[----:B------:R-:W0:Y:S01]  /*02d0*/  LDC.64 R12, c[0x0][0xe60] ;  /* 0x00039800ff0c7b82 */ /* 0x000e220000000a00 */
[----:B------:R-:W-:Y:S02]  /*02e0*/  IADD3.X R9, RZ, R8, RZ, P4, !PT ;  /* 0x00000008ff097210 */ /* 0x000fe400027fe4ff */
[----:B------:R-:W-:Y:S02]  /*02f0*/  @P1 LEA.HI.X R15, R3, UR7, R8, 0x3, P2 ;  /* 0x00000007030f1c11 */ /* 0x000fe400090f1c08 */
[----:B------:R-:W-:Y:S02]  /*0300*/  IADD3 R25, P4, R20, R3, RZ ;  /* 0x0000000314197210 */ /* 0x000fe40007f9e0ff */
[----:B------:R-:W-:Y:S02]  /*0310*/  ISETP.GE.U32.AND P3, PT, R6, 0x10000, PT ;  /* 0x000100000600780c */ /* 0x000fe40003f66070 */
[----:B------:R-:W-:-:S02]  /*0320*/  CS2R R16, SRZ ;  /* 0x0000000000107805 */ /* 0x000fc4000001ff00 */
[C---:B------:R-:W-:Y:S01]  /*0330*/  @P0 LEA R18, P2, R26.reuse, UR6, 0x3 ;  /* 0x000000061a120c11 */ /* 0x040fe2000f8418ff */
[----:B------:R-:W-:Y:S01]  /*0340*/  IMAD.X R24, RZ, RZ, R8, P4 ;  /* 0x000000ffff187224 */ /* 0x000fe200020e0608 */
[----:B------:R-:W-:Y:S01]  /*0350*/  ISETP.GE.U32.AND.EX P5, PT, R9, RZ, PT, P3 ;  /* 0x000000ff0900720c */ /* 0x000fe20003fa6130 */
[----:B------:R1:W2:Y:S01]  /*0360*/  @P1 LDG.E.64 R10, desc[UR10][R14.64] ;  /* 0x0000000a0e0a1981 */ /* 0x0002a2000c1e1b00 */
[----:B------:R-:W-:Y:S02]  /*0370*/  @P0 LEA.HI.X R19, R26, UR7, R7, 0x3, P2 ;  /* 0x000000071a130c11 */ /* 0x000fe400090f1c07 */
[----:B------:R-:W-:Y:S02]  /*0380*/  ISETP.LT.U32.AND P2, PT, R6, UR12, PT ;  /* 0x0000000c06007c0c */ /* 0x000fe4000bf41070 */
[----:B------:R-:W-:Y:S01]  /*0390*/  ISETP.GE.U32.AND P3, PT, R25, 0x10000, PT ;  /* 0x000100001900780c */ /* 0x000fe20003f66070 */
[----:B------:R3:W4:Y:S01]  /*03a0*/  @P0 LDG.E.64 R16, desc[UR10][R18.64] ;  /* 0x0000000a12100981 */ /* 0x000722000c1e1b00 */
[----:B------:R-:W-:-:S02]  /*03b0*/  ISETP.LT.AND.EX P2, PT, R9, UR4, !P5, P2 ;  /* 0x0000000409007c0c */ /* 0x000fc4000ef41320 */
[----:B------:R-:W-:Y:S02]  /*03c0*/  ISETP.LT.U32.AND P4, PT, R25, UR12, PT ;  /* 0x0000000c19007c0c */ /* 0x000fe4000bf81070 */
[C---:B------:R-:W-:Y:S01]  /*03d0*/  ISETP.GE.U32.AND.EX P3, PT, R24.reuse, RZ, PT, P3 ;  /* 0x000000ff1800720c */ /* 0x040fe20003f66130 */
[----:B0-----:R-:W5:Y:S03]  /*03e0*/  LDG.E.64 R12, desc[UR10][R12.64] ;  /* 0x0000000a0c0c7981 */ /* 0x001f66000c1e1b00 */
[----:B------:R-:W-:-:S05]  /*03f0*/  ISETP.LT.AND.EX P3, PT, R24, UR4, !P3, P4 ;  /* 0x0000000418007c0c */ /* 0x000fca000df61340 */
[C---:B------:R-:W-:Y:S02]  /*0400*/  @P2 LEA R28, P4, R6.reuse, UR6, 0x3 ;  /* 0x00000006061c2c11 */ /* 0x040fe4000f8818ff */
[----:B-1----:R-:W-:Y:S02]  /*0410*/  CS2R R14, SRZ ;  /* 0x00000000000e7805 */ /* 0x002fe4000001ff00 */
[----:B------:R-:W-:Y:S02]  /*0420*/  @P2 LEA.HI.X R29, R6, UR7, R9, 0x3, P4 ;  /* 0x00000007061d2c11 */ /* 0x000fe4000a0f1c09 */
[----:B---3--:R-:W-:Y:S02]  /*0430*/  CS2R R18, SRZ ;  /* 0x0000000000127805 */ /* 0x008fe4000001ff00 */
[C---:B------:R-:W-:Y:S01]  /*0440*/  @P3 LEA R22, P4, R25.reuse, UR6, 0x3 ;  /* 0x0000000619163c11 */ /* 0x040fe2000f8818ff */
[----:B------:R-:W3:Y:S03]  /*0450*/  @P2 LDG.E.64 R14, desc[UR10][R28.64] ;  /* 0x0000000a1c0e2981 */ /* 0x000ee6000c1e1b00 */
[----:B------:R-:W-:-:S05]  /*0460*/  @P3 LEA.HI.X R23, R25, UR7, R24, 0x3, P4 ;  /* 0x0000000719173c11 */ /* 0x000fca000a0f1c18 */
[----:B------:R0:W3:Y:S01]  /*0470*/  @P3 LDG.E.64 R18, desc[UR10][R22.64] ;  /* 0x0000000a16123981 */ /* 0x0000e2000c1e1b00 */
[----:B------:R-:W-:-:S04]  /*0480*/  @P1 LEA R20, P4, R3, UR8, 0x3 ;  /* 0x0000000803141c11 */ /* 0x000fc8000f8818ff */
[----:B------:R-:W-:Y:S02]  /*0490*/  @P1 LEA.HI.X R21, R3, UR9, R8, 0x3, P4 ;  /* 0x0000000903151c11 */ /* 0x000fe4000a0f1c08 */
[----:B0-----:R-:W-:Y:S01]  /*04a0*/  @P0 LEA R22, P4, R26, UR8, 0x3 ;  /* 0x000000081a160c11 */ /* 0x001fe2000f8818ff */
[----:B------:R-:W-:-:S04]  /*04b0*/  IMAD.WIDE.U32 R4, R2, 0x4, R4 ;  /* 0x0000000402047825 */ /* 0x000fc800078e0004 */
[----:B--2---:R-:W-:Y:S02]  /*04c0*/  IMAD R11, R11, UR14, RZ ;  /* 0x0000000e0b0b7c24 */ /* 0x004fe4000f8e02ff */
[----:B----4-:R-:W-:Y:S02]  /*04d0*/  IMAD R27, R17, UR14, RZ ;  /* 0x0000000e111b7c24 */ /* 0x010fe4000f8e02ff */
[C---:B------:R-:W-:Y:S02]  /*04e0*/  IMAD R17, R10.reuse, UR15, R11 ;  /* 0x0000000f0a117c24 */ /* 0x040fe4000f8e020b */
[----:B------:R-:W-:-:S04]  /*04f0*/  IMAD.WIDE.U32 R10, R10, UR14, RZ ;  /* 0x0000000e0a0a7c25 */ /* 0x000fc8000f8e00ff */
[C---:B------:R-:W-:Y:S02]  /*0500*/  IMAD R3, R16.reuse, UR15, R27 ;  /* 0x0000000f10037c24 */ /* 0x040fe4000f8e021b */
[----:B------:R-:W-:-:S04]  /*0510*/  IMAD.WIDE.U32 R28, R16, UR14, RZ ;  /* 0x0000000e101c7c25 */ /* 0x000fc8000f8e00ff */
[----:B------:R-:W-:Y:S01]  /*0520*/  IMAD.IADD R17, R11, 0x1, R17 ;  /* 0x000000010b117824 */ /* 0x000fe200078e0211 */
[----:B------:R-:W-:-:S03]  /*0530*/  IADD3 R3, R29, R3, RZ ;  /* 0x000000031d037210 */ /* 0x000fc60007ffe0ff */
[-C--:B-----5:R-:W-:Y:S02]  /*0540*/  IMAD R17, R17, R12.reuse, RZ ;  /* 0x0000000c11117224 */ /* 0x0a0fe400078e02ff */
[----:B------:R-:W-:Y:S02]  /*0550*/  IMAD R3, R3, R12, RZ ;  /* 0x0000000c03037224 */ /* 0x000fe400078e02ff */
[----:B------:R-:W-:Y:S02]  /*0560*/  IMAD R23, R13, R10, R17 ;  /* 0x0000000a0d177224 */ /* 0x000fe400078e0211 */
[----:B------:R-:W-:-:S04]  /*0570*/  IMAD.WIDE.U32 R16, R10, R12, RZ ;  /* 0x0000000c0a107225 */ /* 0x000fc800078e00ff */
[----:B------:R-:W-:Y:S02]  /*0580*/  IMAD R3, R13, R28, R3 ;  /* 0x0000001c0d037224 */ /* 0x000fe400078e0203 */
[----:B------:R-:W-:-:S04]  /*0590*/  IMAD.WIDE.U32 R10, R28, R12, RZ ;  /* 0x0000000c1c0a7225 */ /* 0x000fc800078e00ff */
[----:B------:R-:W-:Y:S02]  /*05a0*/  IMAD.IADD R11, R11, 0x1, R3 ;  /* 0x000000010b0b7824 */ /* 0x000fe400078e0203 */
[----:B---3--:R-:W-:Y:S02]  /*05b0*/  IMAD R3, R15, UR14, RZ ;  /* 0x0000000e0f037c24 */ /* 0x008fe4000f8e02ff */
[----:B------:R-:W-:Y:S01]  /*05c0*/  IMAD.IADD R17, R17, 0x1, R23 ;  /* 0x0000000111117824 */ /* 0x000fe200078e0217 */
[----:B------:R-:W-:Y:S01]  /*05d0*/  @P0 LEA.HI.X R23, R26, UR9, R7, 0x3, P4 ;  /* 0x000000091a170c11 */ /* 0x000fe2000a0f1c07 */
[----:B------:R-:W-:Y:S02]  /*05e0*/  IMAD R7, R19, UR14, RZ ;  /* 0x0000000e13077c24 */ /* 0x000fe4000f8e02ff */
[C---:B------:R-:W-:Y:S02]  /*05f0*/  IMAD R3, R14.reuse, UR15, R3 ;  /* 0x0000000f0e037c24 */ /* 0x040fe4000f8e0203 */
[----:B------:R-:W-:-:S04]  /*0600*/  IMAD.WIDE.U32 R14, R14, UR14, RZ ;  /* 0x0000000e0e0e7c25 */ /* 0x000fc8000f8e00ff */
[C---:B------:R-:W-:Y:S02]  /*0610*/  IMAD R27, R18.reuse, UR15, R7 ;  /* 0x0000000f121b7c24 */ /* 0x040fe4000f8e0207 */
[----:B------:R-:W-:Y:S01]  /*0620*/  IMAD.WIDE.U32 R18, R18, UR14, RZ ;  /* 0x0000000e12127c25 */ /* 0x000fe2000f8e00ff */
[----:B------:R-:W-:-:S03]  /*0630*/  IADD3 R7, R15, R3, RZ ;  /* 0x000000030f077210 */ /* 0x000fc60007ffe0ff */
[----:B------:R-:W-:Y:S02]  /*0640*/  IMAD.IADD R3, R19, 0x1, R27 ;  /* 0x0000000113037824 */ /* 0x000fe400078e021b */
[-C--:B------:R-:W-:Y:S01]  /*0650*/  IMAD R7, R7, R12.reuse, RZ ;  /* 0x0000000c07077224 */ /* 0x080fe200078e02ff */
[C---:B------:R-:W-:Y:S01]  /*0660*/  @P2 LEA R8, P4, R6.reuse, UR8, 0x3 ;  /* 0x0000000806082c11 */ /* 0x040fe2000f8818ff */
[----:B------:R-:W-:Y:S02]  /*0670*/  IMAD R19, R3, R12, RZ ;  /* 0x0000000c03137224 */ /* 0x000fe400078e02ff */
[----:B------:R-:W-:Y:S01]  /*0680*/  IMAD R3, R13, R14, R7 ;  /* 0x0000000e0d037224 */ /* 0x000fe200078e0207 */
[----:B------:R-:W-:Y:S01]  /*0690*/  @P2 LEA.HI.X R9, R6, UR9, R9, 0x3, P4 ;  /* 0x0000000906092c11 */ /* 0x000fe2000a0f1c09 */
[----:B------:R-:W-:Y:S01]  /*06a0*/  IMAD.WIDE.U32 R14, R14, R12, RZ ;  /* 0x0000000c0e0e7225 */ /* 0x000fe200078e00ff */
[----:B------:R-:W-:-:S03]  /*06b0*/  @P3 LEA R6, P4, R25, UR8, 0x3 ;  /* 0x0000000819063c11 */ /* 0x000fc6000f8818ff */
[----:B------:R-:W-:Y:S02]  /*06c0*/  IMAD R19, R13, R18, R19 ;  /* 0x000000120d137224 */ /* 0x000fe400078e0213 */
[----:B------:R-:W-:Y:S01]  /*06d0*/  IMAD.WIDE.U32 R12, R18, R12, RZ ;  /* 0x0000000c120c7225 */ /* 0x000fe200078e00ff */
[----:B------:R-:W-:-:S03]  /*06e0*/  @P3 LEA.HI.X R7, R25, UR9, R24, 0x3, P4 ;  /* 0x0000000919073c11 */ /* 0x000fc6000a0f1c18 */
[----:B------:R-:W-:Y:S01]  /*06f0*/  IMAD.IADD R15, R15, 0x1, R3 ;  /* 0x000000010f0f7824 */ /* 0x000fe200078e0203 */
[----:B------:R-:W-:Y:S01]  /*0700*/  IADD3 R13, R13, R19, RZ ;  /* 0x000000130d0d7210 */ /* 0x000fe20007ffe0ff */
[----:B------:R2:W-:Y:S01]  /*0710*/  @P1 STG.E.64 desc[UR10][R20.64], R16 ;  /* 0x0000001014001986 */ /* 0x0005e2000c101b0a */
[----:B------:R-:W-:-:S03]  /*0720*/  ISETP.LT.U32.AND P1, PT, R4, UR12, PT ;  /* 0x0000000c04007c0c */ /* 0x000fc6000bf21070 */
[----:B------:R2:W-:Y:S01]  /*0730*/  @P0 STG.E.64 desc[UR10][R22.64], R10 ;  /* 0x0000000a16000986 */ /* 0x0005e2000c101b0a */
[----:B------:R-:W-:-:S03]  /*0740*/  ISETP.GE.U32.AND P0, PT, R4, 0x10000, PT ;  /* 0x000100000400780c */ /* 0x000fc60003f06070 */
[----:B------:R2:W-:Y:S04]  /*0750*/  @P2 STG.E.64 desc[UR10][R8.64], R14 ;  /* 0x0000000e08002986 */ /* 0x0005e8000c101b0a */
[----:B------:R2:W-:Y:S01]  /*0760*/  @P3 STG.E.64 desc[UR10][R6.64], R12 ;  /* 0x0000000c06003986 */ /* 0x0005e2000c101b0a */
[C---:B------:R-:W-:Y:S02]  /*0770*/  ISETP.GE.U32.AND.EX P0, PT, R5.reuse, RZ, PT, P0 ;  /* 0x000000ff0500720c */ /* 0x040fe40003f06100 */
[----:B------:R-:W-:-:S13]  /*0780*/  ISETP.LT.AND.EX P1, PT, R5, UR4, PT, P1 ;  /* 0x0000000405007c0c */ /* 0x000fda000bf21310 */
[----:B--2---:R-:W-:Y:S05]  /*0790*/  @!P0 BRA P1, `(.L_x_349) ;  /* 0xfffffff8008c8947 */ /* 0x004fea000083ffff */
[----:B------:R-:W-:Y:S05]  /*07a0*/  EXIT ;  /* 0x000000000000794d */ /* 0x000fea0003800000 */
.L_x_348:
        /* <DEDUP_REMOVED lines=10> */
.L_x_350:
[C---:B------:R-:W-:Y:S01]  /*0850*/  IMAD.SHL.U32 R18, R13.reuse, 0x20, RZ ;  /* 0x000000200d127824 */ /* 0x040fe200078e00ff */
[----:B------:R-:W-:Y:S01]  /*0860*/  SHF.L.U64.HI R12, R13, 0x5, R0 ;  /* 0x000000050d0c7819 */ /* 0x000fe20000010200 */
[----:B0-----:R-:W2:Y:S03]  /*0870*/  LDG.E.64 R14, desc[UR10][R2.64] ;  /* 0x0000000a020e7981 */ /* 0x001ea6000c1e1b00 */
[----:B------:R-:W-:-:S04]  /*0880*/  IADD3 R20, P0, R18, UR6, RZ ;  /* 0x0000000612147c10 */ /* 0x000fc8000ff1e0ff */
[----:B------:R-:W-:-:S05]  /*0890*/  IADD3.X R21, R12, UR7, RZ, P0, !PT ;  /* 0x000000070c157c10 */ /* 0x000fca00087fe4ff */
[----:B------:R-:W3:Y:S04]  /*08a0*/  LDG.E.128 R8, desc[UR10][R20.64] ;  /* 0x0000000a14087981 */ /* 0x000ee8000c1e1d00 */
[----:B------:R-:W4:Y:S01]  /*08b0*/  LDG.E.128 R4, desc[UR10][R20.64+0x10] ;  /* 0x0000100a14047981 */ /* 0x000f22000c1e1d00 */
[----:B---3--:R-:W-:Y:S02]  /*08c0*/  IMAD R11, R11, UR14, RZ ;  /* 0x0000000e0b0b7c24 */ /* 0x008fe4000f8e02ff */
[----:B------:R-:W-:Y:S02]  /*08d0*/  IMAD R9, R9, UR14, RZ ;  /* 0x0000000e09097c24 */ /* 0x000fe4000f8e02ff */
[----:B------:R-:W-:Y:S02]  /*08e0*/  IMAD R23, R10, UR15, R11 ;  /* 0x0000000f0a177c24 */ /* 0x000fe4000f8e020b */
[----:B----4-:R-:W-:-:S02]  /*08f0*/  IMAD R7, R7, UR14, RZ ;  /* 0x0000000e07077c24 */ /* 0x010fc4000f8e02ff */
[----:B------:R-:W-:-:S04]  /*0900*/  IMAD.WIDE.U32 R10, R10, UR14, RZ ;  /* 0x0000000e0a0a7c25 */ /* 0x000fc8000f8e00ff */
[----:B------:R-:W-:Y:S02]  /*0910*/  IMAD R5, R5, UR14, RZ ;  /* 0x0000000e05057c24 */ /* 0x000fe4000f8e02ff */
[C---:B------:R-:W-:Y:S02]  /*0920*/  IMAD R19, R8.reuse, UR15, R9 ;  /* 0x0000000f08137c24 */ /* 0x040fe4000f8e0209 */
[----:B------:R-:W-:Y:S01]  /*0930*/  IMAD.WIDE.U32 R16, R8, UR14, RZ ;  /* 0x0000000e08107c25 */ /* 0x000fe2000f8e00ff */
[----:B------:R-:W-:-:S03]  /*0940*/  IADD3 R11, R11, R23, RZ ;  /* 0x000000170b0b7210 */ /* 0x000fc60007ffe0ff */
[C---:B------:R-:W-:Y:S02]  /*0950*/  IMAD R25, R6.reuse, UR15, R7 ;  /* 0x0000000f06197c24 */ /* 0x040fe4000f8e0207 */
[----:B------:R-:W-:-:S04]  /*0960*/  IMAD.WIDE.U32 R8, R6, UR14, RZ ;  /* 0x0000000e06087c25 */ /* 0x000fc8000f8e00ff */
[C---:B------:R-:W-:Y:S02]  /*0970*/  IMAD R5, R4.reuse, UR15, R5 ;  /* 0x0000000f04057c24 */ /* 0x040fe4000f8e0205 */
[----:B------:R-:W-:-:S04]  /*0980*/  IMAD.WIDE.U32 R6, R4, UR14, RZ ;  /* 0x0000000e04067c25 */ /* 0x000fc8000f8e00ff */
[----:B------:R-:W-:Y:S01]  /*0990*/  IMAD.IADD R19, R17, 0x1, R19 ;  /* 0x0000000111137824 */ /* 0x000fe200078e0213 */
[----:B------:R-:W-:Y:S01]  /*09a0*/  IADD3 R5, R7, R5, RZ ;  /* 0x0000000507057210 */ /* 0x000fe20007ffe0ff */
[----:B------:R-:W-:Y:S02]  /*09b0*/  IMAD.IADD R17, R9, 0x1, R25 ;  /* 0x0000000109117824 */ /* 0x000fe400078e0219 */
[-C--:B--2---:R-:W-:Y:S02]  /*09c0*/  IMAD R11, R11, R14.reuse, RZ ;  /* 0x0000000e0b0b7224 */ /* 0x084fe400078e02ff */
[-C--:B------:R-:W-:Y:S02]  /*09d0*/  IMAD R19, R19, R14.reuse, RZ ;  /* 0x0000000e13137224 */ /* 0x080fe400078e02ff */
[----:B------:R-:W-:Y:S01]  /*09e0*/  IMAD R21, R17, R14, RZ ;  /* 0x0000000e11157224 */ /* 0x000fe200078e02ff */
[----:B------:R-:W-:Y:S01]  /*09f0*/  IADD3 R4, P0, R18, UR8, RZ ;  /* 0x0000000812047c10 */ /* 0x000fe2000ff1e0ff */
[----:B------:R-:W-:-:S02]  /*0a00*/  IMAD R9, R15, R10, R11 ;  /* 0x0000000a0f097224 */ /* 0x000fc400078e020b */
[-C--:B------:R-:W-:Y:S02]  /*0a10*/  IMAD R5, R5, R14.reuse, RZ ;  /* 0x0000000e05057224 */ /* 0x080fe400078e02ff */
[----:B------:R-:W-:-:S04]  /*0a20*/  IMAD.WIDE.U32 R10, R10, R14, RZ ;  /* 0x0000000e0a0a7225 */ /* 0x000fc800078e00ff */
[----:B------:R-:W-:Y:S02]  /*0a30*/  IMAD R17, R15, R16, R19 ;  /* 0x000000100f117224 */ /* 0x000fe400078e0213 */
[----:B------:R-:W-:-:S04]  /*0a40*/  IMAD.WIDE.U32 R18, R16, R14, RZ ;  /* 0x0000000e10127225 */ /* 0x000fc800078e00ff */
[C---:B------:R-:W-:Y:S02]  /*0a50*/  IMAD R7, R15.reuse, R8, R21 ;  /* 0x000000080f077224 */ /* 0x040fe400078e0215 */
[----:B------:R-:W-:Y:S01]  /*0a60*/  IMAD R15, R15, R6, R5 ;  /* 0x000000060f0f7224 */ /* 0x000fe200078e0205 */
[----:B------:R-:W-:Y:S01]  /*0a70*/  IADD3.X R5, R12, UR9, RZ, P0, !PT ;  /* 0x000000090c057c10 */ /* 0x000fe200087fe4ff */
[----:B------:R-:W-:Y:S01]  /*0a80*/  IMAD.IADD R11, R11, 0x1, R9 ;  /* 0x000000010b0b7824 */ /* 0x000fe200078e0209 */
[----:B------:R-:W-:Y:S01]  /*0a90*/  IADD3 R13, P0, R13, UR5, RZ ;  /* 0x000000050d0d7c10 */ /* 0x000fe2000ff1e0ff */
[----:B------:R-:W-:-:S04]  /*0aa0*/  IMAD.WIDE.U32 R20, R8, R14, RZ ;  /* 0x0000000e08147225 */ /* 0x000fc800078e00ff */
[----:B------:R-:W-:Y:S02]  /*0ab0*/  IMAD.IADD R9, R19, 0x1, R17 ;  /* 0x0000000113097824 */ /* 0x000fe400078e0211 */
[----:B------:R-:W-:Y:S01]  /*0ac0*/  IMAD.WIDE.U32 R16, R6, R14, RZ ;  /* 0x0000000e06107225 */ /* 0x000fe200078e00ff */
[----:B------:R-:W-:Y:S02]  /*0ad0*/  MOV R8, R18 ;  /* 0x0000001200087202 */ /* 0x000fe40000000f00 */
[----:B------:R-:W-:Y:S01]  /*0ae0*/  MOV R18, R20 ;  /* 0x0000001400127202 */ /* 0x000fe20000000f00 */
[----:B------:R-:W-:Y:S02]  /*0af0*/  IMAD.IADD R19, R21, 0x1, R7 ;  /* 0x0000000115137824 */ /* 0x000fe400078e0207 */
[----:B------:R-:W-:Y:S02]  /*0b00*/  IMAD.IADD R17, R17, 0x1, R15 ;  /* 0x0000000111117824 */ /* 0x000fe400078e020f */
[C---:B------:R-:W-:Y:S01]  /*0b10*/  IMAD.SHL.U32 R6, R13.reuse, 0x4, RZ ;  /* 0x000000040d067824 */ /* 0x040fe200078e00ff */
[----:B------:R-:W-:Y:S01]  /*0b20*/  IADD3.X R0, RZ, R0, RZ, P0, !PT ;  /* 0x00000000ff007210 */ /* 0x000fe200007fe4ff */
[----:B------:R1:W-:Y:S01]  /*0b30*/  STG.E.128 desc[UR10][R4.64], R8 ;  /* 0x0000000804007986 */ /* 0x0003e2000c101d0a */
[----:B------:R-:W-:-:S02]  /*0b40*/  ISETP.LT.U32.AND P1, PT, R13, 0x4000, PT ;  /* 0x000040000d00780c */ /* 0x000fc40003f21070 */
[----:B------:R-:W-:Y:S01]  /*0b50*/  ISETP.GE.U32.AND P0, PT, R6, UR12, PT ;  /* 0x0000000c06007c0c */ /* 0x000fe2000bf06070 */
[----:B------:R1:W-:Y:S01]  /*0b60*/  STG.E.128 desc[UR10][R4.64+0x10], R16 ;  /* 0x0000101004007986 */ /* 0x0003e2000c101d0a */
[----:B------:R-:W-:Y:S02]  /*0b70*/  SHF.L.U64.HI R6, R13, 0x2, R0 ;  /* 0x000000020d067819 */ /* 0x000fe40000010200 */
[----:B------:R-:W-:Y:S02]  /*0b80*/  ISETP.LT.U32.AND.EX P1, PT, R0, RZ, PT, P1 ;  /* 0x000000ff0000720c */ /* 0x000fe40003f21110 */
[----:B------:R-:W-:-:S13]  /*0b90*/  ISETP.GE.AND.EX P0, PT, R6, UR4, PT, P0 ;  /* 0x0000000406007c0c */ /* 0x000fda000bf06300 */
[----:B-1----:R-:W-:Y:S05]  /*0ba0*/  @!P0 BRA P1, `(.L_x_350) ;  /* 0xfffffffc00288947 */ /* 0x002fea000083ffff */
[----:B------:R-:W-:Y:S05]  /*0bb0*/  EXIT ;  /* 0x000000000000794d */ /* 0x000fea0003800000 */
.L_x_351:
        /* <DEDUP_REMOVED lines=12> */
.L_x_550:


//--------------------- .text._ZN2at6native63_GLOBAL__N__862fb238_30_ForeachBinaryOpScalarTensor_cu_64fe0ca525multi_tensor_apply_kernelINS1_18TensorListMetadataILi2EEENS1_27BinaryOpScalarTensorFunctorIiLi2ELi1ELi1EEEJSt10multipliesIiEPiiEEEvT_T0_DpT1_ --------------------------
	.section	.text._ZN2at6native63_GLOBAL__N__862fb238_30_ForeachBinaryOpScalarTensor_cu_64fe0ca525multi_tensor_apply_kernelINS1_18TensorListMetadataILi2EEENS1_27BinaryOpScalarTensorFunctorIiLi2ELi1ELi1EEEJSt10multipliesIiEPiiEEEvT_T0_DpT1_,"ax",@progbits
	.align	128
.text._ZN2at6native63_GLOBAL__N__862fb238_30_ForeachBinaryOpScalarTensor_cu_64fe0ca525multi_tensor_apply_kernelINS1_18TensorListMetadataILi2EEENS1_27BinaryOpScalarTensorFunctorIiLi2ELi1ELi1EEEJSt10multipliesIiEPiiEEEvT_T0_DpT1_:
        .type           _ZN2at6native63_GLOBAL__N__862fb238_30_ForeachBinaryOpScalarTensor_cu_64fe0ca525multi_tensor_apply_kernelINS1_18TensorListMetadataILi2EEENS1_27BinaryOpScalarTensorFunctorIiLi2ELi1ELi1EEEJSt10multipliesIiEPiiEEEvT_T0_DpT1_,@function
        .size           _ZN2at6native63_GLOBAL__N__862fb238_30_ForeachBinaryOpScalarTensor_cu_64fe0ca525multi_tensor_apply_kernelINS1_18TensorListMetadataILi2EEENS1_27BinaryOpScalarTensorFunctorIiLi2ELi1ELi1EEEJSt10multipliesIiEPiiEEEvT_T0_DpT1_,(.L_x_551 - _ZN2at6native63_GLOBAL__N__862fb238_30_ForeachBinaryOpScalarTensor_cu_64fe0ca525multi_tensor_apply_kernelINS1_18TensorListMetadataILi2EEENS1_27BinaryOpScalarTensorFunctorIiLi2ELi1ELi1EEEJSt10multipliesIiEPiiEEEvT_T0_DpT1_)
        .other          _ZN2at6native63_GLOBAL__N__862fb238_30_ForeachBinaryOpScalarTensor_cu_64fe0ca525multi_tensor_apply_kernelINS1_18TensorListMetadataILi2EEENS1_27BinaryOpScalarTensorFunctorIiLi2ELi1ELi1EEEJSt10multipliesIiEPiiEEEvT_T0_DpT1_,@"STO_CUDA_ENTRY STV_DEFAULT"
_ZN2at6native63_GLOBAL__N__862fb238_30_ForeachBinaryOpScalarTensor_cu_64fe0ca525multi_tensor_apply_kernelINS1_18TensorListMetadataILi2EEENS1_27BinaryOpScalarTensorFunctorIiLi2ELi1ELi1EEEJSt10multipliesIiEPiiEEEvT_T0_DpT1_:
        /* <DEDUP_REMOVED lines=28> */
.L_x_353:
[----:B0-----:R-:W-:Y:S01]  /*01c0*/  IADD3 R11, P0, R3, R7, RZ ;  /* 0x00000007030b7210 */ /* 0x001fe20007f1e0ff */
[C---:B-1----:R-:W-:Y:S01]  /*01d0*/  IMAD R22, R4.reuse, 0x3, RZ ;  /* 0x0000000304167824 */ /* 0x042fe200078e02ff */
[----:B------:R-:W0:Y:S01]  /*01e0*/  LDC.64 R16, c[0x0][0xe60] ;  /* 0x00039800ff107b82 */ /* 0x000e220000000a00 */
[----:B------:R-:W-:Y:S01]  /*01f0*/  IMAD.MOV.U32 R5, RZ, RZ, RZ ;  /* 0x000000ffff057224 */ /* 0x000fe200078e00ff */
        /* <DEDUP_REMOVED lines=13> */
[----:B------:R-:W-:Y:S02]  /*02d0*/  IADD3 R22, P5, R22, R11, RZ ;  /* 0x0000000b16167210 */ /* 0x000fe40007fbe0ff */
[----:B------:R-:W-:Y:S02]  /*02e0*/  ISETP.LT.AND.EX P0, PT, R19, R2, !P2, P0 ;  /* 0x000000021300720c */ /* 0x000fe40005701300 */
        /* <DEDUP_REMOVED lines=11> */
[----:B------:R-:W-:Y:S01]  /*03a0*/  IMAD.MOV.U32 R21, RZ, RZ, RZ ;  /* 0x000000ffff157224 */ /* 0x000fe200078e00ff */
[----:B------:R-:W-:Y:S01]  /*03b0*/  @P0 LEA.HI.X R25, R23, R13, R19, 0x2, P5 ;  /* 0x0000000d17190211 */ /* 0x000fe200028f1413 */
[----:B------:R-:W2:Y:S01]  /*03c0*/  @P1 LDG.E R5, desc[UR4][R28.64] ;  /* 0x000000041c051981 */ /* 0x000ea2000c1e1900 */
        /* <DEDUP_REMOVED lines=10> */
[----:B------:R-:W-:-:S04]  /*0470*/  @P0 LEA R18, P5, R23, R14, 0x2 ;  /* 0x0000000e17120211 */ /* 0x000fc800078a10ff */
[-C--:B------:R-:W-:Y:S02]  /*0480*/  @P0 LEA.HI.X R19, R23, R15.reuse, R19, 0x2, P5 ;  /* 0x0000000f17130211 */ /* 0x080fe400028f1413 */
[CC--:B------:R-:W-:Y:S02]  /*0490*/  @P2 LEA R28, P5, R22.reuse, R14.reuse, 0x2 ;  /* 0x0000000e161c2211 */ /* 0x0c0fe400078a10ff */
[CC--:B0-----:R-:W-:Y:S02]  /*04a0*/  @P1 LEA R16, P3, R11.reuse, R14.reuse, 0x2 ;  /* 0x0000000e0b101211 */ /* 0x0c1fe400078610ff */
        /* <DEDUP_REMOVED lines=8> */
[----:B----4-:R-:W-:-:S04]  /*0530*/  IMAD R25, R25, UR6, RZ ;  /* 0x0000000619197c24 */ /* 0x010fc8000f8e02ff */
[-C--:B--2---:R-:W-:Y:S02]  /*0540*/  IMAD R5, R5, R25.reuse, RZ ;  /* 0x0000001905057224 */ /* 0x084fe400078e02ff */
[-C--:B---3--:R-:W-:Y:S02]  /*0550*/  IMAD R21, R21, R25.reuse, RZ ;  /* 0x0000001915157224 */ /* 0x088fe400078e02ff */
[----:B-----5:R-:W-:Y:S01]  /*0560*/  IMAD R11, R24, R25, RZ ;  /* 0x00000019180b7224 */ /* 0x020fe200078e02ff */
[----:B------:R2:W-:Y:S01]  /*0570*/  @P1 STG.E desc[UR4][R16.64], R5 ;  /* 0x0000000510001986 */ /* 0x0005e2000c101904 */
[----:B------:R-:W-:-:S03]  /*0580*/  ISETP.LT.U32.AND P1, PT, R8, R0, PT ;  /* 0x000000000800720c */ /* 0x000fc60003f21070 */
[----:B------:R2:W-:Y:S01]  /*0590*/  @P0 STG.E desc[UR4][R18.64], R21 ;  /* 0x0000001512000986 */ /* 0x0005e2000c101904 */
[----:B------:R-:W-:-:S03]  /*05a0*/  ISETP.GE.U32.AND P0, PT, R8, 0x10000, PT ;  /* 0x000100000800780c */ /* 0x000fc60003f06070 */
[----:B------:R2:W-:Y:S01]  /*05b0*/  @P4 STG.E desc[UR4][R30.64], R11 ;  /* 0x0000000b1e004986 */ /* 0x0005e2000c101904 */
[----:B------:R-:W-:-:S05]  /*05c0*/  IMAD R25, R26, R25, RZ ;  /* 0x000000191a197224 */ /* 0x000fca00078e02ff */
[----:B------:R2:W-:Y:S01]  /*05d0*/  @P2 STG.E desc[UR4][R28.64], R25 ;  /* 0x000000191c002986 */ /* 0x0005e2000c101904 */
[C---:B------:R-:W-:Y:S02]  /*05e0*/  ISETP.GE.U32.AND.EX P0, PT, R9.reuse, RZ, PT, P0 ;  /* 0x000000ff0900720c */ /* 0x040fe40003f06100 */
[----:B------:R-:W-:Y:S01]  /*05f0*/  ISETP.LT.AND.EX P1, PT, R9, R2, PT, P1 ;  /* 0x000000020900720c */ /* 0x000fe20003f21310 */
[----:B------:R-:W-:-:S12]  /*0600*/  IMAD.MOV.U32 R8, RZ, RZ, R9 ;  /* 0x000000ffff087224 */ /* 0x000fd800078e0009 */
[----:B--2---:R-:W-:Y:S05]  /*0610*/  @!P0 BRA P1, `(.L_x_353) ;  /* 0xfffffff800e88947 */ /* 0x004fea000083ffff */
[----:B------:R-:W-:Y:S05]  /*0620*/  EXIT ;  /* 0x000000000000794d */ /* 0x000fea0003800000 */
.L_x_352:
        /* <DEDUP_REMOVED lines=10> */
.L_x_354:
        /* <DEDUP_REMOVED lines=12> */
[----:B--2---:R-:W-:-:S04]  /*0790*/  IMAD R3, R3, UR7, RZ ;  /* 0x0000000703037c24 */ /* 0x004fc8000f8e02ff */
[-C--:B---3--:R-:W-:Y:S02]  /*07a0*/  IMAD R7, R7, R3.reuse, RZ ;  /* 0x0000000307077224 */ /* 0x088fe400078e02ff */
[-C--:B------:R-:W-:Y:S02]  /*07b0*/  IMAD R6, R6, R3.reuse, RZ ;  /* 0x0000000306067224 */ /* 0x080fe400078e02ff */
[-C--:B------:R-:W-:Y:S02]  /*07c0*/  IMAD R5, R5, R3.reuse, RZ ;  /* 0x0000000305057224 */ /* 0x080fe400078e02ff */
[----:B------:R-:W-:Y:S02]  /*07d0*/  IMAD R4, R4, R3, RZ ;  /* 0x0000000304047224 */ /* 0x000fe400078e02ff */
[----:B------:R-:W-:-:S03]  /*07e0*/  IMAD.SHL.U32 R3, R18, 0x4, RZ ;  /* 0x0000000412037824 */ /* 0x000fc600078e00ff */
[----:B------:R1:W-:Y:S02]  /*07f0*/  STG.E.128 desc[UR4][R10.64], R4 ;  /* 0x000000040a007986 */ /* 0x0003e4000c101d04 */
[----:B------:R-:W-:Y:S02]  /*0800*/  ISETP.GE.U32.AND P0, PT, R3, R0, PT ;  /* 0x000000000300720c */ /* 0x000fe40003f06070 */
[----:B------:R-:W-:-:S04]  /*0810*/  SHF.L.U64.HI R3, R18, 0x2, R21 ;  /* 0x0000000212037819 */ /* 0x000fc80000010215 */
[----:B------:R-:W-:-:S13]  /*0820*/  ISETP.GE.AND.EX P0, PT, R3, R2, PT, P0 ;  /* 0x000000020300720c */ /* 0x000fda0003f06300 */
[----:B-1----:R-:W-:Y:S05]  /*0830*/  @!P0 BRA P1, `(.L_x_354) ;  /* 0xfffffffc00a48947 */ /* 0x002fea000083ffff */
[----:B------:R-:W-:Y:S05]  /*0840*/  EXIT ;  /* 0x000000000000794d */ /* 0x000fea0003800000 */
.L_x_355:
        /* <DEDUP_REMOVED lines=11> */
.L_x_551:


//--------------------- .text._ZN2at6native63_GLOBAL__N__862fb238_30_ForeachBinaryOpScalarTensor_cu_64fe0ca525multi_tensor_apply_kernelINS1_18TensorListMetadataILi2EEENS1_27BinaryOpScalarTensorFunctorIaLi2ELi1ELi1EEEJSt10multipliesIaEPaaEEEvT_T0_DpT1_ --------------------------
	.section	.text._ZN2at6native63_GLOBAL__N__862fb238_30_ForeachBinaryOpScalarTensor_cu_64fe0ca525multi_tensor_apply_kernelINS1_18TensorListMetadataILi2EEENS1_27BinaryOpScalarTensorFunctorIaLi2ELi1ELi1EEEJSt10multipliesIaEPaaEEEvT_T0_DpT1_,"ax",@progbits
	.align	128
.text._ZN2at6native63_GLOBAL__N__862fb238_30_ForeachBinaryOpScalarTensor_cu_64fe0ca525multi_tensor_apply_kernelINS1_18TensorListMetadataILi2EEENS1_27BinaryOpScalarTensorFunctorIaLi2ELi1ELi1EEEJSt10multipliesIaEPaaEEEvT_T0_DpT1_:
        .type           _ZN2at6native63_GLOBAL__N__862fb238_30_ForeachBinaryOpScalarTensor_cu_64fe0ca525multi_tensor_apply_kernelINS1_18TensorListMetadataILi2EEENS1_27BinaryOpScalarTensorFunctorIaLi2ELi1ELi1EEEJSt10multipliesIaEPaaEEEvT_T0_DpT1_,@function
        .size           _ZN2at6native63_GLOBAL__N__862fb238_30_ForeachBinaryOpScalarTensor_cu_64fe0ca525multi_tensor_apply_kernelINS1_18TensorListMetadataILi2EEENS1_27BinaryOpScalarTensorFunctorIaLi2ELi1ELi1EEEJSt10multipliesIaEPaaEEEvT_T0_DpT1_,(.L_x_552 - _ZN2at6native63_GLOBAL__N__862fb238_30_ForeachBinaryOpScalarTensor_cu_64fe0ca525multi_tensor_apply_kernelINS1_18TensorListMetadataILi2EEENS1_27BinaryOpScalarTensorFunctorIaLi2ELi1ELi1EEEJSt10multipliesIaEPaaEEEvT_T0_DpT1_)
        .other          _ZN2at6native63_GLOBAL__N__862fb238_30_ForeachBinaryOpScalarTensor_cu_64fe0ca525multi_tensor_apply_kernelINS1_18TensorListMetadataILi2EEENS1_27BinaryOpScalarTensorFunctorIaLi2ELi1ELi1EEEJSt10multipliesIaEPaaEEEvT_T0_DpT1_,@"STO_CUDA_ENTRY STV_DEFAULT"
_ZN2at6native63_GLOBAL__N__862fb238_30_ForeachBinaryOpScalarTensor_cu_64fe0ca525multi_tensor_apply_kernelINS1_18TensorListMetadataILi2EEENS1_27BinaryOpScalarTensorFunctorIaLi2ELi1ELi1EEEJSt10multipliesIaEPaaEEEvT_T0_DpT1_:
        /* <DEDUP_REMOVED lines=26> */
[----:B------:R-:W-:Y:S01]  /*01a0*/  IMAD.MOV.U32 R10, RZ, RZ, RZ ;  /* 0x000000ffff0a7224 */ /* 0x000fe200078e00ff */
[----:B------:R-:W-:Y:S01]  /*01b0*/  ULDC.U8 UR5, c[0x0][0xe68] ;  /* 0x00039a0000057ab9 */ /* 0x000fe20000000000 */
[----:B------:R-:W-:-:S07]  /*01c0*/  IMAD.MOV.U32 R19, RZ, RZ, RZ ;  /* 0x000000ffff137224 */ /* 0x000fce00078e00ff */
.L_x_357:
[----:B0-----:R-:W-:Y:S01]  /*01d0*/  IADD3 R9, P1, R7, R10, RZ ;  /* 0x0000000a07097210 */ /* 0x001fe20007f3e0ff */
[C---:B-1----:R-:W-:Y:S01]  /*01e0*/  IMAD R12, R8.reuse, 0x3, RZ ;  /* 0x00000003080c7824 */ /* 0x042fe200078e02ff */
[----:B------:R-:W-:Y:S02]  /*01f0*/  PRMT R18, RZ, 0x7610, R18 ;  /* 0x00007610ff127816 */ /* 0x000fe40000000012 */
[C---:B------:R-:W-:Y:S01]  /*0200*/  ISETP.GE.U32.AND P0, PT, R9.reuse, 0x10000, PT ;  /* 0x000100000900780c */ /* 0x040fe20003f06070 */
[----:B------:R-:W-:Y:S01]  /*0210*/  IMAD.X R25, RZ, RZ, R19, P1 ;  /* 0x000000ffff197224 */ /* 0x000fe200008e0613 */
[CC--:B------:R-:W-:Y:S02]  /*0220*/  IADD3 R22, P2, R8.reuse, R9.reuse, RZ ;  /* 0x0000000908167210 */ /* 0x0c0fe40007f5e0ff */
[----:B------:R-:W-:Y:S02]  /*0230*/  ISETP.LT.U32.AND P1, PT, R9, R2, PT ;  /* 0x000000020900720c */ /* 0x000fe40003f21070 */
[----:B------:R-:W-:Y:S01]  /*0240*/  ISETP.GE.U32.AND.EX P0, PT, R25, RZ, PT, P0 ;  /* 0x000000ff1900720c */ /* 0x000fe20003f06100 */
[----:B------:R-:W-:Y:S01]  /*0250*/  IMAD.X R23, RZ, RZ, R25, P2 ;  /* 0x000000ffff177224 */ /* 0x000fe200010e0619 */
[----:B------:R-:W-:-:S02]  /*0260*/  LEA R29, P4, R8, R9, 0x1 ;  /* 0x00000009081d7211 */ /* 0x000fc400078808ff */
[----:B------:R-:W-:Y:S02]  /*0270*/  ISETP.LT.AND.EX P0, PT, R25, R6, !P0, P1 ;  /* 0x000000061900720c */ /* 0x000fe40004701310 */
[C---:B------:R-:W-:Y:S01]  /*0280*/  ISETP.GE.U32.AND P1, PT, R22.reuse, 0x10000, PT ;  /* 0x000100001600780c */ /* 0x040fe20003f26070 */
[----:B------:R-:W-:Y:S01]  /*0290*/  IMAD.X R24, RZ, RZ, R25, P4 ;  /* 0x000000ffff187224 */ /* 0x000fe200020e0619 */
[----:B------:R-:W-:Y:S02]  /*02a0*/  ISETP.LT.U32.AND P2, PT, R22, R2, PT ;  /* 0x000000021600720c */ /* 0x000fe40003f41070 */
[----:B------:R-:W-:Y:S02]  /*02b0*/  ISETP.GE.U32.AND.EX P1, PT, R23, RZ, PT, P1 ;  /* 0x000000ff1700720c */ /* 0x000fe40003f26110 */
[----:B------:R-:W-:Y:S02]  /*02c0*/  ISETP.GE.U32.AND P3, PT, R29, 0x10000, PT ;  /* 0x000100001d00780c */ /* 0x000fe40003f66070 */
[----:B------:R-:W-:-:S02]  /*02d0*/  ISETP.LT.AND.EX P1, PT, R23, R6, !P1, P2 ;  /* 0x000000061700720c */ /* 0x000fc40004f21320 */
[----:B------:R-:W-:Y:S02]  /*02e0*/  IADD3 R27, P4, R12, R9, RZ ;  /* 0x000000090c1b7210 */ /* 0x000fe40007f9e0ff */
[----:B------:R-:W-:Y:S02]  /*02f0*/  ISETP.LT.U32.AND P2, PT, R29, R2, PT ;  /* 0x000000021d00720c */ /* 0x000fe40003f41070 */
[C---:B------:R-:W-:Y:S01]  /*0300*/  ISETP.GE.U32.AND.EX P3, PT, R24.reuse, RZ, PT, P3 ;  /* 0x000000ff1800720c */ /* 0x040fe20003f66130 */
[----:B------:R-:W-:Y:S01]  /*0310*/  IMAD.X R11, RZ, RZ, R25, P4 ;  /* 0x000000ffff0b7224 */ /* 0x000fe200020e0619 */
[----:B------:R-:W-:Y:S02]  /*0320*/  @P0 IADD3 R20, P5, R9, R0, RZ ;  /* 0x0000000009140210 */ /* 0x000fe40007fbe0ff */
[----:B------:R-:W-:Y:S02]  /*0330*/  ISETP.LT.AND.EX P2, PT, R24, R6, !P3, P2 ;  /* 0x000000061800720c */ /* 0x000fe40005f41320 */
[----:B------:R-:W-:Y:S01]  /*0340*/  ISETP.GE.U32.AND P3, PT, R27, 0x10000, PT ;  /* 0x000100001b00780c */ /* 0x000fe20003f66070 */
[----:B------:R-:W-:Y:S01]  /*0350*/  @P0 IMAD.X R21, R25, 0x1, R4, P5 ;  /* 0x0000000119150824 */ /* 0x000fe200028e0604 */
[----:B------:R-:W-:Y:S01]  /*0360*/  ISETP.LT.U32.AND P4, PT, R27, R2, PT ;  /* 0x000000021b00720c */ /* 0x000fe20003f81070 */
[----:B------:R-:W0:Y:S01]  /*0370*/  LDC.64 R14, c[0x0][0xe60] ;  /* 0x00039800ff0e7b82 */ /* 0x000e220000000a00 */
[----:B------:R-:W-:-:S02]  /*0380*/  ISETP.GE.U32.AND.EX P3, PT, R11, RZ, PT, P3 ;  /* 0x000000ff0b00720c */ /* 0x000fc40003f66130 */
[----:B------:R1:W2:Y:S01]  /*0390*/  @P0 LDG.E.U8 R18, desc[UR6][R20.64] ;  /* 0x0000000614120981 */ /* 0x0002a2000c1e1100 */
[----:B------:R-:W-:Y:S02]  /*03a0*/  @P1 IADD3 R12, P5, R22, R0, RZ ;  /* 0x00000000160c1210 */ /* 0x000fe40007fbe0ff */
[----:B------:R-:W-:Y:S02]  /*03b0*/  ISETP.LT.AND.EX P4, PT, R11, R6, !P3, P4 ;  /* 0x000000060b00720c */ /* 0x000fe40005f81340 */
[----:B------:R-:W-:Y:S01]  /*03c0*/  @P2 IADD3 R16, P3, R29, R0, RZ ;  /* 0x000000001d102210 */ /* 0x000fe20007f7e0ff */
[----:B------:R-:W-:Y:S01]  /*03d0*/  @P1 IMAD.X R13, R23, 0x1, R4, P5 ;  /* 0x00000001170d1824 */ /* 0x000fe200028e0604 */
[----:B------:R-:W-:Y:S02]  /*03e0*/  PRMT R28, RZ, 0x7610, R28 ;  /* 0x00007610ff1c7816 */ /* 0x000fe4000000001c */
[----:B------:R-:W-:Y:S01]  /*03f0*/  PRMT R26, RZ, 0x7610, R26 ;  /* 0x00007610ff1a7816 */ /* 0x000fe2000000001a */
[----:B------:R-:W-:-:S05]  /*0400*/  @P2 IMAD.X R17, R24, 0x1, R4, P3 ;  /* 0x0000000118112824 */ /* 0x000fca00018e0604 */
[----:B------:R3:W4:Y:S01]  /*0410*/  @P2 LDG.E.U8 R28, desc[UR6][R16.64] ;  /* 0x00000006101c2981 */ /* 0x000722000c1e1100 */
[----:B-1----:R-:W-:-:S03]  /*0420*/  @P4 IADD3 R20, P3, R27, R0, RZ ;  /* 0x000000001b144210 */ /* 0x002fc60007f7e0ff */
[----:B------:R-:W5:Y:S02]  /*0430*/  @P1 LDG.E.U8 R26, desc[UR6][R12.64] ;  /* 0x000000060c1a1981 */ /* 0x000f64000c1e1100 */
[----:B------:R-:W-:Y:S01]  /*0440*/  @P4 IMAD.X R21, R11, 0x1, R4, P3 ;  /* 0x000000010b154824 */ /* 0x000fe200018e0604 */
[----:B---3--:R-:W-:Y:S01]  /*0450*/  PRMT R17, RZ, 0x7610, R17 ;  /* 0x00007610ff117816 */ /* 0x008fe20000000011 */
[----:B0-----:R-:W3:Y:S05]  /*0460*/  LDG.E.U8 R16, desc[UR6][R14.64] ;  /* 0x000000060e107981 */ /* 0x001eea000c1e1100 */
[----:B------:R0:W3:Y:S01]  /*0470*/  @P4 LDG.E.U8 R17, desc[UR6][R20.64] ;  /* 0x0000000614114981 */ /* 0x0000e2000c1e1100 */
[----:B------:R-:W-:Y:S01]  /*0480*/  UPRMT UR4, UR5, 0x8880, URZ ;  /* 0x0000888005047896 */ /* 0x000fe2000800003f */
[----:B0-----:R-:W-:-:S05]  /*0490*/  @P4 IADD3 R20, P5, R27, R3, RZ ;  /* 0x000000031b144210 */ /* 0x001fca0007fbe0ff */
[----:B------:R-:W-:Y:S02]  /*04a0*/  @P4 IMAD.X R21, R11, 0x1, R5, P5 ;  /* 0x000000010b154824 */ /* 0x000fe400028e0605 */
[----:B------:R-:W-:Y:S02]  /*04b0*/  IMAD.MOV.U32 R11, RZ, RZ, R19 ;  /* 0x000000ffff0b7224 */ /* 0x000fe400078e0013 */
[----:B------:R-:W-:-:S04]  /*04c0*/  IMAD.WIDE.U32 R10, R8, 0x4, R10 ;  /* 0x00000004080a7825 */ /* 0x000fc800078e000a */
[----:B------:R-:W-:Y:S01]  /*04d0*/  IMAD.MOV.U32 R19, RZ, RZ, R11 ;  /* 0x000000ffff137224 */ /* 0x000fe200078e000b */
[----:B--2---:R-:W-:-:S05]  /*04e0*/  PRMT R12, R18, 0x9910, RZ ;  /* 0x00009910120c7816 */ /* 0x004fca00000000ff */
[----:B------:R-:W-:-:S05]  /*04f0*/  IMAD R12, R12, UR4, RZ ;  /* 0x000000040c0c7c24 */ /* 0x000fca000f8e02ff */
[----:B------:R-:W-:Y:S02]  /*0500*/  PRMT R13, R12, 0x9910, RZ ;  /* 0x000099100c0d7816 */ /* 0x000fe400000000ff */
[----:B------:R-:W-:-:S03]  /*0510*/  @P0 IADD3 R12, P3, R9, R3, RZ ;  /* 0x00000003090c0210 */ /* 0x000fc60007f7e0ff */
[----:B------:R-:W-:Y:S01]  /*0520*/  IMAD.MOV.U32 R9, RZ, RZ, R13 ;  /* 0x000000ffff097224 */ /* 0x000fe200078e000d */
[----:B----4-:R-:W-:Y:S02]  /*0530*/  PRMT R15, R28, 0x9910, RZ ;  /* 0x000099101c0f7816 */ /* 0x010fe400000000ff */
[----:B-----5:R-:W-:Y:S01]  /*0540*/  PRMT R26, R26, 0x9910, RZ ;  /* 0x000099101a1a7816 */ /* 0x020fe200000000ff */
[----:B------:R-:W-:Y:S02]  /*0550*/  @P0 IMAD.X R13, R25, 0x1, R5, P3 ;  /* 0x00000001190d0824 */ /* 0x000fe400018e0605 */
[----:B------:R-:W-:Y:S02]  /*0560*/  IMAD R15, R15, UR4, RZ ;  /* 0x000000040f0f7c24 */ /* 0x000fe4000f8e02ff */
[----:B---3--:R-:W-:Y:S02]  /*0570*/  IMAD R25, R16, R9, RZ ;  /* 0x0000000910197224 */ /* 0x008fe400078e02ff */
[----:B------:R-:W-:Y:S01]  /*0580*/  IMAD.MOV.U32 R9, RZ, RZ, R26 ;  /* 0x000000ffff097224 */ /* 0x000fe200078e001a */
[----:B------:R-:W-:-:S03]  /*0590*/  PRMT R17, R17, 0x9910, RZ ;  /* 0x0000991011117816 */ /* 0x000fc600000000ff */
[----:B------:R-:W-:Y:S01]  /*05a0*/  IMAD R9, R9, UR4, RZ ;  /* 0x0000000409097c24 */ /* 0x000fe2000f8e02ff */
[----:B------:R-:W-:Y:S01]  /*05b0*/  PRMT R15, R15, 0x9910, RZ ;  /* 0x000099100f0f7816 */ /* 0x000fe200000000ff */
[----:B------:R0:W-:Y:S01]  /*05c0*/  @P0 STG.E.U8 desc[UR6][R12.64], R25 ;  /* 0x000000190c000986 */ /* 0x0001e2000c101106 */
[----:B------:R-:W-:Y:S01]  /*05d0*/  IMAD R17, R17, UR4, RZ ;  /* 0x0000000411117c24 */ /* 0x000fe2000f8e02ff */
[-C--:B------:R-:W-:Y:S02]  /*05e0*/  @P1 IADD3 R22, P0, R22, R3.reuse, RZ ;  /* 0x0000000316161210 */ /* 0x080fe40007f1e0ff */
[----:B------:R-:W-:Y:S02]  /*05f0*/  PRMT R9, R9, 0x9910, RZ ;  /* 0x0000991009097816 */ /* 0x000fe400000000ff */
[----:B------:R-:W-:Y:S02]  /*0600*/  @P2 IADD3 R14, P3, R29, R3, RZ ;  /* 0x000000031d0e2210 */ /* 0x000fe40007f7e0ff */
[----:B------:R-:W-:Y:S01]  /*0610*/  PRMT R17, R17, 0x9910, RZ ;  /* 0x0000991011117816 */ /* 0x000fe200000000ff */
[----:B0-----:R-:W-:-:S02]  /*0620*/  IMAD.MOV.U32 R13, RZ, RZ, R15 ;  /* 0x000000ffff0d7224 */ /* 0x001fc400078e000f */
[--C-:B------:R-:W-:Y:S02]  /*0630*/  @P1 IMAD.X R23, R23, 0x1, R5.reuse, P0 ;  /* 0x0000000117171824 */ /* 0x100fe400000e0605 */
[----:B------:R-:W-:Y:S02]  /*0640*/  IMAD R9, R16, R9, RZ ;  /* 0x0000000910097224 */ /* 0x000fe400078e02ff */
[----:B------:R-:W-:Y:S02]  /*0650*/  @P2 IMAD.X R15, R24, 0x1, R5, P3 ;  /* 0x00000001180f2824 */ /* 0x000fe400018e0605 */
[C---:B------:R-:W-:Y:S02]  /*0660*/  IMAD R13, R16.reuse, R13, RZ ;  /* 0x0000000d100d7224 */ /* 0x040fe400078e02ff */
[----:B------:R-:W-:Y:S01]  /*0670*/  IMAD R17, R16, R17, RZ ;  /* 0x0000001110117224 */ /* 0x000fe200078e02ff */
[----:B------:R2:W-:Y:S01]  /*0680*/  @P1 STG.E.U8 desc[UR6][R22.64], R9 ;  /* 0x0000000916001986 */ /* 0x0005e2000c101106 */
[----:B------:R-:W-:-:S03]  /*0690*/  ISETP.GE.U32.AND P0, PT, R10, 0x10000, PT ;  /* 0x000100000a00780c */ /* 0x000fc60003f06070 */
[----:B------:R2:W-:Y:S01]  /*06a0*/  @P2 STG.E.U8 desc[UR6][R14.64], R13 ;  /* 0x0000000d0e002986 */ /* 0x0005e2000c101106 */
[----:B------:R-:W-:-:S03]  /*06b0*/  ISETP.LT.U32.AND P1, PT, R10, R2, PT ;  /* 0x000000020a00720c */ /* 0x000fc60003f21070 */
[----:B------:R2:W-:Y:S01]  /*06c0*/  @P4 STG.E.U8 desc[UR6][R20.64], R17 ;  /* 0x0000001114004986 */ /* 0x0005e2000c101106 */
[C---:B------:R-:W-:Y:S02]  /*06d0*/  ISETP.GE.U32.AND.EX P0, PT, R11.reuse, RZ, PT, P0 ;  /* 0x000000ff0b00720c */ /* 0x040fe40003f06100 */
[----:B------:R-:W-:-:S13]  /*06e0*/  ISETP.LT.AND.EX P1, PT, R11, R6, PT, P1 ;  /* 0x000000060b00720c */ /* 0x000fda0003f21310 */
[----:B--2---:R-:W-:Y:S05]  /*06f0*/  @!P0 BRA P1, `(.L_x_357) ;  /* 0xfffffff800b48947 */ /* 0x004fea000083ffff */
[----:B------:R-:W-:Y:S05]  /*0700*/  EXIT ;  /* 0x000000000000794d */ /* 0x000fea0003800000 */
.L_x_356:
        /* <DEDUP_REMOVED lines=11> */
.L_x_358:
[C---:B------:R-:W-:Y:S01]  /*07c0*/  IMAD.SHL.U32 R12, R10.reuse, 0x4, RZ ;  /* 0x000000040a0c7824 */ /* 0x040fe200078e00ff */
[----:B------:R-:W-:Y:S01]  /*07d0*/  SHF.L.U64.HI R11, R10, 0x2, R7 ;  /* 0x000000020a0b7819 */ /* 0x000fe20000010207 */
[----:B0-----:R-:W2:Y:S03]  /*07e0*/  LDG.E.U8 R13, desc[UR6][R8.64] ;  /* 0x00000006080d7981 */ /* 0x001ea6000c1e1100 */
[----:B------:R-:W-:-:S05]  /*07f0*/  IADD3 R14, P0, R12, R0, RZ ;  /* 0x000000000c0e7210 */ /* 0x000fca0007f1e0ff */
[----:B------:R-:W-:-:S05]  /*0800*/  IMAD.X R15, R11, 0x1, R4, P0 ;  /* 0x000000010b0f7824 */ /* 0x000fca00000e0604 */
[----:B------:R-:W3:Y:S01]  /*0810*/  LDG.E R14, desc[UR6][R14.64] ;  /* 0x000000060e0e7981 */ /* 0x000ee2000c1e1900 */
[----:B------:R-:W-:Y:S02]  /*0820*/  IADD3 R12, P0, R12, R3, RZ ;  /* 0x000000030c0c7210 */ /* 0x000fe40007f1e0ff */
[C---:B---3--:R-:W-:Y:S02]  /*0830*/  PRMT R17, R14.reuse, 0x7771, RZ ;  /* 0x000077710e117816 */ /* 0x048fe400000000ff */
[C---:B------:R-:W-:Y:S02]  /*0840*/  LOP3.LUT R16, R14.reuse, 0xff, RZ, 0xc0, !PT ;  /* 0x000000ff0e107812 */ /* 0x040fe400078ec0ff */
[C---:B------:R-:W-:Y:S01]  /*0850*/  PRMT R18, R14.reuse, 0x7772, RZ ;  /* 0x000077720e127816 */ /* 0x040fe200000000ff */
[----:B------:R-:W-:Y:S01]  /*0860*/  IMAD R17, R17, UR4, RZ ;  /* 0x0000000411117c24 */ /* 0x000fe2000f8e02ff */
[----:B------:R-:W-:Y:S01]  /*0870*/  PRMT R19, R14, 0x7773, RZ ;  /* 0x000077730e137816 */ /* 0x000fe200000000ff */
[----:B------:R-:W-:-:S02]  /*0880*/  IMAD R16, R16, UR4, RZ ;  /* 0x0000000410107c24 */ /* 0x000fc4000f8e02ff */
[----:B------:R-:W-:Y:S01]  /*0890*/  IMAD R14, R18, UR4, RZ ;  /* 0x00000004120e7c24 */ /* 0x000fe2000f8e02ff */
[----:B------:R-:W-:Y:S01]  /*08a0*/  PRMT R17, R17, 0x9910, RZ ;  /* 0x0000991011117816 */ /* 0x000fe200000000ff */
[----:B------:R-:W-:Y:S01]  /*08b0*/  IMAD R15, R19, UR4, RZ ;  /* 0x00000004130f7c24 */ /* 0x000fe2000f8e02ff */
[----:B------:R-:W-:Y:S02]  /*08c0*/  PRMT R16, R16, 0x9910, RZ ;  /* 0x0000991010107816 */ /* 0x000fe400000000ff */
[----:B------:R-:W-:Y:S01]  /*08d0*/  PRMT R18, R14, 0x9910, RZ ;  /* 0x000099100e127816 */ /* 0x000fe200000000ff */
[----:B------:R-:W-:Y:S01]  /*08e0*/  IMAD.MOV.U32 R14, RZ, RZ, R17 ;  /* 0x000000ffff0e7224 */ /* 0x000fe200078e0011 */
[----:B------:R-:W-:Y:S01]  /*08f0*/  PRMT R15, R15, 0x9910, RZ ;  /* 0x000099100f0f7816 */ /* 0x000fe200000000ff */
[C---:B--2---:R-:W-:Y:S02]  /*0900*/  IMAD R17, R13.reuse, R16, RZ ;  /* 0x000000100d117224 */ /* 0x044fe400078e02ff */
[----:B------:R-:W-:-:S02]  /*0910*/  IMAD R14, R13, R14, RZ ;  /* 0x0000000e0d0e7224 */ /* 0x000fc400078e02ff */
[----:B------:R-:W-:Y:S02]  /*0920*/  IMAD.MOV.U32 R16, RZ, RZ, R15 ;  /* 0x000000ffff107224 */ /* 0x000fe400078e000f */
[C---:B------:R-:W-:Y:S01]  /*0930*/  IMAD R15, R13.reuse, R18, RZ ;  /* 0x000000120d0f7224 */ /* 0x040fe200078e02ff */
[----:B------:R-:W-:Y:S01]  /*0940*/  PRMT R18, R14, 0x7604, R17 ;  /* 0x000076040e127816 */ /* 0x000fe20000000011 */
[----:B------:R-:W-:Y:S02]  /*0950*/  IMAD R14, R13, R16, RZ ;  /* 0x000000100d0e7224 */ /* 0x000fe400078e02ff */
[----:B------:R-:W-:Y:S01]  /*0960*/  IMAD.X R13, R11, 0x1, R5, P0 ;  /* 0x000000010b0d7824 */ /* 0x000fe200000e0605 */
[----:B------:R-:W-:Y:S02]  /*0970*/  IADD3 R10, P0, R10, UR5, RZ ;  /* 0x000000050a0a7c10 */ /* 0x000fe4000ff1e0ff */
[----:B------:R-:W-:-:S03]  /*0980*/  PRMT R15, R15, 0x7054, R18 ;  /* 0x000070540f0f7816 */ /* 0x000fc60000000012 */
[----:B------:R-:W-:Y:S01]  /*0990*/  IMAD.SHL.U32 R11, R10, 0x4, RZ ;  /* 0x000000040a0b7824 */ /* 0x000fe200078e00ff */
[----:B------:R-:W-:Y:S01]  /*09a0*/  PRMT R15, R14, 0x654, R15 ;  /* 0x000006540e0f7816 */ /* 0x000fe2000000000f */
[----:B------:R-:W-:Y:S01]  /*09b0*/  IMAD.X R7, RZ, RZ, R7, P0 ;  /* 0x000000ffff077224 */ /* 0x000fe200000e0607 */
[C---:B------:R-:W-:Y:S02]  /*09c0*/  ISETP.LT.U32.AND P1, PT, R10.reuse, 0x4000, PT ;  /* 0x000040000a00780c */ /* 0x040fe40003f21070 */
[----:B------:R-:W-:Y:S01]  /*09d0*/  ISETP.GE.U32.AND P0, PT, R11, R2, PT ;  /* 0x000000020b00720c */ /* 0x000fe20003f06070 */
[----:B------:R1:W-:Y:S01]  /*09e0*/  STG.E desc[UR6][R12.64], R15 ;  /* 0x0000000f0c007986 */ /* 0x0003e2000c101906 */
[----:B------:R-:W-:Y:S02]  /*09f0*/  SHF.L.U64.HI R11, R10, 0x2, R7 ;  /* 0x000000020a0b7819 */ /* 0x000fe40000010207 */
[----:B------:R-:W-:Y:S02]  /*0a00*/  ISETP.LT.U32.AND.EX P1, PT, R7, RZ, PT, P1 ;  /* 0x000000ff0700720c */ /* 0x000fe40003f21110 */
[----:B------:R-:W-:-:S13]  /*0a10*/  ISETP.GE.AND.EX P0, PT, R11, R6, PT, P0 ;  /* 0x000000060b00720c */ /* 0x000fda0003f06300 */
[----:B-1----:R-:W-:Y:S05]  /*0a20*/  @!P0 BRA P1, `(.L_x_358) ;  /* 0xfffffffc00648947 */ /* 0x002fea000083ffff */
[----:B------:R-:W-:Y:S05]  /*0a30*/  EXIT ;  /* 0x000000000000794d */ /* 0x000fea0003800000 */
.L_x_359:
        /* <DEDUP_REMOVED lines=12> */
.L_x_552:


//--------------------- .text._ZN2at6native63_GLOBAL__N__862fb238_30_ForeachBinaryOpScalarTensor_cu_64fe0ca525multi_tensor_apply_kernelINS1_18TensorListMetadataILi2EEENS1_27BinaryOpScalarTensorFunctorIhLi2ELi1ELi1EEEJSt10multipliesIhEPhhEEEvT_T0_DpT1_ --------------------------
	.section	.text._ZN2at6native63_GLOBAL__N__862fb238_30_ForeachBinaryOpScalarTensor_cu_64fe0ca525multi_tensor_apply_kernelINS1_18TensorListMetadataILi2EEENS1_27BinaryOpScalarTensorFunctorIhLi2ELi1ELi1EEEJSt10multipliesIhEPhhEEEvT_T0_DpT1_,"ax",@progbits
	.align	128
.text._ZN2at6native63_GLOBAL__N__862fb238_30_ForeachBinaryOpScalarTensor_cu_64fe0ca525multi_tensor_apply_kernelINS1_18TensorListMetadataILi2EEENS1_27BinaryOpScalarTensorFunctorIhLi2ELi1ELi1EEEJSt10multipliesIhEPhhEEEvT_T0_DpT1_:
        .type           _ZN2at6native63_GLOBAL__N__862fb238_30_ForeachBinaryOpScalarTensor_cu_64fe0ca525multi_tensor_apply_kernelINS1_18TensorListMetadataILi2EEENS1_27BinaryOpScalarTensorFunctorIhLi2ELi1ELi1EEEJSt10multipliesIhEPhhEEEvT_T0_DpT1_,@function
        .size           _ZN2at6native63_GLOBAL__N__862fb238_30_ForeachBinaryOpScalarTensor_cu_64fe0ca525multi_tensor_apply_kernelINS1_18TensorListMetadataILi2EEENS1_27BinaryOpScalarTensorFunctorIhLi2ELi1ELi1EEEJSt10multipliesIhEPhhEEEvT_T0_DpT1_,(.L_x_553 - _ZN2at6native63_GLOBAL__N__862fb238_30_ForeachBinaryOpScalarTensor_cu_64fe0ca525multi_tensor_apply_kernelINS1_18TensorListMetadataILi2EEENS1_27BinaryOpScalarTensorFunctorIhLi2ELi1ELi1EEEJSt10multipliesIhEPhhEEEvT_T0_DpT1_)
        .other          _ZN2at6native63_GLOBAL__N__862fb238_30_ForeachBinaryOpScalarTensor_cu_64fe0ca525multi_tensor_apply_kernelINS1_18TensorListMetadataILi2EEENS1_27BinaryOpScalarTensorFunctorIhLi2ELi1ELi1EEEJSt10multipliesIhEPhhEEEvT_T0_DpT1_,@"STO_CUDA_ENTRY STV_DEFAULT"
_ZN2at6native63_GLOBAL__N__862fb238_30_ForeachBinaryOpScalarTensor_cu_64fe0ca525multi_tensor_apply_kernelINS1_18TensorListMetadataILi2EEENS1_27BinaryOpScalarTensorFunctorIhLi2ELi1ELi1EEEJSt10multipliesIhEPhhEEEvT_T0_DpT1_:
        /* <DEDUP_REMOVED lines=28> */
.L_x_361:
[----:B0-2---:R-:W-:Y:S01]  /*01c0*/  IADD3 R9, P1, R17, R20, RZ ;  /* 0x0000001411097210 */ /* 0x005fe20007f3e0ff */
[C---:B-1----:R-:W-:Y:S01]  /*01d0*/  IMAD R2, R18.reuse, 0x3, RZ ;  /* 0x0000000312027824 */ /* 0x042fe200078e02ff */
[----:B------:R-:W-:Y:S02]  /*01e0*/  PRMT R28, RZ, 0x7610, R28 ;  /* 0x00007610ff1c7816 */ /* 0x000fe4000000001c */
[----:B------:R-:W-:Y:S01]  /*01f0*/  IADD3 R24, P3, R18, R9, RZ ;  /* 0x0000000912187210 */ /* 0x000fe20007f7e0ff */
[----:B------:R-:W-:Y:S01]  /*0200*/  IMAD.X R22, RZ, RZ, R21, P1 ;  /* 0x000000ffff167224 */ /* 0x000fe200008e0615 */
[C---:B------:R-:W-:Y:S02]  /*0210*/  ISETP.GE.U32.AND P0, PT, R9.reuse, 0x10000, PT ;  /* 0x000100000900780c */ /* 0x040fe40003f06070 */
[----:B------:R-:W-:Y:S01]  /*0220*/  ISETP.LT.U32.AND P2, PT, R9, R12, PT ;  /* 0x0000000c0900720c */ /* 0x000fe20003f41070 */
[----:B------:R-:W-:Y:S01]  /*0230*/  IMAD.X R19, RZ, RZ, R22, P3 ;  /* 0x000000ffff137224 */ /* 0x000fe200018e0616 */
[----:B------:R-:W-:-:S02]  /*0240*/  ISETP.GE.U32.AND.EX P0, PT, R22, RZ, PT, P0 ;  /* 0x000000ff1600720c */ /* 0x000fc40003f06100 */
[----:B------:R-:W-:Y:S02]  /*0250*/  ISETP.GE.U32.AND P1, PT, R24, 0x10000, PT ;  /* 0x000100001800780c */ /* 0x000fe40003f26070 */
[----:B------:R-:W-:Y:S02]  /*0260*/  LEA R29, P3, R18, R9, 0x1 ;  /* 0x00000009121d7211 */ /* 0x000fe400078608ff */
[----:B------:R-:W-:Y:S02]  /*0270*/  ISETP.LT.AND.EX P0, PT, R22, R16, !P0, P2 ;  /* 0x000000101600720c */ /* 0x000fe40004701320 */
[----:B------:R-:W-:Y:S01]  /*0280*/  ISETP.LT.U32.AND P2, PT, R24, R12, PT ;  /* 0x0000000c1800720c */ /* 0x000fe20003f41070 */
[----:B------:R-:W-:Y:S01]  /*0290*/  IMAD.X R23, RZ, RZ, R22, P3 ;  /* 0x000000ffff177224 */ /* 0x000fe200018e0616 */
[----:B------:R-:W-:Y:S02]  /*02a0*/  ISETP.GE.U32.AND.EX P1, PT, R19, RZ, PT, P1 ;  /* 0x000000ff1300720c */ /* 0x000fe40003f26110 */
[----:B------:R-:W-:-:S02]  /*02b0*/  ISETP.GE.U32.AND P4, PT, R29, 0x10000, PT ;  /* 0x000100001d00780c */ /* 0x000fc40003f86070 */
[----:B------:R-:W-:Y:S02]  /*02c0*/  IADD3 R27, P5, R2, R9, RZ ;  /* 0x00000009021b7210 */ /* 0x000fe40007fbe0ff */
[----:B------:R-:W-:Y:S01]  /*02d0*/  ISETP.LT.AND.EX P1, PT, R19, R16, !P1, P2 ;  /* 0x000000101300720c */ /* 0x000fe20004f21320 */
[----:B------:R-:W0:Y:S01]  /*02e0*/  LDC.64 R2, c[0x0][0xe60] ;  /* 0x00039800ff027b82 */ /* 0x000e220000000a00 */
[----:B------:R-:W-:Y:S01]  /*02f0*/  ISETP.LT.U32.AND P3, PT, R29, R12, PT ;  /* 0x0000000c1d00720c */ /* 0x000fe20003f61070 */
[----:B------:R-:W-:Y:S01]  /*0300*/  IMAD.X R25, RZ, RZ, R22, P5 ;  /* 0x000000ffff197224 */ /* 0x000fe200028e0616 */
[----:B------:R-:W-:Y:S02]  /*0310*/  ISETP.GE.U32.AND.EX P4, PT, R23, RZ, PT, P4 ;  /* 0x000000ff1700720c */ /* 0x000fe40003f86140 */
[----:B------:R-:W-:Y:S02]  /*0320*/  ISETP.GE.U32.AND P2, PT, R27, 0x10000, PT ;  /* 0x000100001b00780c */ /* 0x000fe40003f46070 */
[----:B------:R-:W-:-:S02]  /*0330*/  ISETP.LT.AND.EX P3, PT, R23, R16, !P4, P3 ;  /* 0x000000101700720c */ /* 0x000fc40006761330 */
[----:B------:R-:W-:Y:S02]  /*0340*/  ISETP.LT.U32.AND P4, PT, R27, R12, PT ;  /* 0x0000000c1b00720c */ /* 0x000fe40003f81070 */
[----:B------:R-:W-:Y:S02]  /*0350*/  ISETP.GE.U32.AND.EX P2, PT, R25, RZ, PT, P2 ;  /* 0x000000ff1900720c */ /* 0x000fe40003f46120 */
[----:B------:R-:W-:Y:S02]  /*0360*/  @P0 IADD3 R8, P5, R9, R0, RZ ;  /* 0x0000000009080210 */ /* 0x000fe40007fbe0ff */
[----:B------:R-:W-:Y:S02]  /*0370*/  ISETP.LT.AND.EX P4, PT, R25, R16, !P2, P4 ;  /* 0x000000101900720c */ /* 0x000fe40005781340 */
[----:B------:R-:W-:Y:S01]  /*0380*/  @P1 IADD3 R4, P2, R24, R0, RZ ;  /* 0x0000000018041210 */ /* 0x000fe20007f5e0ff */
[----:B------:R-:W-:Y:S01]  /*0390*/  @P0 IMAD.X R9, R22, 0x1, R14, P5 ;  /* 0x0000000116090824 */ /* 0x000fe200028e060e */
[----:B------:R-:W-:-:S03]  /*03a0*/  PRMT R26, RZ, 0x7610, R26 ;  /* 0x00007610ff1a7816 */ /* 0x000fc6000000001a */
[--C-:B------:R-:W-:Y:S01]  /*03b0*/  @P1 IMAD.X R5, R19, 0x1, R14.reuse, P2 ;  /* 0x0000000113051824 */ /* 0x100fe200010e060e */
[-C--:B------:R-:W-:Y:S01]  /*03c0*/  @P3 IADD3 R6, P2, R29, R0.reuse, RZ ;  /* 0x000000001d063210 */ /* 0x080fe20007f5e0ff */
[----:B------:R-:W2:Y:S04]  /*03d0*/  @P0 LDG.E.U8 R28, desc[UR6][R8.64] ;  /* 0x00000006081c0981 */ /* 0x000ea8000c1e1100 */
[----:B------:R1:W3:Y:S01]  /*03e0*/  @P1 LDG.E.U8 R26, desc[UR6][R4.64] ;  /* 0x00000006041a1981 */ /* 0x0002e2000c1e1100 */
[----:B------:R-:W-:Y:S01]  /*03f0*/  @P3 IMAD.X R7, R23, 0x1, R14, P2 ;  /* 0x0000000117073824 */ /* 0x000fe200010e060e */
[----:B------:R-:W-:Y:S02]  /*0400*/  @P4 IADD3 R10, P2, R27, R0, RZ ;  /* 0x000000001b0a4210 */ /* 0x000fe40007f5e0ff */
[----:B-1----:R-:W-:-:S03]  /*0410*/  PRMT R4, RZ, 0x7610, R4 ;  /* 0x00007610ff047816 */ /* 0x002fc60000000004 */
[----:B------:R-:W-:Y:S01]  /*0420*/  @P4 IMAD.X R11, R25, 0x1, R14, P2 ;  /* 0x00000001190b4824 */ /* 0x000fe200010e060e */
[----:B------:R-:W-:Y:S02]  /*0430*/  PRMT R5, RZ, 0x7610, R5 ;  /* 0x00007610ff057816 */ /* 0x000fe40000000005 */
[----:B------:R-:W4:Y:S04]  /*0440*/  @P3 LDG.E.U8 R4, desc[UR6][R6.64] ;  /* 0x0000000606043981 */ /* 0x000f28000c1e1100 */
[----:B------:R-:W5:Y:S04]  /*0450*/  @P4 LDG.E.U8 R5, desc[UR6][R10.64] ;  /* 0x000000060a054981 */ /* 0x000f68000c1e1100 */
[----:B0-----:R3:W5:Y:S01]  /*0460*/  LDG.E.U8 R7, desc[UR6][R2.64] ;  /* 0x0000000602077981 */ /* 0x001762000c1e1100 */
[----:B------:R-:W-:Y:S01]  /*0470*/  UPRMT UR4, UR5, 0x9910, URZ ;  /* 0x0000991005047896 */ /* 0x000fe2000800003f */
[----:B--2---:R-:W-:Y:S01]  /*0480*/  PRMT R8, R28, 0x9910, RZ ;  /* 0x000099101c087816 */ /* 0x004fe200000000ff */
[----:B------:R-:W-:-:S02]  /*0490*/  IMAD.IADD R28, R17, 0x1, R20 ;  /* 0x00000001111c7824 */ /* 0x000fc400078e0214 */
[----:B------:R-:W-:Y:S01]  /*04a0*/  IMAD.WIDE.U32 R20, R18, 0x4, R20 ;  /* 0x0000000412147825 */ /* 0x000fe200078e0014 */
[----:B---3--:R-:W-:-:S03]  /*04b0*/  PRMT R3, R26, 0x9910, RZ ;  /* 0x000099101a037816 */ /* 0x008fc600000000ff */
[----:B------:R-:W-:Y:S02]  /*04c0*/  IMAD R8, R8, UR4, RZ ;  /* 0x0000000408087c24 */ /* 0x000fe4000f8e02ff */
[----:B------:R-:W-:-:S03]  /*04d0*/  IMAD R3, R3, UR4, RZ ;  /* 0x0000000403037c24 */ /* 0x000fc6000f8e02ff */
[----:B------:R-:W-:Y:S02]  /*04e0*/  PRMT R6, R8, 0x9910, RZ ;  /* 0x0000991008067816 */ /* 0x000fe400000000ff */
[----:B------:R-:W-:Y:S02]  /*04f0*/  @P0 IADD3 R8, P2, R28, R13, RZ ;  /* 0x0000000d1c080210 */ /* 0x000fe40007f5e0ff */
[----:B------:R-:W-:-:S03]  /*0500*/  PRMT R10, R3, 0x9910, RZ ;  /* 0x00009910030a7816 */ /* 0x000fc600000000ff */
[----:B------:R-:W-:Y:S01]  /*0510*/  @P0 IMAD.X R9, R22, 0x1, R15, P2 ;  /* 0x0000000116090824 */ /* 0x000fe200010e060f */
[----:B----4-:R-:W-:Y:S02]  /*0520*/  PRMT R4, R4, 0x9910, RZ ;  /* 0x0000991004047816 */ /* 0x010fe400000000ff */
[----:B-----5:R-:W-:-:S03]  /*0530*/  PRMT R2, R5, 0x9910, RZ ;  /* 0x0000991005027816 */ /* 0x020fc600000000ff */
[----:B------:R-:W-:Y:S01]  /*0540*/  IMAD.MOV.U32 R5, RZ, RZ, R4 ;  /* 0x000000ffff057224 */ /* 0x000fe200078e0004 */
[----:B------:R-:W-:-:S03]  /*0550*/  @P3 IADD3 R4, P2, R29, R13, RZ ;  /* 0x0000000d1d043210 */ /* 0x000fc60007f5e0ff */
[----:B------:R-:W-:Y:S02]  /*0560*/  IMAD R5, R5, UR4, RZ ;  /* 0x0000000405057c24 */ /* 0x000fe4000f8e02ff */
[----:B------:R-:W-:Y:S02]  /*0570*/  IMAD R11, R7, R6, RZ ;  /* 0x00000006070b7224 */ /* 0x000fe400078e02ff */
[----:B------:R-:W-:Y:S01]  /*0580*/  IMAD.MOV.U32 R6, RZ, RZ, R2 ;  /* 0x000000ffff067224 */ /* 0x000fe200078e0002 */
[----:B------:R-:W-:Y:S02]  /*0590*/  PRMT R5, R5, 0x9910, RZ ;  /* 0x0000991005057816 */ /* 0x000fe400000000ff */
[----:B------:R0:W-:Y:S01]  /*05a0*/  @P0 STG.E.U8 desc[UR6][R8.64], R11 ;  /* 0x0000000b08000986 */ /* 0x0001e2000c101106 */
[----:B------:R-:W-:Y:S01]  /*05b0*/  IMAD R6, R6, UR4, RZ ;  /* 0x0000000406067c24 */ /* 0x000fe2000f8e02ff */
[----:B------:R-:W-:-:S04]  /*05c0*/  @P1 IADD3 R2, P0, R24, R13, RZ ;  /* 0x0000000d18021210 */ /* 0x000fc80007f1e0ff */
[----:B------:R-:W-:Y:S01]  /*05d0*/  PRMT R22, R6, 0x9910, RZ ;  /* 0x0000991006167816 */ /* 0x000fe200000000ff */
[----:B------:R-:W-:Y:S01]  /*05e0*/  @P1 IMAD.X R3, R19, 0x1, R15, P0 ;  /* 0x0000000113031824 */ /* 0x000fe200000e060f */
[----:B------:R-:W-:Y:S02]  /*05f0*/  @P4 IADD3 R6, P5, R27, R13, RZ ;  /* 0x0000000d1b064210 */ /* 0x000fe40007fbe0ff */
[----:B------:R-:W-:Y:S01]  /*0600*/  ISETP.GE.U32.AND P0, PT, R20, 0x10000, PT ;  /* 0x000100001400780c */ /* 0x000fe20003f06070 */
[----:B------:R-:W-:Y:S02]  /*0610*/  IMAD R19, R7, R22, RZ ;  /* 0x0000001607137224 */ /* 0x000fe400078e02ff */
[----:B0-----:R-:W-:Y:S01]  /*0620*/  IMAD.MOV.U32 R8, RZ, RZ, R5 ;  /* 0x000000ffff087224 */ /* 0x001fe200078e0005 */
[----:B------:R-:W-:Y:S01]  /*0630*/  ISETP.GE.U32.AND.EX P0, PT, R21, RZ, PT, P0 ;  /* 0x000000ff1500720c */ /* 0x000fe20003f06100 */
[----:B------:R-:W-:Y:S02]  /*0640*/  IMAD R9, R7, R10, RZ ;  /* 0x0000000a07097224 */ /* 0x000fe400078e02ff */
[----:B------:R-:W-:-:S02]  /*0650*/  @P3 IMAD.X R5, R23, 0x1, R15, P2 ;  /* 0x0000000117053824 */ /* 0x000fc400010e060f */
[----:B------:R-:W-:Y:S01]  /*0660*/  IMAD R11, R7, R8, RZ ;  /* 0x00000008070b7224 */ /* 0x000fe200078e02ff */
[----:B------:R2:W-:Y:S01]  /*0670*/  @P1 STG.E.U8 desc[UR6][R2.64], R9 ;  /* 0x0000000902001986 */ /* 0x0005e2000c101106 */
[----:B------:R-:W-:Y:S01]  /*0680*/  @P4 IMAD.X R7, R25, 0x1, R15, P5 ;  /* 0x0000000119074824 */ /* 0x000fe200028e060f */
[----:B------:R-:W-:Y:S02]  /*0690*/  ISETP.LT.U32.AND P1, PT, R20, R12, PT ;  /* 0x0000000c1400720c */ /* 0x000fe40003f21070 */
[----:B------:R2:W-:Y:S02]  /*06a0*/  @P3 STG.E.U8 desc[UR6][R4.64], R11 ;  /* 0x0000000b04003986 */ /* 0x0005e4000c101106 */
[----:B------:R-:W-:Y:S02]  /*06b0*/  ISETP.LT.AND.EX P1, PT, R21, R16, PT, P1 ;  /* 0x000000101500720c */ /* 0x000fe40003f21310 */
[----:B------:R2:W-:Y:S11]  /*06c0*/  @P4 STG.E.U8 desc[UR6][R6.64], R19 ;  /* 0x0000001306004986 */ /* 0x0005f6000c101106 */
[----:B------:R-:W-:Y:S05]  /*06d0*/  @!P0 BRA P1, `(.L_x_361) ;  /* 0xfffffff800b88947 */ /* 0x000fea000083ffff */
[----:B------:R-:W-:Y:S05]  /*06e0*/  EXIT ;  /* 0x000000000000794d */ /* 0x000fea0003800000 */
.L_x_360:
        /* <DEDUP_REMOVED lines=8> */
[----:B------:R-:W-:-:S03]  /*0770*/  UPRMT UR4, UR5, 0x9910, URZ ;  /* 0x0000991005047896 */ /* 0x000fc6000800003f */
[----:B------:R-:W-:-:S09]  /*0780*/  ULDC UR5, c[0x0][0x0] ;  /* 0x0000000000057ab9 */ /* 0x000fd20000000800 */
.L_x_362:
[C---:B------:R-:W-:Y:S01]  /*0790*/  IMAD.SHL.U32 R7, R5.reuse, 0x4, RZ ;  /* 0x0000000405077824 */ /* 0x040fe200078e00ff */
[----:B------:R-:W-:Y:S01]  /*07a0*/  SHF.L.U64.HI R6, R5, 0x2, R4 ;  /* 0x0000000205067819 */ /* 0x000fe20000010204 */
[----:B0-----:R-:W2:Y:S03]  /*07b0*/  LDG.E.U8 R8, desc[UR6][R2.64] ;  /* 0x0000000602087981 */ /* 0x001ea6000c1e1100 */
[----:B------:R-:W-:-:S05]  /*07c0*/  IADD3 R10, P0, R7, R0, RZ ;  /* 0x00000000070a7210 */ /* 0x000fca0007f1e0ff */
[----:B------:R-:W-:-:S05]  /*07d0*/  IMAD.X R11, R6, 0x1, R14, P0 ;  /* 0x00000001060b7824 */ /* 0x000fca00000e060e */
[----:B------:R-:W3:Y:S02]  /*07e0*/  LDG.E R10, desc[UR6][R10.64] ;  /* 0x000000060a0a7981 */ /* 0x000ee4000c1e1900 */
[C---:B---3--:R-:W-:Y:S02]  /*07f0*/  PRMT R17, R10.reuse, 0x7771, RZ ;  /* 0x000077710a117816 */ /* 0x048fe400000000ff */
[C---:B------:R-:W-:Y:S02]  /*0800*/  LOP3.LUT R9, R10.reuse, 0xff, RZ, 0xc0, !PT ;  /* 0x000000ff0a097812 */ /* 0x040fe400078ec0ff */
[C---:B------:R-:W-:Y:S01]  /*0810*/  PRMT R19, R10.reuse, 0x7773, RZ ;  /* 0x000077730a137816 */ /* 0x040fe200000000ff */
[----:B------:R-:W-:Y:S01]  /*0820*/  IMAD R17, R17, UR4, RZ ;  /* 0x0000000411117c24 */ /* 0x000fe2000f8e02ff */
[----:B------:R-:W-:Y:S01]  /*0830*/  PRMT R18, R10, 0x7772, RZ ;  /* 0x000077720a127816 */ /* 0x000fe200000000ff */
[----:B------:R-:W-:Y:S02]  /*0840*/  IMAD R9, R9, UR4, RZ ;  /* 0x0000000409097c24 */ /* 0x000fe4000f8e02ff */
[----:B------:R-:W-:Y:S01]  /*0850*/  IMAD R10, R19, UR4, RZ ;  /* 0x00000004130a7c24 */ /* 0x000fe2000f8e02ff */
[----:B------:R-:W-:-:S02]  /*0860*/  PRMT R17, R17, 0x9910, RZ ;  /* 0x0000991011117816 */ /* 0x000fc400000000ff */
[----:B------:R-:W-:Y:S01]  /*0870*/  PRMT R11, R9, 0x9910, RZ ;  /* 0x00009910090b7816 */ /* 0x000fe200000000ff */
[----:B------:R-:W-:Y:S01]  /*0880*/  IMAD R9, R18, UR4, RZ ;  /* 0x0000000412097c24 */ /* 0x000fe2000f8e02ff */
[----:B------:R-:W-:Y:S01]  /*0890*/  PRMT R18, R10, 0x9910, RZ ;  /* 0x000099100a127816 */ /* 0x000fe200000000ff */
[C---:B--2---:R-:W-:Y:S02]  /*08a0*/  IMAD R10, R8.reuse, R17, RZ ;  /* 0x00000011080a7224 */ /* 0x044fe400078e02ff */
[----:B------:R-:W-:Y:S01]  /*08b0*/  IMAD R11, R8, R11, RZ ;  /* 0x0000000b080b7224 */ /* 0x000fe200078e02ff */
[----:B------:R-:W-:Y:S01]  /*08c0*/  PRMT R9, R9, 0x9910, RZ ;  /* 0x0000991009097816 */ /* 0x000fe200000000ff */
[----:B------:R-:W-:-:S03]  /*08d0*/  IMAD.MOV.U32 R17, RZ, RZ, R18 ;  /* 0x000000ffff117224 */ /* 0x000fc600078e0012 */
[----:B------:R-:W-:Y:S01]  /*08e0*/  PRMT R18, R10, 0x7604, R11 ;  /* 0x000076040a127816 */ /* 0x000fe2000000000b */
[C---:B------:R-:W-:Y:S02]  /*08f0*/  IMAD R9, R8.reuse, R9, RZ ;  /* 0x0000000908097224 */ /* 0x040fe400078e02ff */
[----:B------:R-:W-:Y:S01]  /*0900*/  IMAD R10, R8, R17, RZ ;  /* 0x00000011080a7224 */ /* 0x000fe200078e02ff */
[----:B------:R-:W-:Y:S02]  /*0910*/  IADD3 R8, P0, R7, R13, RZ ;  /* 0x0000000d07087210 */ /* 0x000fe40007f1e0ff */
[----:B------:R-:W-:-:S03]  /*0920*/  PRMT R7, R9, 0x7054, R18 ;  /* 0x0000705409077816 */ /* 0x000fc60000000012 */
[----:B------:R-:W-:Y:S01]  /*0930*/  IMAD.X R9, R6, 0x1, R15, P0 ;  /* 0x0000000106097824 */ /* 0x000fe200000e060f */
[----:B------:R-:W-:Y:S02]  /*0940*/  IADD3 R5, P0, R5, UR5, RZ ;  /* 0x0000000505057c10 */ /* 0x000fe4000ff1e0ff */
[----:B------:R-:W-:-:S03]  /*0950*/  PRMT R7, R10, 0x654, R7 ;  /* 0x000006540a077816 */ /* 0x000fc60000000007 */
[C---:B------:R-:W-:Y:S02]  /*0960*/  IMAD.SHL.U32 R11, R5.reuse, 0x4, RZ ;  /* 0x00000004050b7824 */ /* 0x040fe400078e00ff */
[----:B------:R-:W-:Y:S01]  /*0970*/  IMAD.X R4, RZ, RZ, R4, P0 ;  /* 0x000000ffff047224 */ /* 0x000fe200000e0604 */
[----:B------:R1:W-:Y:S01]  /*0980*/  STG.E desc[UR6][R8.64], R7 ;  /* 0x0000000708007986 */ /* 0x0003e2000c101906 */
[----:B------:R-:W-:Y:S02]  /*0990*/  ISETP.LT.U32.AND P1, PT, R5, 0x4000, PT ;  /* 0x000040000500780c */ /* 0x000fe40003f21070 */
[----:B------:R-:W-:Y:S02]  /*09a0*/  ISETP.GE.U32.AND P0, PT, R11, R12, PT ;  /* 0x0000000c0b00720c */ /* 0x000fe40003f06070 */
[----:B------:R-:W-:Y:S02]  /*09b0*/  SHF.L.U64.HI R11, R5, 0x2, R4 ;  /* 0x00000002050b7819 */ /* 0x000fe40000010204 */
[----:B------:R-:W-:-:S02]  /*09c0*/  ISETP.LT.U32.AND.EX P1, PT, R4, RZ, PT, P1 ;  /* 0x000000ff0400720c */ /* 0x000fc40003f21110 */
[----:B------:R-:W-:-:S13]  /*09d0*/  ISETP.GE.AND.EX P0, PT, R11, R16, PT, P0 ;  /* 0x000000100b00720c */ /* 0x000fda0003f06300 */
[----:B-1----:R-:W-:Y:S05]  /*09e0*/  @!P0 BRA P1, `(.L_x_362) ;  /* 0xfffffffc00688947 */ /* 0x002fea000083ffff */
[----:B------:R-:W-:Y:S05]  /*09f0*/  EXIT ;  /* 0x000000000000794d */ /* 0x000fea0003800000 */
.L_x_363:
        /* <DEDUP_REMOVED lines=16> */
.L_x_553:


//--------------------- .text._ZN2at6native63_GLOBAL__N__862fb238_30_ForeachBinaryOpScalarTensor_cu_64fe0ca525multi_tensor_apply_kernelINS1_18TensorListMetadataILi1EEENS1_27BinaryOpScalarTensorFunctorIN3c108BFloat16ELi1ELi1ELi0EEEJSt10multipliesIfEPS7_fEEEvT_T0_DpT1_ --------------------------
	.section	.text._ZN2at6native63_GLOBAL__N__862fb238_30_ForeachBinaryOpScalarTensor_cu_64fe0ca525multi_tensor_apply_kernelINS1_18TensorListMetadataILi1EEENS1_27BinaryOpScalarTensorFunctorIN3c108BFloat16ELi1ELi1ELi0EEEJSt10multipliesIfEPS7_fEEEvT_T0_DpT1_,"ax",@progbits
	.align	128
.text._ZN2at6native63_GLOBAL__N__862fb238_30_ForeachBinaryOpScalarTensor_cu_64fe0ca525multi_tensor_apply_kernelINS1_18TensorListMetadataILi1EEENS1_27BinaryOpScalarTensorFunctorIN3c108BFloat16ELi1ELi1ELi0EEEJSt10multipliesIfEPS7_fEEEvT_T0_DpT1_:
        .type           _ZN2at6native63_GLOBAL__N__862fb238_30_ForeachBinaryOpScalarTensor_cu_64fe0ca525multi_tensor_apply_kernelINS1_18TensorListMetadataILi1EEENS1_27BinaryOpScalarTensorFunctorIN3c108BFloat16ELi1ELi1ELi0EEEJSt10multipliesIfEPS7_fEEEvT_T0_DpT1_,@function
        .size           _ZN2at6native63_GLOBAL__N__862fb238_30_ForeachBinaryOpScalarTensor_cu_64fe0ca525multi_tensor_apply_kernelINS1_18TensorListMetadataILi1EEENS1_27BinaryOpScalarTensorFunctorIN3c108BFloat16ELi1ELi1ELi0EEEJSt10multipliesIfEPS7_fEEEvT_T0_DpT1_,(.L_x_554 - _ZN2at6native63_GLOBAL__N__862fb238_30_ForeachBinaryOpScalarTensor_cu_64fe0ca525multi_tensor_apply_kernelINS1_18TensorListMetadataILi1EEENS1_27BinaryOpScalarTensorFunctorIN3c108BFloat16ELi1ELi1ELi0EEEJSt10multipliesIfEPS7_fEEEvT_T0_DpT1_)
        .other          _ZN2at6native63_GLOBAL__N__862fb238_30_ForeachBinaryOpScalarTensor_cu_64fe0ca525multi_tensor_apply_kernelINS1_18TensorListMetadataILi1EEENS1_27BinaryOpScalarTensorFunctorIN3c108BFloat16ELi1ELi1ELi0EEEJSt10multipliesIfEPS7_fEEEvT_T0_DpT1_,@"STO_CUDA_ENTRY STV_DEFAULT"
_ZN2at6native63_GLOBAL__N__862fb238_30_ForeachBinaryOpScalarTensor_cu_64fe0ca525multi_tensor_apply_kernelINS1_18TensorListMetadataILi1EEENS1_27BinaryOpScalarTensorFunctorIN3c108BFloat16ELi1ELi1ELi0EEEJSt10multipliesIfEPS7_fEEEvT_T0_DpT1_:
        /* <DEDUP_REMOVED lines=25> */
.L_x_365:
[----:B0-----:R-:W-:Y:S01]  /*0190*/  IADD3 R21, P0, R5, R16, RZ ;  /* 0x0000001005157210 */ /* 0x001fe20007f1e0ff */
[C---:B-1----:R-:W-:Y:S01]  /*01a0*/  IMAD R8, R14.reuse, 0x3, RZ ;  /* 0x000000030e087824 */ /* 0x042fe200078e02ff */
[----:B------:R-:W0:Y:S02]  /*01b0*/  LDC.64 R18, c[0x0][0xf40] ;  /* 0x0003d000ff127b82 */ /* 0x000e240000000a00 */
[CC--:B------:R-:W-:Y:S01]  /*01c0*/  IADD3 R11, P1, R14.reuse, R21.reuse, RZ ;  /* 0x000000150e0b7210 */ /* 0x0c0fe20007f3e0ff */
[----:B------:R-:W-:Y:S01]  /*01d0*/  IMAD.X R23, RZ, RZ, R17, P0 ;  /* 0x000000ffff177224 */ /* 0x000fe200000e0611 */
[----:B------:R-:W-:Y:S02]  /*01e0*/  LEA R7, P4, R14, R21, 0x1 ;  /* 0x000000150e077211 */ /* 0x000fe400078808ff */
[----:B------:R-:W-:Y:S01]  /*01f0*/  LEA R12, P5, R11, R2, 0x1 ;  /* 0x000000020b0c7211 */ /* 0x000fe200078a08ff */
[--C-:B------:R-:W-:Y:S01]  /*0200*/  IMAD.X R15, RZ, RZ, R23.reuse, P1 ;  /* 0x000000ffff0f7224 */ /* 0x100fe200008e0617 */
[C---:B------:R-:W-:Y:S01]  /*0210*/  ISETP.GE.U32.AND P2, PT, R7.reuse, 0x10000, PT ;  /* 0x000100000700780c */ /* 0x040fe20003f46070 */
[----:B------:R-:W-:Y:S01]  /*0220*/  IMAD.X R9, RZ, RZ, R23, P4 ;  /* 0x000000ffff097224 */ /* 0x000fe200020e0617 */
[----:B------:R-:W-:-:S02]  /*0230*/  ISETP.LT.U32.AND P1, PT, R7, R0, PT ;  /* 0x000000000700720c */ /* 0x000fc40003f21070 */
[-C--:B------:R-:W-:Y:S02]  /*0240*/  LEA.HI.X R13, R11, R3.reuse, R15, 0x1, P5 ;  /* 0x000000030b0d7211 */ /* 0x080fe400028f0c0f */
[----:B------:R-:W-:Y:S02]  /*0250*/  LEA R6, P4, R7, R2, 0x1 ;  /* 0x0000000207067211 */ /* 0x000fe400078808ff */
[----:B------:R-:W-:Y:S02]  /*0260*/  ISETP.GE.U32.AND.EX P5, PT, R9, RZ, PT, P2 ;  /* 0x000000ff0900720c */ /* 0x000fe40003fa6120 */
[----:B------:R-:W-:Y:S02]  /*0270*/  ISETP.GE.U32.AND P3, PT, R11, 0x10000, PT ;  /* 0x000100000b00780c */ /* 0x000fe40003f66070 */
[----:B------:R-:W-:Y:S02]  /*0280*/  LEA.HI.X R7, R7, R3, R9, 0x1, P4 ;  /* 0x0000000307077211 */ /* 0x000fe400020f0c09 */
[----:B------:R-:W-:-:S02]  /*0290*/  ISETP.LT.AND.EX P1, PT, R9, R4, !P5, P1 ;  /* 0x000000040900720c */ /* 0x000fc40006f21310 */
[----:B------:R-:W-:Y:S01]  /*02a0*/  ISETP.LT.U32.AND P0, PT, R11, R0, PT ;  /* 0x000000000b00720c */ /* 0x000fe20003f01070 */
[----:B0-----:R-:W2:Y:S01]  /*02b0*/  LDG.E.U16 R18, desc[UR4][R18.64] ;  /* 0x0000000412127981 */ /* 0x001ea2000c1e1500 */
[----:B------:R-:W-:Y:S02]  /*02c0*/  ISETP.GE.U32.AND.EX P3, PT, R15, RZ, PT, P3 ;  /* 0x000000ff0f00720c */ /* 0x000fe40003f66130 */
[----:B------:R-:W-:Y:S02]  /*02d0*/  IADD3 R9, P4, R8, R21, RZ ;  /* 0x0000001508097210 */ /* 0x000fe40007f9e0ff */
[----:B------:R-:W-:Y:S02]  /*02e0*/  ISETP.GE.U32.AND P2, PT, R21, 0x10000, PT ;  /* 0x000100001500780c */ /* 0x000fe40003f46070 */
[----:B------:R-:W-:Y:S01]  /*02f0*/  ISETP.LT.AND.EX P0, PT, R15, R4, !P3, P0 ;  /* 0x000000040f00720c */ /* 0x000fe20005f01300 */
[----:B------:R-:W-:Y:S01]  /*0300*/  IMAD.X R15, RZ, RZ, R23, P4 ;  /* 0x000000ffff0f7224 */ /* 0x000fe200020e0617 */
[----:B------:R-:W-:-:S02]  /*0310*/  ISETP.GE.U32.AND.EX P6, PT, R23, RZ, PT, P2 ;  /* 0x000000ff1700720c */ /* 0x000fc40003fc6120 */
[----:B------:R-:W-:Y:S02]  /*0320*/  ISETP.GE.U32.AND P2, PT, R9, 0x10000, PT ;  /* 0x000100000900780c */ /* 0x000fe40003f46070 */
[-C--:B------:R-:W-:Y:S02]  /*0330*/  ISETP.LT.U32.AND P3, PT, R21, R0.reuse, PT ;  /* 0x000000001500720c */ /* 0x080fe40003f61070 */
[----:B------:R-:W-:Y:S02]  /*0340*/  ISETP.LT.U32.AND P4, PT, R9, R0, PT ;  /* 0x000000000900720c */ /* 0x000fe40003f81070 */
[----:B------:R-:W-:Y:S02]  /*0350*/  ISETP.GE.U32.AND.EX P2, PT, R15, RZ, PT, P2 ;  /* 0x000000ff0f00720c */ /* 0x000fe40003f46120 */
[----:B------:R-:W-:Y:S02]  /*0360*/  ISETP.LT.AND.EX P3, PT, R23, R4, !P6, P3 ;  /* 0x000000041700720c */ /* 0x000fe40007761330 */
[----:B------:R-:W-:-:S02]  /*0370*/  LEA R8, P6, R9, R2, 0x1 ;  /* 0x0000000209087211 */ /* 0x000fc400078c08ff */
[----:B------:R-:W-:Y:S02]  /*0380*/  ISETP.LT.AND.EX P2, PT, R15, R4, !P2, P4 ;  /* 0x000000040f00720c */ /* 0x000fe40005741340 */
[----:B------:R-:W-:Y:S02]  /*0390*/  LEA R10, P5, R21, R2, 0x1 ;  /* 0x00000002150a7211 */ /* 0x000fe400078a08ff */
[-CC-:B------:R-:W-:Y:S02]  /*03a0*/  LEA.HI.X R9, R9, R3.reuse, R15.reuse, 0x1, P6 ;  /* 0x0000000309097211 */ /* 0x180fe400030f0c0f */
[----:B------:R-:W-:Y:S02]  /*03b0*/  PRMT R15, RZ, 0x7610, R15 ;  /* 0x00007610ff0f7816 */ /* 0x000fe4000000000f */
[----:B------:R-:W-:Y:S02]  /*03c0*/  LEA.HI.X R11, R21, R3, R23, 0x1, P5 ;  /* 0x00000003150b7211 */ /* 0x000fe400028f0c17 */
[----:B------:R-:W-:-:S02]  /*03d0*/  PRMT R20, RZ, 0x7610, R20 ;  /* 0x00007610ff147816 */ /* 0x000fc40000000014 */
        /* <DEDUP_REMOVED lines=8> */
[----:B------:R-:W-:Y:S01]  /*0460*/  FMUL.FTZ R24, R23, UR6 ;  /* 0x0000000617187c20 */ /* 0x000fe20008410000 */
[----:B---3--:R-:W-:Y:S02]  /*0470*/  IMAD.U32 R15, R15, 0x10000, RZ ;  /* 0x000100000f0f7824 */ /* 0x008fe400078e00ff */
[----:B----4-:R-:W-:Y:S02]  /*0480*/  IMAD.U32 R19, R20, 0x10000, RZ ;  /* 0x0001000014137824 */ /* 0x010fe400078e00ff */
[----:B------:R-:W-:Y:S01]  /*0490*/  FMUL.FTZ R15, R15, R24 ;  /* 0x000000180f0f7220 */ /* 0x000fe20000410000 */
[----:B-----5:R-:W-:Y:S02]  /*04a0*/  IMAD.U32 R21, R21, 0x10000, RZ ;  /* 0x0001000015157824 */ /* 0x020fe400078e00ff */
[----:B------:R-:W-:Y:S01]  /*04b0*/  FMUL.FTZ R19, R24, R19 ;  /* 0x0000001318137220 */ /* 0x000fe20000410000 */
[----:B------:R-:W-:Y:S02]  /*04c0*/  IMAD.U32 R23, R22, 0x10000, RZ ;  /* 0x0001000016177824 */ /* 0x000fe400078e00ff */
[C---:B------:R-:W-:Y:S01]  /*04d0*/  FMUL.FTZ R21, R24.reuse, R21 ;  /* 0x0000001518157220 */ /* 0x040fe20000410000 */
        /* <DEDUP_REMOVED lines=15> */
.L_x_364:
        /* <DEDUP_REMOVED lines=10> */
.L_x_366:
[C---:B------:R-:W-:Y:S01]  /*0670*/  LEA R8, P0, R17.reuse, R2, 0x3 ;  /* 0x0000000211087211 */ /* 0x040fe200078018ff */
[----:B0-----:R-:W2:Y:S03]  /*0680*/  LDG.E.U16 R5, desc[UR4][R6.64] ;  /* 0x0000000406057981 */ /* 0x001ea6000c1e1500 */
[----:B------:R-:W-:-:S05]  /*0690*/  LEA.HI.X R9, R17, R3, R16, 0x3, P0 ;  /* 0x0000000311097211 */ /* 0x000fca00000f1c10 */
[----:B------:R-:W3:Y:S01]  /*06a0*/  LDG.E.64 R14, desc[UR4][R8.64] ;  /* 0x00000004080e7981 */ /* 0x000ee2000c1e1b00 */
[----:B------:R-:W-:-:S05]  /*06b0*/  IADD3 R17, P0, R17, UR6, RZ ;  /* 0x0000000611117c10 */ /* 0x000fca000ff1e0ff */
[----:B------:R-:W-:Y:S01]  /*06c0*/  IMAD.X R16, RZ, RZ, R16, P0 ;  /* 0x000000ffff107224 */ /* 0x000fe200000e0610 */
[----:B------:R-:W-:-:S04]  /*06d0*/  ISETP.LT.U32.AND P1, PT, R17, 0x4000, PT ;  /* 0x000040001100780c */ /* 0x000fc80003f21070 */
[----:B------:R-:W-:Y:S01]  /*06e0*/  ISETP.LT.U32.AND.EX P1, PT, R16, RZ, PT, P1 ;  /* 0x000000ff1000720c */ /* 0x000fe20003f21110 */
[----:B--2---:R-:W-:Y:S01]  /*06f0*/  IMAD.U32 R12, R5, 0x10000, RZ ;  /* 0x00010000050c7824 */ /* 0x004fe200078e00ff */
[C---:B---3--:R-:W-:Y:S02]  /*0700*/  PRMT R5, R14.reuse, 0x7632, R5 ;  /* 0x000076320e057816 */ /* 0x048fe40000000005 */
[C---:B------:R-:W-:Y:S01]  /*0710*/  PRMT R10, R15.reuse, 0x7632, R10 ;  /* 0x000076320f0a7816 */ /* 0x040fe2000000000a */
[----:B------:R-:W-:Y:S02]  /*0720*/  IMAD.U32 R11, R14, 0x10000, RZ ;  /* 0x000100000e0b7824 */ /* 0x000fe400078e00ff */
[----:B------:R-:W-:Y:S01]  /*0730*/  FMUL.FTZ R12, R12, UR7 ;  /* 0x000000070c0c7c20 */ /* 0x000fe20008410000 */
[----:B------:R-:W-:Y:S02]  /*0740*/  IMAD.U32 R13, R15, 0x10000, RZ ;  /* 0x000100000f0d7824 */ /* 0x000fe400078e00ff */
[----:B------:R-:W-:-:S02]  /*0750*/  IMAD.U32 R5, R5, 0x10000, RZ ;  /* 0x0001000005057824 */ /* 0x000fc400078e00ff */
[----:B------:R-:W-:Y:S02]  /*0760*/  IMAD.U32 R15, R10, 0x10000, RZ ;  /* 0x000100000a0f7824 */ /* 0x000fe400078e00ff */
[----:B------:R-:W-:Y:S01]  /*0770*/  FMUL.FTZ R11, R11, R12 ;  /* 0x0000000c0b0b7220 */ /* 0x000fe20000410000 */
[C---:B------:R-:W-:Y:S01]  /*0780*/  FMUL.FTZ R13, R12.reuse, R13 ;  /* 0x0000000d0c0d7220 */ /* 0x040fe20000410000 */
[C---:B------:R-:W-:Y:S01]  /*0790*/  FMUL.FTZ R10, R12.reuse, R5 ;  /* 0x000000050c0a7220 */ /* 0x040fe20000410000 */
[----:B------:R-:W-:Y:S01]  /*07a0*/  FMUL.FTZ R12, R12, R15 ;  /* 0x0000000f0c0c7220 */ /* 0x000fe20000410000 */
[----:B------:R-:W-:-:S03]  /*07b0*/  IMAD.SHL.U32 R5, R17, 0x4, RZ ;  /* 0x0000000411057824 */ /* 0x000fc600078e00ff */
[----:B------:R-:W-:Y:S02]  /*07c0*/  F2FP.BF16.F32.PACK_AB R10, R10, R11 ;  /* 0x0000000b0a0a723e */ /* 0x000fe400000010ff */
[----:B------:R-:W-:Y:S02]  /*07d0*/  F2FP.BF16.F32.PACK_AB R11, R12, R13 ;  /* 0x0000000d0c0b723e */ /* 0x000fe400000010ff */
[----:B------:R-:W-:Y:S02]  /*07e0*/  ISETP.GE.U32.AND P0, PT, R5, R0, PT ;  /* 0x000000000500720c */ /* 0x000fe40003f06070 */
[----:B------:R-:W-:Y:S01]  /*07f0*/  SHF.L.U64.HI R5, R17, 0x2, R16 ;  /* 0x0000000211057819 */ /* 0x000fe20000010210 */
[----:B------:R1:W-:Y:S03]  /*0800*/  STG.E.64 desc[UR4][R8.64], R10 ;  /* 0x0000000a08007986 */ /* 0x0003e6000c101b04 */
[----:B------:R-:W-:-:S13]  /*0810*/  ISETP.GE.AND.EX P0, PT, R5, R4, PT, P0 ;  /* 0x000000040500720c */ /* 0x000fda0003f06300 */
[----:B-1----:R-:W-:Y:S05]  /*0820*/  @!P0 BRA P1, `(.L_x_366) ;  /* 0xfffffffc00908947 */ /* 0x002fea000083ffff */
[----:B------:R-:W-:Y:S05]  /*0830*/  EXIT ;  /* 0x000000000000794d */ /* 0x000fea0003800000 */
.L_x_367:
        /* <DEDUP_REMOVED lines=12> */
.L_x_554:


//--------------------- .text._ZN2at6native63_GLOBAL__N__862fb238_30_ForeachBinaryOpScalarTensor_cu_64fe0ca525multi_tensor_apply_kernelINS1_18TensorListMetadataILi1EEENS1_27BinaryOpScalarTensorFunctorIN3c104HalfELi1ELi1ELi0EEEJSt10multipliesIfEPS7_fEEEvT_T0_DpT1_ --------------------------
	.section	.text._ZN2at6native63_GLOBAL__N__862fb238_30_ForeachBinaryOpScalarTensor_cu_64fe0ca525multi_tensor_apply_kernelINS1_18TensorListMetadataILi1EEENS1_27BinaryOpScalarTensorFunctorIN3c104HalfELi1ELi1ELi0EEEJSt10multipliesIfEPS7_fEEEvT_T0_DpT1_,"ax",@progbits
	.align	128
.text._ZN2at6native63_GLOBAL__N__862fb238_30_ForeachBinaryOpScalarTensor_cu_64fe0ca525multi_tensor_apply_kernelINS1_18TensorListMetadataILi1EEENS1_27BinaryOpScalarTensorFunctorIN3c104HalfELi1ELi1ELi0EEEJSt10multipliesIfEPS7_fEEEvT_T0_DpT1_:
        .type           _ZN2at6native63_GLOBAL__N__862fb238_30_ForeachBinaryOpScalarTensor_cu_64fe0ca525multi_tensor_apply_kernelINS1_18TensorListMetadataILi1EEENS1_27BinaryOpScalarTensorFunctorIN3c104HalfELi1ELi1ELi0EEEJSt10multipliesIfEPS7_fEEEvT_T0_DpT1_,@function
        .size           _ZN2at6native63_GLOBAL__N__862fb238_30_ForeachBinaryOpScalarTensor_cu_64fe0ca525multi_tensor_apply_kernelINS1_18TensorListMetadataILi1EEENS1_27BinaryOpScalarTensorFunctorIN3c104HalfELi1ELi1ELi0EEEJSt10multipliesIfEPS7_fEEEvT_T0_DpT1_,(.L_x_555 - _ZN2at6native63_GLOBAL__N__862fb238_30_ForeachBinaryOpScalarTensor_cu_64fe0ca525multi_tensor_apply_kernelINS1_18TensorListMetadataILi1EEENS1_27BinaryOpScalarTensorFunctorIN3c104HalfELi1ELi1ELi0EEEJSt10multipliesIfEPS7_fEEEvT_T0_DpT1_)
        .other          _ZN2at6native63_GLOBAL__N__862fb238_30_ForeachBinaryOpScalarTensor_cu_64fe0ca525multi_tensor_apply_kernelINS1_18TensorListMetadataILi1EEENS1_27BinaryOpScalarTensorFunctorIN3c104HalfELi1ELi1ELi0EEEJSt10multipliesIfEPS7_fEEEvT_T0_DpT1_,@"STO_CUDA_ENTRY STV_DEFAULT"
_ZN2at6native63_GLOBAL__N__862fb238_30_ForeachBinaryOpScalarTensor_cu_64fe0ca525multi_tensor_apply_kernelINS1_18TensorListMetadataILi1EEENS1_27BinaryOpScalarTensorFunctorIN3c104HalfELi1ELi1ELi0EEEJSt10multipliesIfEPS7_fEEEvT_T0_DpT1_:
        /* <DEDUP_REMOVED lines=25> */
.L_x_369:
        /* <DEDUP_REMOVED lines=45> */
[----:B------:R-:W-:Y:S01]  /*0460*/  FMUL.FTZ R24, R23, UR6 ;  /* 0x0000000617187c20 */ /* 0x000fe20008410000 */
[----:B---3--:R-:W-:Y:S02]  /*0470*/  HADD2.F32 R15, -RZ, R15.H0_H0 ;  /* 0x2000000fff0f7230 */ /* 0x008fe40000004100 */
[----:B----4-:R-:W-:-:S03]  /*0480*/  HADD2.F32 R19, -RZ, R20.H0_H0 ;  /* 0x20000014ff137230 */ /* 0x010fc60000004100 */
[----:B------:R-:W-:Y:S01]  /*0490*/  FMUL.FTZ R15, R15, R24 ;  /* 0x000000180f0f7220 */ /* 0x000fe20000410000 */
[----:B-----5:R-:W-:Y:S02]  /*04a0*/  HADD2.F32 R21, -RZ, R21.H0_H0 ;  /* 0x20000015ff157230 */ /* 0x020fe40000004100 */
[C---:B------:R-:W-:Y:S01]  /*04b0*/  FMUL.FTZ R19, R24.reuse, R19 ;  /* 0x0000001318137220 */ /* 0x040fe20000410000 */
[----:B------:R-:W-:Y:S02]  /*04c0*/  HADD2.F32 R23, -RZ, R22.H0_H0 ;  /* 0x20000016ff177230 */ /* 0x000fe40000004100 */
[C---:B------:R-:W-:Y:S01]  /*04d0*/  FMUL.FTZ R21, R24.reuse, R21 ;  /* 0x0000001518157220 */ /* 0x040fe20000410000 */
        /* <DEDUP_REMOVED lines=15> */
.L_x_368:
        /* <DEDUP_REMOVED lines=10> */
.L_x_370:
[C---:B------:R-:W-:Y:S01]  /*0670*/  LEA R8, P0, R17.reuse, R2, 0x3 ;  /* 0x0000000211087211 */ /* 0x040fe200078018ff */
[----:B0-----:R-:W2:Y:S03]  /*0680*/  LDG.E.U16 R5, desc[UR4][R6.64] ;  /* 0x0000000406057981 */ /* 0x001ea6000c1e1500 */
        /* <DEDUP_REMOVED lines=8> */
[--C-:B---3--:R-:W-:Y:S02]  /*0710*/  HADD2.F32 R5, -RZ, R14.reuse.H0_H0 ;  /* 0x2000000eff057230 */ /* 0x108fe40000004100 */
[----:B------:R-:W-:Y:S02]  /*0720*/  HADD2.F32 R11, -RZ, R14.H1_H1 ;  /* 0x3000000eff0b7230 */ /* 0x000fe40000004100 */
[--C-:B------:R-:W-:Y:S02]  /*0730*/  HADD2.F32 R13, -RZ, R15.reuse.H0_H0 ;  /* 0x2000000fff0d7230 */ /* 0x100fe40000004100 */
[----:B------:R-:W-:Y:S01]  /*0740*/  FMUL.FTZ R5, R5, R10 ;  /* 0x0000000a05057220 */ /* 0x000fe20000410000 */
[----:B------:R-:W-:Y:S02]  /*0750*/  HADD2.F32 R15, -RZ, R15.H1_H1 ;  /* 0x3000000fff0f7230 */ /* 0x000fe40000004100 */
[C---:B------:R-:W-:Y:S01]  /*0760*/  FMUL.FTZ R12, R10.reuse, R11 ;  /* 0x0000000b0a0c7220 */ /* 0x040fe20000410000 */
[----:B------:R-:W-:-:S02]  /*0770*/  FMUL.FTZ R13, R10, R13 ;  /* 0x0000000d0a0d7220 */ /* 0x000fc40000410000 */
[----:B------:R-:W-:Y:S02]  /*0780*/  FMUL.FTZ R10, R10, R15 ;  /* 0x0000000f0a0a7220 */ /* 0x000fe40000410000 */
[----:B------:R-:W-:Y:S01]  /*0790*/  F2FP.F16.F32.PACK_AB R12, R12, R5 ;  /* 0x000000050c0c723e */ /* 0x000fe200000000ff */
[----:B------:R-:W-:Y:S02]  /*07a0*/  IMAD.SHL.U32 R5, R17, 0x4, RZ ;  /* 0x0000000411057824 */ /* 0x000fe400078e00ff */
[----:B------:R-:W-:-:S03]  /*07b0*/  F2FP.F16.F32.PACK_AB R13, R10, R13 ;  /* 0x0000000d0a0d723e */ /* 0x000fc600000000ff */
[----:B------:R-:W-:Y:S02]  /*07c0*/  ISETP.GE.U32.AND P0, PT, R5, R0, PT ;  /* 0x000000000500720c */ /* 0x000fe40003f06070 */
[----:B------:R-:W-:Y:S01]  /*07d0*/  SHF.L.U64.HI R5, R17, 0x2, R16 ;  /* 0x0000000211057819 */ /* 0x000fe20000010210 */
[----:B------:R1:W-:Y:S03]  /*07e0*/  STG.E.64 desc[UR4][R8.64], R12 ;  /* 0x0000000c08007986 */ /* 0x0003e6000c101b04 */
[----:B------:R-:W-:-:S13]  /*07f0*/  ISETP.GE.AND.EX P0, PT, R5, R4, PT, P0 ;  /* 0x000000040500720c */ /* 0x000fda0003f06300 */
[----:B-1----:R-:W-:Y:S05]  /*0800*/  @!P0 BRA P1, `(.L_x_370) ;  /* 0xfffffffc00988947 */ /* 0x002fea000083ffff */
[----:B------:R-:W-:Y:S05]  /*0810*/  EXIT ;  /* 0x000000000000794d */ /* 0x000fea0003800000 */
.L_x_371:
        /* <DEDUP_REMOVED lines=14> */
.L_x_555:


//--------------------- .text._ZN2at6native63_GLOBAL__N__862fb238_30_ForeachBinaryOpScalarTensor_cu_64fe0ca525multi_tensor_apply_kernelINS1_18TensorListMetadataILi1EEENS1_27BinaryOpScalarTensorFunctorIbLi1ELi1ELi0EEEJSt10multipliesIbEPbbEEEvT_T0_DpT1_ --------------------------
	.section	.text._ZN2at6native63_GLOBAL__N__862fb238_30_ForeachBinaryOpScalarTensor_cu_64fe0ca525multi_tensor_apply_kernelINS1_18TensorListMetadataILi1EEENS1_27BinaryOpScalarTensorFunctorIbLi1ELi1ELi0EEEJSt10multipliesIbEPbbEEEvT_T0_DpT1_,"ax",@progbits
	.align	128
.text._ZN2at6native63_GLOBAL__N__862fb238_30_ForeachBinaryOpScalarTensor_cu_64fe0ca525multi_tensor_apply_kernelINS1_18TensorListMetadataILi1EEENS1_27BinaryOpScalarTensorFunctorIbLi1ELi1ELi0EEEJSt10multipliesIbEPbbEEEvT_T0_DpT1_:
        .type           _ZN2at6native63_GLOBAL__N__862fb238_30_ForeachBinaryOpScalarTensor_cu_64fe0ca525multi_tensor_apply_kernelINS1_18TensorListMetadataILi1EEENS1_27BinaryOpScalarTensorFunctorIbLi1ELi1ELi0EEEJSt10multipliesIbEPbbEEEvT_T0_DpT1_,@function
        .size           _ZN2at6native63_GLOBAL__N__862fb238_30_ForeachBinaryOpScalarTensor_cu_64fe0ca525multi_tensor_apply_kernelINS1_18TensorListMetadataILi1EEENS1_27BinaryOpScalarTensorFunctorIbLi1ELi1ELi0EEEJSt10multipliesIbEPbbEEEvT_T0_DpT1_,(.L_x_556 - _ZN2at6native63_GLOBAL__N__862fb238_30_ForeachBinaryOpScalarTensor_cu_64fe0ca525multi_tensor_apply_kernelINS1_18TensorListMetadataILi1EEENS1_27BinaryOpScalarTensorFunctorIbLi1ELi1ELi0EEEJSt10multipliesIbEPbbEEEvT_T0_DpT1_)
        .other          _ZN2at6native63_GLOBAL__N__862fb238_30_ForeachBinaryOpScalarTensor_cu_64fe0ca525multi_tensor_apply_kernelINS1_18TensorListMetadataILi1EEENS1_27BinaryOpScalarTensorFunctorIbLi1ELi1ELi0EEEJSt10multipliesIbEPbbEEEvT_T0_DpT1_,@"STO_CUDA_ENTRY STV_DEFAULT"
_ZN2at6native63_GLOBAL__N__862fb238_30_ForeachBinaryOpScalarTensor_cu_64fe0ca525multi_tensor_apply_kernelINS1_18TensorListMetadataILi1EEENS1_27BinaryOpScalarTensorFunctorIbLi1ELi1ELi0EEEJSt10multipliesIbEPbbEEEvT_T0_DpT1_:
        /* <DEDUP_REMOVED lines=23> */
[----:B------:R-:W2:Y:S02]  /*0170*/  LDC.U8 R22, c[0x0][0xf48] ;  /* 0x0003d200ff167b82 */ /* 0x000ea40000000000 */
.L_x_373:
[----:B------:R-:W3:Y:S01]  /*0180*/  LDC.64 R4, c[0x0][0xf40] ;  /* 0x0003d000ff047b82 */ /* 0x000ee20000000a00 */
[----:B0-----:R-:W-:Y:S01]  /*0190*/  IADD3 R7, P0, R13, R16, RZ ;  /* 0x000000100d077210 */ /* 0x001fe20007f1e0ff */
[----:B-1----:R-:W-:-:S03]  /*01a0*/  IMAD R8, R14, 0x3, RZ ;  /* 0x000000030e087824 */ /* 0x002fc600078e02ff */
[CC--:B------:R-:W-:Y:S01]  /*01b0*/  IADD3 R3, P4, R14.reuse, R7.reuse, RZ ;  /* 0x000000070e037210 */ /* 0x0c0fe20007f9e0ff */
[----:B------:R-:W-:Y:S01]  /*01c0*/  IMAD.X R9, RZ, RZ, R17, P0 ;  /* 0x000000ffff097224 */ /* 0x000fe200000e0611 */
[C---:B------:R-:W-:Y:S02]  /*01d0*/  ISETP.GE.U32.AND P2, PT, R7.reuse, 0x10000, PT ;  /* 0x000100000700780c */ /* 0x040fe40003f46070 */
[----:B------:R-:W-:Y:S02]  /*01e0*/  LEA R6, P0, R14, R7, 0x1 ;  /* 0x000000070e067211 */ /* 0x000fe400078008ff */
[----:B------:R-:W-:Y:S02]  /*01f0*/  ISETP.LT.U32.AND P3, PT, R7, R11, PT ;  /* 0x0000000b0700720c */ /* 0x000fe40003f61070 */
[----:B------:R-:W-:Y:S02]  /*0200*/  ISETP.GE.U32.AND.EX P2, PT, R9, RZ, PT, P2 ;  /* 0x000000ff0900720c */ /* 0x000fe40003f46120 */
[----:B------:R-:W-:-:S02]  /*0210*/  ISETP.GE.U32.AND P5, PT, R3, 0x10000, PT ;  /* 0x000100000300780c */ /* 0x000fc40003fa6070 */
[----:B------:R-:W-:Y:S02]  /*0220*/  IADD3 R8, P6, R8, R7, RZ ;  /* 0x0000000708087210 */ /* 0x000fe40007fde0ff */
[----:B------:R-:W-:Y:S01]  /*0230*/  IADD3 R2, P1, R7, R0, RZ ;  /* 0x0000000007027210 */ /* 0x000fe20007f3e0ff */
[----:B---3--:R0:W3:Y:S01]  /*0240*/  LDG.E.U8 R19, desc[UR6][R4.64] ;  /* 0x0000000604137981 */ /* 0x0080e2000c1e1100 */
[----:B------:R-:W-:Y:S01]  /*0250*/  ISETP.LT.AND.EX P3, PT, R9, R12, !P2, P3 ;  /* 0x0000000c0900720c */ /* 0x000fe20005761330 */
[----:B------:R-:W-:Y:S01]  /*0260*/  IMAD.X R7, RZ, RZ, R9, P0 ;  /* 0x000000ffff077224 */ /* 0x000fe200000e0609 */
[----:B------:R-:W-:Y:S02]  /*0270*/  ISETP.LT.U32.AND P2, PT, R3, R11, PT ;  /* 0x0000000b0300720c */ /* 0x000fe40003f41070 */
[----:B------:R-:W-:Y:S02]  /*0280*/  ISETP.GE.U32.AND P0, PT, R6, 0x10000, PT ;  /* 0x000100000600780c */ /* 0x000fe40003f06070 */
[----:B------:R-:W-:-:S02]  /*0290*/  PRMT R15, RZ, 0x7610, R15 ;  /* 0x00007610ff0f7816 */ /* 0x000fc4000000000f */
[----:B------:R-:W-:Y:S01]  /*02a0*/  ISETP.GE.U32.AND.EX P0, PT, R7, RZ, PT, P0 ;  /* 0x000000ff0700720c */ /* 0x000fe20003f06100 */
[--C-:B0-----:R-:W-:Y:S01]  /*02b0*/  IMAD.X R5, RZ, RZ, R9.reuse, P4 ;  /* 0x000000ffff057224 */ /* 0x101fe200020e0609 */
[----:B------:R-:W-:Y:S01]  /*02c0*/  IADD3 R4, P4, R3, R0, RZ ;  /* 0x0000000003047210 */ /* 0x000fe20007f9e0ff */
[--C-:B------:R-:W-:Y:S01]  /*02d0*/  IMAD.X R3, R9, 0x1, R10.reuse, P1 ;  /* 0x0000000109037824 */ /* 0x100fe200008e060a */
[----:B------:R-:W-:Y:S01]  /*02e0*/  ISETP.LT.U32.AND P1, PT, R6, R11, PT ;  /* 0x0000000b0600720c */ /* 0x000fe20003f21070 */
[----:B------:R-:W-:Y:S01]  /*02f0*/  IMAD.X R9, RZ, RZ, R9, P6 ;  /* 0x000000ffff097224 */ /* 0x000fe200030e0609 */
[----:B------:R-:W-:Y:S02]  /*0300*/  ISETP.GE.U32.AND.EX P5, PT, R5, RZ, PT, P5 ;  /* 0x000000ff0500720c */ /* 0x000fe40003fa6150 */
[-C--:B------:R-:W-:Y:S01]  /*0310*/  ISETP.LT.AND.EX P1, PT, R7, R12.reuse, !P0, P1 ;  /* 0x0000000c0700720c */ /* 0x080fe20004721310 */
[----:B------:R-:W4:Y:S01]  /*0320*/  @P3 LDG.E.U8 R15, desc[UR6][R2.64] ;  /* 0x00000006020f3981 */ /* 0x000f22000c1e1100 */
[C---:B------:R-:W-:Y:S01]  /*0330*/  ISETP.LT.AND.EX P2, PT, R5.reuse, R12, !P5, P2 ;  /* 0x0000000c0500720c */ /* 0x040fe20006f41320 */
[----:B------:R-:W-:Y:S01]  /*0340*/  IMAD.X R5, R5, 0x1, R10, P4 ;  /* 0x0000000105057824 */ /* 0x000fe200020e060a */
[----:B------:R-:W-:-:S02]  /*0350*/  ISETP.GE.U32.AND P5, PT, R8, 0x10000, PT ;  /* 0x000100000800780c */ /* 0x000fc40003fa6070 */
[----:B------:R-:W-:Y:S02]  /*0360*/  ISETP.LT.U32.AND P0, PT, R8, R11, PT ;  /* 0x0000000b0800720c */ /* 0x000fe40003f01070 */
[C---:B------:R-:W-:Y:S02]  /*0370*/  ISETP.GE.U32.AND.EX P6, PT, R9.reuse, RZ, PT, P5 ;  /* 0x000000ff0900720c */ /* 0x040fe40003fc6150 */
[----:B------:R-:W-:Y:S02]  /*0380*/  PRMT R18, RZ, 0x7610, R18 ;  /* 0x00007610ff127816 */ /* 0x000fe40000000012 */
[----:B------:R-:W-:Y:S02]  /*0390*/  ISETP.LT.AND.EX P0, PT, R9, R12, !P6, P0 ;  /* 0x0000000c0900720c */ /* 0x000fe40007701300 */
[-C--:B------:R-:W-:Y:S02]  /*03a0*/  IADD3 R6, P4, R6, R0.reuse, RZ ;  /* 0x0000000006067210 */ /* 0x080fe40007f9e0ff */
[----:B------:R-:W-:Y:S01]  /*03b0*/  IADD3 R8, P5, R8, R0, RZ ;  /* 0x0000000008087210 */ /* 0x000fe20007fbe0ff */
[----:B------:R-:W5:Y:S01]  /*03c0*/  @P2 LDG.E.U8 R18, desc[UR6][R4.64] ;  /* 0x0000000604122981 */ /* 0x000f62000c1e1100 */
[----:B------:R-:W-:Y:S01]  /*03d0*/  PRMT R21, RZ, 0x7610, R21 ;  /* 0x00007610ff157816 */ /* 0x000fe20000000015 */
[----:B------:R-:W-:Y:S01]  /*03e0*/  IMAD.X R7, R7, 0x1, R10, P4 ;  /* 0x0000000107077824 */ /* 0x000fe200020e060a */
[----:B------:R-:W-:Y:S01]  /*03f0*/  PRMT R20, RZ, 0x7610, R20 ;  /* 0x00007610ff147816 */ /* 0x000fe20000000014 */
[----:B------:R-:W-:-:S03]  /*0400*/  IMAD.X R9, R9, 0x1, R10, P5 ;  /* 0x0000000109097824 */ /* 0x000fc600028e060a */
[----:B------:R-:W5:Y:S04]  /*0410*/  @P1 LDG.E.U8 R21, desc[UR6][R6.64] ;  /* 0x0000000606151981 */ /* 0x000f68000c1e1100 */
[----:B------:R-:W5:Y:S01]  /*0420*/  @P0 LDG.E.U8 R20, desc[UR6][R8.64] ;  /* 0x0000000608140981 */ /* 0x000f62000c1e1100 */
[----:B--2---:R-:W-:Y:S01]  /*0430*/  PRMT R23, R22, 0x8880, RZ ;  /* 0x0000888016177816 */ /* 0x004fe200000000ff */
[----:B------:R-:W-:Y:S01]  /*0440*/  IMAD.WIDE.U32 R16, R14, 0x4, R16 ;  /* 0x000000040e107825 */ /* 0x000fe200078e0010 */
[----:B---3--:R-:W-:-:S03]  /*0450*/  ISETP.NE.AND P4, PT, R19, RZ, PT ;  /* 0x000000ff1300720c */ /* 0x008fc60003f85270 */
[----:B------:R-:W-:-:S05]  /*0460*/  IMAD.MOV.U32 R19, RZ, RZ, R23 ;  /* 0x000000ffff137224 */ /* 0x000fca00078e0017 */
[----:B------:R-:W-:Y:S02]  /*0470*/  ISETP.NE.AND P4, PT, R19, RZ, P4 ;  /* 0x000000ff1300720c */ /* 0x000fe40002785270 */
[----:B----4-:R-:W-:-:S04]  /*0480*/  LOP3.LUT P5, RZ, R15, 0xff, RZ, 0xc0, !PT ;  /* 0x000000ff0fff7812 */ /* 0x010fc800078ac0ff */
[----:B------:R-:W-:-:S04]  /*0490*/  PLOP3.LUT P5, PT, P5, P4, PT, 0x80, 0x0 ;  /* 0x000000000000781c */ /* 0x000fc80002fa9070 */
[----:B------:R-:W-:Y:S02]  /*04a0*/  @P3 SEL R15, RZ, 0x1, !P5 ;  /* 0x00000001ff0f3807 */ /* 0x000fe40006800000 */
[----:B-----5:R-:W-:-:S04]  /*04b0*/  LOP3.LUT P6, RZ, R18, 0xff, RZ, 0xc0, !PT ;  /* 0x000000ff12ff7812 */ /* 0x020fc800078cc0ff */
[----:B------:R-:W-:Y:S02]  /*04c0*/  PLOP3.LUT P6, PT, P6, P4, PT, 0x80, 0x0 ;  /* 0x000000000000781c */ /* 0x000fe400037c9070 */
[----:B------:R-:W-:Y:S02]  /*04d0*/  LOP3.LUT P5, RZ, R21, 0xff, RZ, 0xc0, !PT ;  /* 0x000000ff15ff7812 */ /* 0x000fe400078ac0ff */
[----:B------:R-:W-:Y:S02]  /*04e0*/  P2R R18, PR, RZ, 0x40 ;  /* 0x00000040ff127803 */ /* 0x000fe40000000000 */
[----:B------:R-:W-:Y:S02]  /*04f0*/  LOP3.LUT P6, RZ, R20, 0xff, RZ, 0xc0, !PT ;  /* 0x000000ff14ff7812 */ /* 0x000fe400078cc0ff */
[----:B------:R-:W-:Y:S02]  /*0500*/  PLOP3.LUT P5, PT, P5, P4, PT, 0x80, 0x0 ;  /* 0x000000000000781c */ /* 0x000fe40002fa9070 */
[----:B------:R-:W-:-:S02]  /*0510*/  PLOP3.LUT P6, PT, P6, P4, PT, 0x80, 0x0 ;  /* 0x000000000000781c */ /* 0x000fc400037c9070 */
[----:B------:R-:W-:Y:S02]  /*0520*/  ISETP.NE.AND P4, PT, R18, RZ, PT ;  /* 0x000000ff1200720c */ /* 0x000fe40003f85270 */
[----:B------:R-:W-:Y:S02]  /*0530*/  SEL R23, RZ, 0x1, !P5 ;  /* 0x00000001ff177807 */ /* 0x000fe40006800000 */
[----:B------:R-:W-:Y:S02]  /*0540*/  SEL R21, RZ, 0x1, !P4 ;  /* 0x00000001ff157807 */ /* 0x000fe40006000000 */
[----:B------:R-:W-:Y:S01]  /*0550*/  @P0 SEL R19, RZ, 0x1, !P6 ;  /* 0x00000001ff130807 */ /* 0x000fe20007000000 */
[----:B------:R3:W-:Y:S04]  /*0560*/  @P3 STG.E.U8 desc[UR6][R2.64], R15 ;  /* 0x0000000f02003986 */ /* 0x0007e8000c101106 */
[----:B------:R3:W-:Y:S04]  /*0570*/  @P2 STG.E.U8 desc[UR6][R4.64], R21 ;  /* 0x0000001504002986 */ /* 0x0007e8000c101106 */
[----:B------:R3:W-:Y:S01]  /*0580*/  @P1 STG.E.U8 desc[UR6][R6.64], R23 ;  /* 0x0000001706001986 */ /* 0x0007e2000c101106 */
[----:B------:R-:W-:-:S03]  /*0590*/  ISETP.LT.U32.AND P1, PT, R16, R11, PT ;  /* 0x0000000b1000720c */ /* 0x000fc60003f21070 */
[----:B------:R3:W-:Y:S01]  /*05a0*/  @P0 STG.E.U8 desc[UR6][R8.64], R19 ;  /* 0x0000001308000986 */ /* 0x0007e2000c101106 */
[----:B------:R-:W-:Y:S02]  /*05b0*/  ISETP.GE.U32.AND P0, PT, R16, 0x10000, PT ;  /* 0x000100001000780c */ /* 0x000fe40003f06070 */
[C---:B------:R-:W-:Y:S02]  /*05c0*/  ISETP.LT.AND.EX P1, PT, R17.reuse, R12, PT, P1 ;  /* 0x0000000c1100720c */ /* 0x040fe40003f21310 */
[----:B------:R-:W-:-:S13]  /*05d0*/  ISETP.GE.U32.AND.EX P0, PT, R17, RZ, PT, P0 ;  /* 0x000000ff1100720c */ /* 0x000fda0003f06100 */
[----:B---3--:R-:W-:Y:S05]  /*05e0*/  @!P0 BRA P1, `(.L_x_373) ;  /* 0xfffffff800e48947 */ /* 0x008fea000083ffff */
[----:B------:R-:W-:Y:S05]  /*05f0*/  EXIT ;  /* 0x000000000000794d */ /* 0x000fea0003800000 */
.L_x_372:
        /* <DEDUP_REMOVED lines=11> */
.L_x_374:
[C---:B------:R-:W-:Y:S01]  /*06b0*/  LEA R4, P0, R13.reuse, R0, 0x2 ;  /* 0x000000000d047211 */ /* 0x040fe200078010ff */
[----:B0-----:R-:W2:Y:S03]  /*06c0*/  LDG.E.U8 R6, desc[UR6][R2.64] ;  /* 0x0000000602067981 */ /* 0x001ea6000c1e1100 */
[----:B------:R-:W-:-:S05]  /*06d0*/  LEA.HI.X R5, R13, R10, R14, 0x2, P0 ;  /* 0x0000000a0d057211 */ /* 0x000fca00000f140e */
        /* <DEDUP_REMOVED lines=8> */
[----:B------:R-:W-:Y:S02]  /*0760*/  ISETP.NE.AND P3, PT, R8, RZ, P0 ;  /* 0x000000ff0800720c */ /* 0x000fe40000765270 */
[----:B------:R-:W-:Y:S02]  /*0770*/  PRMT R6, R9, 0x7773, RZ ;  /* 0x0000777309067816 */ /* 0x000fe400000000ff */
[----:B------:R-:W-:Y:S02]  /*0780*/  SEL R7, RZ, 0x1, !P1 ;  /* 0x00000001ff077807 */ /* 0x000fe40004800000 */
[----:B------:R-:W-:Y:S02]  /*0790*/  SEL R8, RZ, 0x1, !P2 ;  /* 0x00000001ff087807 */ /* 0x000fe40005000000 */
[----:B------:R-:W-:Y:S02]  /*07a0*/  ISETP.NE.AND P0, PT, R6, RZ, P0 ;  /* 0x000000ff0600720c */ /* 0x000fe40000705270 */
[----:B------:R-:W-:-:S02]  /*07b0*/  SEL R6, RZ, 0x1, !P3 ;  /* 0x00000001ff067807 */ /* 0x000fc40005800000 */
[----:B------:R-:W-:Y:S02]  /*07c0*/  PRMT R9, R8, 0x7604, R7 ;  /* 0x0000760408097816 */ /* 0x000fe40000000007 */
[----:B------:R-:W-:Y:S02]  /*07d0*/  SEL R7, RZ, 0x1, !P0 ;  /* 0x00000001ff077807 */ /* 0x000fe40004000000 */
[----:B------:R-:W-:Y:S02]  /*07e0*/  PRMT R6, R6, 0x7054, R9 ;  /* 0x0000705406067816 */ /* 0x000fe40000000009 */
[----:B------:R-:W-:Y:S02]  /*07f0*/  IADD3 R13, P0, R13, UR5, RZ ;  /* 0x000000050d0d7c10 */ /* 0x000fe4000ff1e0ff */
[----:B------:R-:W-:-:S03]  /*0800*/  PRMT R7, R7, 0x654, R6 ;  /* 0x0000065407077816 */ /* 0x000fc60000000006 */
[C---:B------:R-:W-:Y:S02]  /*0810*/  IMAD.SHL.U32 R6, R13.reuse, 0x4, RZ ;  /* 0x000000040d067824 */ /* 0x040fe400078e00ff */
[----:B------:R-:W-:Y:S01]  /*0820*/  IMAD.X R14, RZ, RZ, R14, P0 ;  /* 0x000000ffff0e7224 */ /* 0x000fe200000e060e */
[----:B------:R1:W-:Y:S01]  /*0830*/  STG.E desc[UR6][R4.64], R7 ;  /* 0x0000000704007986 */ /* 0x0003e2000c101906 */
[C---:B------:R-:W-:Y:S02]  /*0840*/  ISETP.LT.U32.AND P1, PT, R13.reuse, 0x4000, PT ;  /* 0x000040000d00780c */ /* 0x040fe40003f21070 */
[----:B------:R-:W-:Y:S02]  /*0850*/  ISETP.GE.U32.AND P0, PT, R6, R11, PT ;  /* 0x0000000b0600720c */ /* 0x000fe40003f06070 */
[----:B------:R-:W-:Y:S02]  /*0860*/  SHF.L.U64.HI R9, R13, 0x2, R14 ;  /* 0x000000020d097819 */ /* 0x000fe4000001020e */
[----:B------:R-:W-:-:S02]  /*0870*/  ISETP.LT.U32.AND.EX P1, PT, R14, RZ, PT, P1 ;  /* 0x000000ff0e00720c */ /* 0x000fc40003f21110 */
[----:B------:R-:W-:-:S13]  /*0880*/  ISETP.GE.AND.EX P0, PT, R9, R12, PT, P0 ;  /* 0x0000000c0900720c */ /* 0x000fda0003f06300 */
[----:B-1----:R-:W-:Y:S05]  /*0890*/  @!P0 BRA P1, `(.L_x_374) ;  /* 0xfffffffc00848947 */ /* 0x002fea000083ffff */
[----:B------:R-:W-:Y:S05]  /*08a0*/  EXIT ;  /* 0x000000000000794d */ /* 0x000fea0003800000 */
.L_x_375:
        /* <DEDUP_REMOVED lines=13> */
.L_x_556:


//--------------------- .text._ZN2at6native63_GLOBAL__N__862fb238_30_ForeachBinaryOpScalarTensor_cu_64fe0ca525multi_tensor_apply_kernelINS1_18TensorListMetadataILi1EEENS1_27BinaryOpScalarTensorFunctorIN3c107complexIfEELi1ELi1ELi0EEEJSt10multipliesIS8_EPS8_S8_EEEvT_T0_DpT1_ --------------------------
	.section	.text._ZN2at6native63_GLOBAL__N__862fb238_30_ForeachBinaryOpScalarTensor_cu_64fe0ca525multi_tensor_apply_kernelINS1_18TensorListMetadataILi1EEENS1_27BinaryOpScalarTensorFunctorIN3c107complexIfEELi1ELi1ELi0EEEJSt10multipliesIS8_EPS8_S8_EEEvT_T0_DpT1_,"ax",@progbits
	.align	128
.text._ZN2at6native63_GLOBAL__N__862fb238_30_ForeachBinaryOpScalarTensor_cu_64fe0ca525multi_tensor_apply_kernelINS1_18TensorListMetadataILi1EEENS1_27BinaryOpScalarTensorFunctorIN3c107complexIfEELi1ELi1ELi0EEEJSt10multipliesIS8_EPS8_S8_EEEvT_T0_DpT1_:
        .type           _ZN2at6native63_GLOBAL__N__862fb238_30_ForeachBinaryOpScalarTensor_cu_64fe0ca525multi_tensor_apply_kernelINS1_18TensorListMetadataILi1EEENS1_27BinaryOpScalarTensorFunctorIN3c107complexIfEELi1ELi1ELi0EEEJSt10multipliesIS8_EPS8_S8_EEEvT_T0_DpT1_,@function
        .size           _ZN2at6native63_GLOBAL__N__862fb238_30_ForeachBinaryOpScalarTensor_cu_64fe0ca525multi_tensor_apply_kernelINS1_18TensorListMetadataILi1EEENS1_27BinaryOpScalarTensorFunctorIN3c107complexIfEELi1ELi1ELi0EEEJSt10multipliesIS8_EPS8_S8_EEEvT_T0_DpT1_,(.L_x_557 - _ZN2at6native63_GLOBAL__N__862fb238_30_ForeachBinaryOpScalarTensor_cu_64fe0ca525multi_tensor_apply_kernelINS1_18TensorListMetadataILi1EEENS1_27BinaryOpScalarTensorFunctorIN3c107complexIfEELi1ELi1ELi0EEEJSt10multipliesIS8_EPS8_S8_EEEvT_T0_DpT1_)
        .other          _ZN2at6native63_GLOBAL__N__862fb238_30_ForeachBinaryOpScalarTensor_cu_64fe0ca525multi_tensor_apply_kernelINS1_18TensorListMetadataILi1EEENS1_27BinaryOpScalarTensorFunctorIN3c107complexIfEELi1ELi1ELi0EEEJSt10multipliesIS8_EPS8_S8_EEEvT_T0_DpT1_,@"STO_CUDA_ENTRY STV_DEFAULT"
_ZN2at6native63_GLOBAL__N__862fb238_30_ForeachBinaryOpScalarTensor_cu_64fe0ca525multi_tensor_apply_kernelINS1_18TensorListMetadataILi1EEENS1_27BinaryOpScalarTensorFunctorIN3c107complexIfEELi1ELi1ELi0EEEJSt10multipliesIS8_EPS8_S8_EEEvT_T0_DpT1_:
        /* <DEDUP_REMOVED lines=24> */
[----:B------:R-:W-:-:S06]  /*0180*/  ULDC.64 UR6, c[0x0][0xf48] ;  /* 0x0003d20000067ab9 */ /* 0x000fcc0000000a00 */
.L_x_377:
[----:B------:R-:W2:Y:S02]  /*0190*/  LDC.64 R18, c[0x0][0xf40] ;  /* 0x0003d000ff127b82 */ /* 0x000ea40000000a00 */
[----:B--2---:R-:W2:Y:S01]  /*01a0*/  LDG.E.64 R18, desc[UR4][R18.64] ;  /* 0x0000000412127981 */ /* 0x004ea2000c1e1b00 */
[----:B0-----:R-:W-:Y:S01]  /*01b0*/  IADD3 R11, P0, R3, R6, RZ ;  /* 0x00000006030b7210 */ /* 0x001fe20007f1e0ff */
[C---:B-1----:R-:W-:Y:S01]  /*01c0*/  IMAD R8, R4.reuse, 0x3, RZ ;  /* 0x0000000304087824 */ /* 0x042fe200078e02ff */
[----:B------:R-:W-:Y:S02]  /*01d0*/  CS2R R16, SRZ ;  /* 0x0000000000107805 */ /* 0x000fe4000001ff00 */
[----:B------:R-:W-:Y:S01]  /*01e0*/  IADD3 R5, P1, R4, R11, RZ ;  /* 0x0000000b04057210 */ /* 0x000fe20007f3e0ff */
[----:B------:R-:W-:Y:S01]  /*01f0*/  IMAD.X R21, RZ, RZ, R7, P0 ;  /* 0x000000ffff157224 */ /* 0x000fe200000e0607 */
[----:B------:R-:W-:Y:S02]  /*0200*/  ISETP.GE.U32.AND P4, PT, R11, 0x10000, PT ;  /* 0x000100000b00780c */ /* 0x000fe40003f86070 */
[----:B------:R-:W-:-:S02]  /*0210*/  ISETP.GE.U32.AND P0, PT, R5, 0x10000, PT ;  /* 0x000100000500780c */ /* 0x000fc40003f06070 */
[----:B------:R-:W-:Y:S02]  /*0220*/  IADD3.X R9, RZ, R21, RZ, P1, !PT ;  /* 0x00000015ff097210 */ /* 0x000fe40000ffe4ff */
[C---:B------:R-:W-:Y:S02]  /*0230*/  ISETP.LT.U32.AND P1, PT, R5.reuse, R0, PT ;  /* 0x000000000500720c */ /* 0x040fe40003f21070 */
[----:B------:R-:W-:Y:S02]  /*0240*/  LEA R12, P2, R5, R26, 0x3 ;  /* 0x0000001a050c7211 */ /* 0x000fe400078418ff */
[----:B------:R-:W-:Y:S02]  /*0250*/  ISETP.GE.U32.AND.EX P0, PT, R9, RZ, PT, P0 ;  /* 0x000000ff0900720c */ /* 0x000fe40003f06100 */
[----:B------:R-:W-:Y:S02]  /*0260*/  LEA.HI.X R13, R5, R27, R9, 0x3, P2 ;  /* 0x0000001b050d7211 */ /* 0x000fe400010f1c09 */
[----:B------:R-:W-:-:S02]  /*0270*/  ISETP.LT.AND.EX P0, PT, R9, R2, !P0, P1 ;  /* 0x000000020900720c */ /* 0x000fc40004701310 */
[----:B------:R-:W-:Y:S02]  /*0280*/  LEA R5, P1, R4, R11, 0x1 ;  /* 0x0000000b04057211 */ /* 0x000fe400078208ff */
[----:B------:R-:W-:Y:S02]  /*0290*/  ISETP.LT.U32.AND P3, PT, R11, R0, PT ;  /* 0x000000000b00720c */ /* 0x000fe40003f61070 */
[----:B------:R-:W-:Y:S01]  /*02a0*/  ISETP.GE.U32.AND.EX P4, PT, R21, RZ, PT, P4 ;  /* 0x000000ff1500720c */ /* 0x000fe20003f86140 */
[----:B------:R-:W-:Y:S01]  /*02b0*/  IMAD.X R9, RZ, RZ, R21, P1 ;  /* 0x000000ffff097224 */ /* 0x000fe200008e0615 */
[C---:B------:R-:W-:Y:S02]  /*02c0*/  LEA R14, P6, R5.reuse, R26, 0x3 ;  /* 0x0000001a050e7211 */ /* 0x040fe400078c18ff */
[C---:B------:R-:W-:Y:S02]  /*02d0*/  ISETP.GE.U32.AND P2, PT, R5.reuse, 0x10000, PT ;  /* 0x000100000500780c */ /* 0x040fe40003f46070 */
[----:B------:R-:W-:-:S02]  /*02e0*/  ISETP.LT.U32.AND P1, PT, R5, R0, PT ;  /* 0x000000000500720c */ /* 0x000fc40003f21070 */
[-C--:B------:R-:W-:Y:S02]  /*02f0*/  ISETP.LT.AND.EX P3, PT, R21, R2.reuse, !P4, P3 ;  /* 0x000000021500720c */ /* 0x080fe40006761330 */
[----:B------:R-:W-:Y:S02]  /*0300*/  LEA.HI.X R15, R5, R27, R9, 0x3, P6 ;  /* 0x0000001b050f7211 */ /* 0x000fe400030f1c09 */
[C---:B------:R-:W-:Y:S02]  /*0310*/  ISETP.GE.U32.AND.EX P2, PT, R9.reuse, RZ, PT, P2 ;  /* 0x000000ff0900720c */ /* 0x040fe40003f46120 */
[----:B------:R-:W-:Y:S02]  /*0320*/  IADD3 R5, P4, R8, R11, RZ ;  /* 0x0000000b08057210 */ /* 0x000fe40007f9e0ff */
[----:B------:R-:W-:Y:S02]  /*0330*/  ISETP.LT.AND.EX P1, PT, R9, R2, !P2, P1 ;  /* 0x000000020900720c */ /* 0x000fe40005721310 */
[----:B------:R-:W-:Y:S01]  /*0340*/  LEA R28, P5, R11, R26, 0x3 ;  /* 0x0000001a0b1c7211 */ /* 0x000fe200078a18ff */
[----:B------:R-:W-:Y:S01]  /*0350*/  IMAD.X R9, RZ, RZ, R21, P4 ;  /* 0x000000ffff097224 */ /* 0x000fe200020e0615 */
[----:B------:R-:W-:-:S02]  /*0360*/  ISETP.GE.U32.AND P2, PT, R5, 0x10000, PT ;  /* 0x000100000500780c */ /* 0x000fc40003f46070 */
[-C--:B------:R-:W-:Y:S02]  /*0370*/  LEA.HI.X R29, R11, R27.reuse, R21, 0x3, P5 ;  /* 0x0000001b0b1d7211 */ /* 0x080fe400028f1c15 */
[C---:B------:R-:W-:Y:S02]  /*0380*/  ISETP.LT.U32.AND P4, PT, R5.reuse, R0, PT ;  /* 0x000000000500720c */ /* 0x040fe40003f81070 */
[----:B------:R-:W-:Y:S01]  /*0390*/  LEA R10, P5, R5, R26, 0x3 ;  /* 0x0000001a050a7211 */ /* 0x000fe200078a18ff */
[----:B------:R-:W3:Y:S01]  /*03a0*/  @P3 LDG.E.64 R16, desc[UR4][R28.64] ;  /* 0x000000041c103981 */ /* 0x000ee2000c1e1b00 */
[----:B------:R-:W-:Y:S02]  /*03b0*/  ISETP.GE.U32.AND.EX P2, PT, R9, RZ, PT, P2 ;  /* 0x000000ff0900720c */ /* 0x000fe40003f46120 */
[----:B------:R-:W-:Y:S02]  /*03c0*/  LEA.HI.X R11, R5, R27, R9, 0x3, P5 ;  /* 0x0000001b050b7211 */ /* 0x000fe400028f1c09 */
[----:B------:R-:W-:-:S02]  /*03d0*/  ISETP.LT.AND.EX P2, PT, R9, R2, !P2, P4 ;  /* 0x000000020900720c */ /* 0x000fc40005741340 */
[----:B------:R-:W-:Y:S02]  /*03e0*/  CS2R R8, SRZ ;  /* 0x0000000000087805 */ /* 0x000fe4000001ff00 */
[----:B------:R-:W-:-:S04]  /*03f0*/  CS2R R20, SRZ ;  /* 0x0000000000147805 */ /* 0x000fc8000001ff00 */
[----:B------:R-:W4:Y:S05]  /*0400*/  @P0 LDG.E.64 R8, desc[UR4][R12.64] ;  /* 0x000000040c080981 */ /* 0x000f2a000c1e1b00 */
[----:B------:R-:W5:Y:S01]  /*0410*/  @P2 LDG.E.64 R20, desc[UR4][R10.64] ;  /* 0x000000040a142981 */ /* 0x000f62000c1e1b00 */
[----:B--2---:R-:W-:Y:S01]  /*0420*/  FMUL.FTZ R5, R19, UR7 ;  /* 0x0000000713057c20 */ /* 0x004fe20008410000 */
[----:B------:R-:W-:-:S03]  /*0430*/  FMUL.FTZ R24, R18, UR7 ;  /* 0x0000000712187c20 */ /* 0x000fc60008410000 */
[----:B------:R-:W-:Y:S01]  /*0440*/  FFMA.FTZ R5, R18, UR6, -R5 ;  /* 0x0000000612057c23 */ /* 0x000fe20008010805 */
[----:B------:R-:W-:Y:S01]  /*0450*/  FFMA.FTZ R24, R19, UR6, R24 ;  /* 0x0000000613187c23 */ /* 0x000fe20008010018 */
[----:B------:R-:W-:-:S06]  /*0460*/  CS2R R18, SRZ ;  /* 0x0000000000127805 */ /* 0x000fcc000001ff00 */
[----:B------:R-:W2:Y:S01]  /*0470*/  @P1 LDG.E.64 R18, desc[UR4][R14.64] ;  /* 0x000000040e121981 */ /* 0x000ea2000c1e1b00 */
[----:B------:R-:W-:-:S04]  /*0480*/  IMAD.WIDE.U32 R6, R4, 0x4, R6 ;  /* 0x0000000404067825 */ /* 0x000fc800078e0006 */
[-C--:B---3--:R-:W-:Y:S01]  /*0490*/  FMUL.FTZ R22, R24, R17.reuse ;  /* 0x0000001118167220 */ /* 0x088fe20000410000 */
[----:B------:R-:W-:-:S03]  /*04a0*/  FMUL.FTZ R23, R5, R17 ;  /* 0x0000001105177220 */ /* 0x000fc60000410000 */
[CC--:B------:R-:W-:Y:S01]  /*04b0*/  FFMA.FTZ R22, R5.reuse, R16.reuse, -R22 ;  /* 0x0000001005167223 */ /* 0x0c0fe20000010816 */
[C---:B------:R-:W-:Y:S01]  /*04c0*/  FFMA.FTZ R23, R24.reuse, R16, R23 ;  /* 0x0000001018177223 */ /* 0x040fe20000010017 */
[-C--:B----4-:R-:W-:Y:S01]  /*04d0*/  FMUL.FTZ R16, R24, R9.reuse ;  /* 0x0000000918107220 */ /* 0x090fe20000410000 */
[----:B------:R-:W-:-:S03]  /*04e0*/  FMUL.FTZ R17, R5, R9 ;  /* 0x0000000905117220 */ /* 0x000fc60000410000 */
[-C--:B------:R-:W-:Y:S01]  /*04f0*/  FFMA.FTZ R16, R5, R8.reuse, -R16 ;  /* 0x0000000805107223 */ /* 0x080fe20000010810 */
[----:B------:R-:W-:Y:S01]  /*0500*/  FFMA.FTZ R17, R24, R8, R17 ;  /* 0x0000000818117223 */ /* 0x000fe20000010011 */
[----:B------:R3:W-:Y:S04]  /*0510*/  @P3 STG.E.64 desc[UR4][R28.64], R22 ;  /* 0x000000161c003986 */ /* 0x0007e8000c101b04 */
[----:B------:R3:W-:Y:S01]  /*0520*/  @P0 STG.E.64 desc[UR4][R12.64], R16 ;  /* 0x000000100c000986 */ /* 0x0007e2000c101b04 */
[----:B------:R-:W-:-:S04]  /*0530*/  ISETP.GE.U32.AND P0, PT, R6, 0x10000, PT ;  /* 0x000100000600780c */ /* 0x000fc80003f06070 */
[----:B------:R-:W-:Y:S01]  /*0540*/  ISETP.GE.U32.AND.EX P0, PT, R7, RZ, PT, P0 ;  /* 0x000000ff0700720c */ /* 0x000fe20003f06100 */
[CC--:B--2---:R-:W-:Y:S01]  /*0550*/  FMUL.FTZ R8, R24.reuse, R19.reuse ;  /* 0x0000001318087220 */ /* 0x0c4fe20000410000 */
[C---:B------:R-:W-:Y:S01]  /*0560*/  FMUL.FTZ R9, R5.reuse, R19 ;  /* 0x0000001305097220 */ /* 0x040fe20000410000 */
[CC--:B-----5:R-:W-:Y:S01]  /*0570*/  FMUL.FTZ R19, R24.reuse, R21.reuse ;  /* 0x0000001518137220 */ /* 0x0e0fe20000410000 */
[C---:B------:R-:W-:Y:S01]  /*0580*/  FMUL.FTZ R21, R5.reuse, R21 ;  /* 0x0000001505157220 */ /* 0x040fe20000410000 */
[CC--:B------:R-:W-:Y:S01]  /*0590*/  FFMA.FTZ R8, R5.reuse, R18.reuse, -R8 ;  /* 0x0000001205087223 */ /* 0x0c0fe20000010808 */
[C---:B------:R-:W-:Y:S01]  /*05a0*/  FFMA.FTZ R9, R24.reuse, R18, R9 ;  /* 0x0000001218097223 */ /* 0x040fe20000010009 */
[-C--:B------:R-:W-:Y:S01]  /*05b0*/  FFMA.FTZ R18, R5, R20.reuse, -R19 ;  /* 0x0000001405127223 */ /* 0x080fe20000010813 */
[----:B------:R-:W-:-:S03]  /*05c0*/  FFMA.FTZ R19, R24, R20, R21 ;  /* 0x0000001418137223 */ /* 0x000fc60000010015 */
[----:B------:R3:W-:Y:S01]  /*05d0*/  @P1 STG.E.64 desc[UR4][R14.64], R8 ;  /* 0x000000080e001986 */ /* 0x0007e2000c101b04 */
[----:B------:R-:W-:-:S03]  /*05e0*/  ISETP.LT.U32.AND P1, PT, R6, R0, PT ;  /* 0x000000000600720c */ /* 0x000fc60003f21070 */
[----:B------:R3:W-:Y:S01]  /*05f0*/  @P2 STG.E.64 desc[UR4][R10.64], R18 ;  /* 0x000000120a002986 */ /* 0x0007e2000c101b04 */
[----:B------:R-:W-:-:S13]  /*0600*/  ISETP.LT.AND.EX P1, PT, R7, R2, PT, P1 ;  /* 0x000000020700720c */ /* 0x000fda0003f21310 */
[----:B---3--:R-:W-:Y:S05]  /*0610*/  @!P0 BRA P1, `(.L_x_377) ;  /* 0xfffffff800dc8947 */ /* 0x008fea000083ffff */
[----:B------:R-:W-:Y:S05]  /*0620*/  EXIT ;  /* 0x000000000000794d */ /* 0x000fea0003800000 */
.L_x_376:
        /* <DEDUP_REMOVED lines=9> */
[----:B------:R-:W-:-:S05]  /*06c0*/  ULDC.64 UR8, c[0x0][0xf48] ;  /* 0x0003d20000087ab9 */ /* 0x000fca0000000a00 */
.L_x_378:
[C---:B------:R-:W-:Y:S01]  /*06d0*/  LEA R18, P0, R20.reuse, R26, 0x5 ;  /* 0x0000001a14127211 */ /* 0x040fe200078028ff */
[----:B0-----:R-:W2:Y:S03]  /*06e0*/  LDG.E.64 R4, desc[UR4][R16.64] ;  /* 0x0000000410047981 */ /* 0x001ea6000c1e1b00 */
[----:B------:R-:W-:-:S05]  /*06f0*/  LEA.HI.X R19, R20, R27, R3, 0x5, P0 ;  /* 0x0000001b14137211 */ /* 0x000fca00000f2c03 */
[----:B------:R-:W3:Y:S04]  /*0700*/  LDG.E.128 R12, desc[UR4][R18.64] ;  /* 0x00000004120c7981 */ /* 0x000ee8000c1e1d00 */
[----:B------:R-:W4:Y:S01]  /*0710*/  LDG.E.128 R8, desc[UR4][R18.64+0x10] ;  /* 0x0000100412087981 */ /* 0x000f22000c1e1d00 */
[----:B------:R-:W-:-:S04]  /*0720*/  IADD3 R20, P0, R20, UR6, RZ ;  /* 0x0000000614147c10 */ /* 0x000fc8000ff1e0ff */
[----:B------:R-:W-:Y:S01]  /*0730*/  ISETP.LT.U32.AND P1, PT, R20, 0x4000, PT ;  /* 0x000040001400780c */ /* 0x000fe20003f21070 */
[----:B------:R-:W-:-:S05]  /*0740*/  IMAD.X R3, RZ, RZ, R3, P0 ;  /* 0x000000ffff037224 */ /* 0x000fca00000e0603 */
[----:B------:R-:W-:Y:S01]  /*0750*/  ISETP.LT.U32.AND.EX P1, PT, R3, RZ, PT, P1 ;  /* 0x000000ff0300720c */ /* 0x000fe20003f21110 */
[----:B--2---:R-:W-:Y:S01]  /*0760*/  FMUL.FTZ R6, R4, UR9 ;  /* 0x0000000904067c20 */ /* 0x004fe20008410000 */
[----:B------:R-:W-:-:S03]  /*0770*/  FMUL.FTZ R7, R5, UR9 ;  /* 0x0000000905077c20 */ /* 0x000fc60008410000 */
[----:B------:R-:W-:Y:S01]  /*0780*/  FFMA.FTZ R21, R5, UR8, R6 ;  /* 0x0000000805157c23 */ /* 0x000fe20008010006 */
[----:B------:R-:W-:-:S03]  /*0790*/  FFMA.FTZ R22, R4, UR8, -R7 ;  /* 0x0000000804167c23 */ /* 0x000fc60008010807 */
[CC--:B---3--:R-:W-:Y:S01]  /*07a0*/  FMUL.FTZ R5, R13.reuse, R21.reuse ;  /* 0x000000150d057220 */ /* 0x0c8fe20000410000 */
[-C--:B------:R-:W-:Y:S01]  /*07b0*/  FMUL.FTZ R6, R13, R22.reuse ;  /* 0x000000160d067220 */ /* 0x080fe20000410000 */
[CC--:B------:R-:W-:Y:S01]  /*07c0*/  FMUL.FTZ R7, R15.reuse, R21.reuse ;  /* 0x000000150f077220 */ /* 0x0c0fe20000410000 */
[-C--:B------:R-:W-:Y:S01]  /*07d0*/  FMUL.FTZ R15, R15, R22.reuse ;  /* 0x000000160f0f7220 */ /* 0x080fe20000410000 */
[CC--:B------:R-:W-:Y:S01]  /*07e0*/  FFMA.FTZ R4, R12.reuse, R22.reuse, -R5 ;  /* 0x000000160c047223 */ /* 0x0c0fe20000010805 */
[-C--:B------:R-:W-:Y:S01]  /*07f0*/  FFMA.FTZ R5, R12, R21.reuse, R6 ;  /* 0x000000150c057223 */ /* 0x080fe20000010006 */
[CC--:B------:R-:W-:Y:S01]  /*0800*/  FFMA.FTZ R6, R14.reuse, R22.reuse, -R7 ;  /* 0x000000160e067223 */ /* 0x0c0fe20000010807 */
[-C--:B------:R-:W-:Y:S01]  /*0810*/  FFMA.FTZ R7, R14, R21.reuse, R15 ;  /* 0x000000150e077223 */ /* 0x080fe2000001000f */
[CC--:B----4-:R-:W-:Y:S01]  /*0820*/  FMUL.FTZ R15, R11.reuse, R21.reuse ;  /* 0x000000150b0f7220 */ /* 0x0d0fe20000410000 */
[-C--:B------:R-:W-:Y:S01]  /*0830*/  FMUL.FTZ R12, R11, R22.reuse ;  /* 0x000000160b0c7220 */ /* 0x080fe20000410000 */
[CC--:B------:R-:W-:Y:S01]  /*0840*/  FMUL.FTZ R11, R9.reuse, R21.reuse ;  /* 0x00000015090b7220 */ /* 0x0c0fe20000410000 */
[-C--:B------:R-:W-:Y:S01]  /*0850*/  FMUL.FTZ R13, R9, R22.reuse ;  /* 0x00000016090d7220 */ /* 0x080fe20000410000 */
[CC--:B------:R-:W-:Y:S01]  /*0860*/  FFMA.FTZ R14, R10.reuse, R22.reuse, -R15 ;  /* 0x000000160a0e7223 */ /* 0x0c0fe2000001080f */
[-C--:B------:R-:W-:Y:S01]  /*0870*/  FFMA.FTZ R15, R10, R21.reuse, R12 ;  /* 0x000000150a0f7223 */ /* 0x080fe2000001000c */
[C---:B------:R-:W-:Y:S01]  /*0880*/  FFMA.FTZ R12, R8.reuse, R22, -R11 ;  /* 0x00000016080c7223 */ /* 0x040fe2000001080b */
[----:B------:R-:W-:Y:S01]  /*0890*/  FFMA.FTZ R13, R8, R21, R13 ;  /* 0x00000015080d7223 */ /* 0x000fe2000001000d */
[C---:B------:R-:W-:Y:S01]  /*08a0*/  SHF.L.U32 R9, R20.reuse, 0x2, RZ ;  /* 0x0000000214097819 */ /* 0x040fe200000006ff */
[----:B------:R1:W-:Y:S03]  /*08b0*/  STG.E.128 desc[UR4][R18.64], R4 ;  /* 0x0000000412007986 */ /* 0x0003e6000c101d04 */
[----:B------:R-:W-:Y:S01]  /*08c0*/  ISETP.GE.U32.AND P0, PT, R9, R0, PT ;  /* 0x000000000900720c */ /* 0x000fe20003f06070 */
[----:B------:R1:W-:Y:S01]  /*08d0*/  STG.E.128 desc[UR4][R18.64+0x10], R12 ;  /* 0x0000100c12007986 */ /* 0x0003e2000c101d04 */
[----:B------:R-:W-:-:S04]  /*08e0*/  SHF.L.U64.HI R9, R20, 0x2, R3 ;  /* 0x0000000214097819 */ /* 0x000fc80000010203 */
[----:B------:R-:W-:-:S13]  /*08f0*/  ISETP.GE.AND.EX P0, PT, R9, R2, PT, P0 ;  /* 0x000000020900720c */ /* 0x000fda0003f06300 */
[----:B-1----:R-:W-:Y:S05]  /*0900*/  @!P0 BRA P1, `(.L_x_378) ;  /* 0xfffffffc00708947 */ /* 0x002fea000083ffff */
[----:B------:R-:W-:Y:S05]  /*0910*/  EXIT ;  /* 0x000000000000794d */ /* 0x000fea0003800000 */
.L_x_379:
        /* <DEDUP_REMOVED lines=14> */
.L_x_557:


//--------------------- .text._ZN2at6native63_GLOBAL__N__862fb238_30_ForeachBinaryOpScalarTensor_cu_64fe0ca525multi_tensor_apply_kernelINS1_18TensorListMetadataILi1EEENS1_27BinaryOpScalarTensorFunctorIN3c107complexIdEELi1ELi1ELi0EEEJSt10multipliesIS8_EPS8_S8_EEEvT_T0_DpT1_ --------------------------
	.section	.text._ZN2at6native63_GLOBAL__N__862fb238_30_ForeachBinaryOpScalarTensor_cu_64fe0ca525multi_tensor_apply_kernelINS1_18TensorListMetadataILi1EEENS1_27BinaryOpScalarTensorFunctorIN3c107complexIdEELi1ELi1ELi0EEEJSt10multipliesIS8_EPS8_S8_EEEvT_T0_DpT1_,"ax",@progbits
	.align	128
.text._ZN2at6native63_GLOBAL__N__862fb238_30_ForeachBinaryOpScalarTensor_cu_64fe0ca525multi_tensor_apply_kernelINS1_18TensorListMetadataILi1EEENS1_27BinaryOpScalarTensorFunctorIN3c107complexIdEELi1ELi1ELi0EEEJSt10multipliesIS8_EPS8_S8_EEEvT_T0_DpT1_:
        .type           _ZN2at6native63_GLOBAL__N__862fb238_30_ForeachBinaryOpScalarTensor_cu_64fe0ca525multi_tensor_apply_kernelINS1_18TensorListMetadataILi1EEENS1_27BinaryOpScalarTensorFunctorIN3c107complexIdEELi1ELi1ELi0EEEJSt10multipliesIS8_EPS8_S8_EEEvT_T0_DpT1_,@function
        .size           _ZN2at6native63_GLOBAL__N__862fb238_30_ForeachBinaryOpScalarTensor_cu_64fe0ca525multi_tensor_apply_kernelINS1_18TensorListMetadataILi1EEENS1_27BinaryOpScalarTensorFunctorIN3c107complexIdEELi1ELi1ELi0EEEJSt10multipliesIS8_EPS8_S8_EEEvT_T0_DpT1_,(.L_x_558 - _ZN2at6native63_GLOBAL__N__862fb238_30_ForeachBinaryOpScalarTensor_cu_64fe0ca525multi_tensor_apply_kernelINS1_18TensorListMetadataILi1EEENS1_27BinaryOpScalarTensorFunctorIN3c107complexIdEELi1ELi1ELi0EEEJSt10multipliesIS8_EPS8_S8_EEEvT_T0_DpT1_)
        .other          _ZN2at6native63_GLOBAL__N__862fb238_30_ForeachBinaryOpScalarTensor_cu_64fe0ca525multi_tensor_apply_kernelINS1_18TensorListMetadataILi1EEENS1_27BinaryOpScalarTensorFunctorIN3c107complexIdEELi1ELi1ELi0EEEJSt10multipliesIS8_EPS8_S8_EEEvT_T0_DpT1_,@"STO_CUDA_ENTRY STV_DEFAULT"
_ZN2at6native63_GLOBAL__N__862fb238_30_ForeachBinaryOpScalarTensor_cu_64fe0ca525multi_tensor_apply_kernelINS1_18TensorListMetadataILi1EEENS1_27BinaryOpScalarTensorFunctorIN3c107complexIdEELi1ELi1ELi0EEEJSt10multipliesIS8_EPS8_S8_EEEvT_T0_DpT1_:
        /* <DEDUP_REMOVED lines=24> */
[----:B------:R-:W-:Y:S01]  /*0180*/  ULDC.64 UR6, c[0x0][0xf58] ;  /* 0x0003d60000067ab9 */ /* 0x000fe20000000a00 */
[----:B------:R-:W-:-:S05]  /*0190*/  ULDC.64 UR8, c[0x0][0xf50] ;  /* 0x0003d40000087ab9 */ /* 0x000fca0000000a00 */
.L_x_381:
[----:B--2---:R-:W2:Y:S01]  /*01a0*/  LDC.64 R12, c[0x0][0xf40] ;  /* 0x0003d000ff0c7b82 */ /* 0x004ea20000000a00 */
[----:B0-----:R-:W-:Y:S01]  /*01b0*/  IADD3 R25, P0, R33, R36, RZ ;  /* 0x0000002421197210 */ /* 0x001fe20007f1e0ff */
[C---:B-1----:R-:W-:Y:S01]  /*01c0*/  IMAD R4, R34.reuse, 0x3, RZ ;  /* 0x0000000322047824 */ /* 0x042fe200078e02ff */
[----:B------:R-:W-:Y:S02]  /*01d0*/  CS2R R22, SRZ ;  /* 0x0000000000167805 */ /* 0x000fe4000001ff00 */
[----:B------:R-:W-:Y:S02]  /*01e0*/  CS2R R20, SRZ ;  /* 0x0000000000147805 */ /* 0x000fe4000001ff00 */
[CC--:B------:R-:W-:Y:S01]  /*01f0*/  IADD3 R5, P1, R34.reuse, R25.reuse, RZ ;  /* 0x0000001922057210 */ /* 0x0c0fe20007f3e0ff */
[----:B------:R-:W-:Y:S01]  /*0200*/  IMAD.X R29, RZ, RZ, R37, P0 ;  /* 0x000000ffff1d7224 */ /* 0x000fe200000e0625 */
[----:B------:R-:W-:Y:S02]  /*0210*/  LEA R9, P6, R34, R25, 0x1 ;  /* 0x0000001922097211 */ /* 0x000fe400078c08ff */
[----:B------:R-:W-:-:S02]  /*0220*/  CS2R R18, SRZ ;  /* 0x0000000000127805 */ /* 0x000fc4000001ff00 */
[C---:B------:R-:W-:Y:S01]  /*0230*/  ISETP.GE.U32.AND P0, PT, R5.reuse, 0x10000, PT ;  /* 0x000100000500780c */ /* 0x040fe20003f06070 */
[----:B------:R-:W-:Y:S01]  /*0240*/  IMAD.X R7, RZ, RZ, R29, P1 ;  /* 0x000000ffff077224 */ /* 0x000fe200008e061d */
[C---:B------:R-:W-:Y:S02]  /*0250*/  LEA R30, P2, R5.reuse, R2, 0x4 ;  /* 0x00000002051e7211 */ /* 0x040fe400078420ff */
[----:B------:R-:W-:Y:S02]  /*0260*/  CS2R R16, SRZ ;  /* 0x0000000000107805 */ /* 0x000fe4000001ff00 */
[----:B------:R-:W-:Y:S02]  /*0270*/  ISETP.LT.U32.AND P1, PT, R5, R0, PT ;  /* 0x000000000500720c */ /* 0x000fe40003f21070 */
[----:B------:R-:W-:Y:S02]  /*0280*/  ISETP.GE.U32.AND.EX P0, PT, R7, RZ, PT, P0 ;  /* 0x000000ff0700720c */ /* 0x000fe40003f06100 */
[----:B------:R-:W-:-:S02]  /*0290*/  LEA.HI.X R31, R5, R3, R7, 0x4, P2 ;  /* 0x00000003051f7211 */ /* 0x000fc400010f2407 */
[----:B------:R-:W-:Y:S02]  /*02a0*/  ISETP.GE.U32.AND P2, PT, R25, 0x10000, PT ;  /* 0x000100001900780c */ /* 0x000fe40003f46070 */
[----:B------:R-:W-:Y:S02]  /*02b0*/  ISETP.LT.AND.EX P0, PT, R7, R32, !P0, P1 ;  /* 0x000000200700720c */ /* 0x000fe40004701310 */
[----:B------:R-:W-:Y:S01]  /*02c0*/  ISETP.LT.U32.AND P1, PT, R25, R0, PT ;  /* 0x000000001900720c */ /* 0x000fe20003f21070 */
[----:B--2---:R-:W2:Y:S01]  /*02d0*/  LDG.E.128 R12, desc[UR4][R12.64] ;  /* 0x000000040c0c7981 */ /* 0x004ea2000c1e1d00 */
[----:B------:R-:W-:Y:S01]  /*02e0*/  ISETP.GE.U32.AND.EX P2, PT, R29, RZ, PT, P2 ;  /* 0x000000ff1d00720c */ /* 0x000fe20003f46120 */
[----:B------:R-:W-:Y:S01]  /*02f0*/  IMAD.X R11, RZ, RZ, R29, P6 ;  /* 0x000000ffff0b7224 */ /* 0x000fe200030e061d */
[----:B------:R-:W-:Y:S02]  /*0300*/  IADD3 R5, P5, R4, R25, RZ ;  /* 0x0000001904057210 */ /* 0x000fe40007fbe0ff */
[----:B------:R-:W-:-:S02]  /*0310*/  ISETP.GE.U32.AND P3, PT, R9, 0x10000, PT ;  /* 0x000100000900780c */ /* 0x000fc40003f66070 */
[----:B------:R-:W-:Y:S01]  /*0320*/  ISETP.LT.AND.EX P1, PT, R29, R32, !P2, P1 ;  /* 0x000000201d00720c */ /* 0x000fe20005721310 */
[--C-:B------:R-:W-:Y:S01]  /*0330*/  IMAD.X R7, RZ, RZ, R29.reuse, P5 ;  /* 0x000000ffff077224 */ /* 0x100fe200028e061d */
[----:B------:R-:W-:Y:S01]  /*0340*/  LEA R26, P4, R25, R2, 0x4 ;  /* 0x00000002191a7211 */ /* 0x000fe200078820ff */
[----:B------:R-:W3:Y:S01]  /*0350*/  @P0 LDG.E.128 R16, desc[UR4][R30.64] ;  /* 0x000000041e100981 */ /* 0x000ee2000c1e1d00 */
[----:B------:R-:W-:Y:S02]  /*0360*/  ISETP.GE.U32.AND.EX P6, PT, R11, RZ, PT, P3 ;  /* 0x000000ff0b00720c */ /* 0x000fe40003fc6130 */
[----:B------:R-:W-:Y:S02]  /*0370*/  ISETP.GE.U32.AND P3, PT, R5, 0x10000, PT ;  /* 0x000100000500780c */ /* 0x000fe40003f66070 */
[----:B------:R-:W-:Y:S02]  /*0380*/  ISETP.LT.U32.AND P2, PT, R9, R0, PT ;  /* 0x000000000900720c */ /* 0x000fe40003f41070 */
[----:B------:R-:W-:-:S02]  /*0390*/  LEA.HI.X R27, R25, R3, R29, 0x4, P4 ;  /* 0x00000003191b7211 */ /* 0x000fc400020f241d */
[----:B------:R-:W-:Y:S02]  /*03a0*/  ISETP.LT.U32.AND P4, PT, R5, R0, PT ;  /* 0x000000000500720c */ /* 0x000fe40003f81070 */
[----:B------:R-:W-:Y:S01]  /*03b0*/  ISETP.GE.U32.AND.EX P3, PT, R7, RZ, PT, P3 ;  /* 0x000000ff0700720c */ /* 0x000fe20003f66130 */
[----:B------:R-:W4:Y:S01]  /*03c0*/  @P1 LDG.E.128 R20, desc[UR4][R26.64] ;  /* 0x000000041a141981 */ /* 0x000f22000c1e1d00 */
[-C--:B------:R-:W-:Y:S02]  /*03d0*/  ISETP.LT.AND.EX P2, PT, R11, R32.reuse, !P6, P2 ;  /* 0x000000200b00720c */ /* 0x080fe40007741320 */
[----:B------:R-:W-:Y:S02]  /*03e0*/  ISETP.LT.AND.EX P3, PT, R7, R32, !P3, P4 ;  /* 0x000000200700720c */ /* 0x000fe40005f61340 */
[-C--:B------:R-:W-:Y:S02]  /*03f0*/  LEA R28, P5, R9, R2.reuse, 0x4 ;  /* 0x00000002091c7211 */ /* 0x080fe400078a20ff */
[----:B------:R-:W-:-:S02]  /*0400*/  LEA R24, P6, R5, R2, 0x4 ;  /* 0x0000000205187211 */ /* 0x000fc400078c20ff */
[-C--:B------:R-:W-:Y:S02]  /*0410*/  LEA.HI.X R29, R9, R3.reuse, R11, 0x4, P5 ;  /* 0x00000003091d7211 */ /* 0x080fe400028f240b */
[----:B------:R-:W-:Y:S02]  /*0420*/  CS2R R10, SRZ ;  /* 0x00000000000a7805 */ /* 0x000fe4000001ff00 */
[----:B------:R-:W-:Y:S02]  /*0430*/  LEA.HI.X R25, R5, R3, R7, 0x4, P6 ;  /* 0x0000000305197211 */ /* 0x000fe400030f2407 */
[----:B------:R-:W-:Y:S02]  /*0440*/  CS2R R8, SRZ ;  /* 0x0000000000087805 */ /* 0x000fe4000001ff00 */
[----:B------:R-:W-:Y:S02]  /*0450*/  CS2R R6, SRZ ;  /* 0x0000000000067805 */ /* 0x000fe4000001ff00 */
[----:B------:R-:W-:-:S02]  /*0460*/  CS2R R4, SRZ ;  /* 0x0000000000047805 */ /* 0x000fc4000001ff00 */
[----:B------:R-:W5:Y:S04]  /*0470*/  @P2 LDG.E.128 R8, desc[UR4][R28.64] ;  /* 0x000000041c082981 */ /* 0x000f68000c1e1d00 */
[----:B------:R-:W5:Y:S01]  /*0480*/  @P3 LDG.E.128 R4, desc[UR4][R24.64] ;  /* 0x0000000418043981 */ /* 0x000f62000c1e1d00 */
[----:B------:R-:W-:Y:S01]  /*0490*/  IMAD.WIDE.U32 R36, R34, 0x4, R36 ;  /* 0x0000000422247825 */ /* 0x000fe200078e0024 */
[----:B--2---:R-:W-:Y:S02]  /*04a0*/  DMUL R38, R12, UR6 ;  /* 0x000000060c267c28 */ /* 0x004fe40008000000 */
[----:B------:R-:W-:-:S06]  /*04b0*/  DMUL R40, R14, UR6 ;  /* 0x000000060e287c28 */ /* 0x000fcc0008000000 */
[----:B------:R-:W-:Y:S02]  /*04c0*/  DFMA R38, R14, UR8, R38 ;  /* 0x000000080e267c2b */ /* 0x000fe40008000026 */
[----:B------:R-:W-:-:S06]  /*04d0*/  DFMA R40, R12, UR8, -R40 ;  /* 0x000000080c287c2b */ /* 0x000fcc0008000828 */
[-C--:B----4-:R-:W-:Y:S02]  /*04e0*/  DMUL R12, R38, R22.reuse ;  /* 0x00000016260c7228 */ /* 0x090fe40000000000 */
[----:B------:R-:W-:Y:S02]  /*04f0*/  DMUL R14, R40, R22 ;  /* 0x00000016280e7228 */ /* 0x000fe40000000000 */
[-C--:B---3--:R-:W-:Y:S02]  /*0500*/  DMUL R22, R38, R18.reuse ;  /* 0x0000001226167228 */ /* 0x088fe40000000000 */
[C---:B------:R-:W-:Y:S02]  /*0510*/  DMUL R18, R40.reuse, R18 ;  /* 0x0000001228127228 */ /* 0x040fe40000000000 */
[-C--:B------:R-:W-:Y:S02]  /*0520*/  DFMA R12, R40, R20.reuse, -R12 ;  /* 0x00000014280c722b */ /* 0x080fe4000000080c */
[----:B------:R-:W-:-:S02]  /*0530*/  DFMA R14, R38, R20, R14 ;  /* 0x00000014260e722b */ /* 0x000fc4000000000e */
[-C--:B------:R-:W-:Y:S02]  /*0540*/  DFMA R20, R40, R16.reuse, -R22 ;  /* 0x000000102814722b */ /* 0x080fe40000000816 */
[C---:B------:R-:W-:Y:S02]  /*0550*/  DFMA R22, R38.reuse, R16, R18 ;  /* 0x000000102616722b */ /* 0x040fe40000000012 */
[-C--:B-----5:R-:W-:Y:S02]  /*0560*/  DMUL R16, R38, R10.reuse ;  /* 0x0000000a26107228 */ /* 0x0a0fe40000000000 */
[----:B------:R-:W-:Y:S02]  /*0570*/  DMUL R18, R40, R10 ;  /* 0x0000000a28127228 */ /* 0x000fe40000000000 */
[-C--:B------:R-:W-:Y:S02]  /*0580*/  DMUL R10, R38, R6.reuse ;  /* 0x00000006260a7228 */ /* 0x080fe40000000000 */
[----:B------:R-:W-:-:S02]  /*0590*/  DMUL R6, R40, R6 ;  /* 0x0000000628067228 */ /* 0x000fc40000000000 */
[-C--:B------:R-:W-:Y:S02]  /*05a0*/  DFMA R16, R40, R8.reuse, -R16 ;  /* 0x000000082810722b */ /* 0x080fe40000000810 */
[----:B------:R-:W-:Y:S02]  /*05b0*/  DFMA R18, R38, R8, R18 ;  /* 0x000000082612722b */ /* 0x000fe40000000012 */
[-C--:B------:R-:W-:Y:S02]  /*05c0*/  DFMA R8, R40, R4.reuse, -R10 ;  /* 0x000000042808722b */ /* 0x080fe4000000080a */
[----:B------:R-:W-:Y:S01]  /*05d0*/  DFMA R10, R38, R4, R6 ;  /* 0x00000004260a722b */ /* 0x000fe20000000006 */
[----:B------:R2:W-:Y:S01]  /*05e0*/  @P1 STG.E.128 desc[UR4][R26.64], R12 ;  /* 0x0000000c1a001986 */ /* 0x0005e2000c101d04 */
[----:B------:R-:W-:-:S03]  /*05f0*/  ISETP.LT.U32.AND P1, PT, R36, R0, PT ;  /* 0x000000002400720c */ /* 0x000fc60003f21070 */
[----:B------:R2:W-:Y:S01]  /*0600*/  @P0 STG.E.128 desc[UR4][R30.64], R20 ;  /* 0x000000141e000986 */ /* 0x0005e2000c101d04 */
[----:B------:R-:W-:-:S03]  /*0610*/  ISETP.GE.U32.AND P0, PT, R36, 0x10000, PT ;  /* 0x000100002400780c */ /* 0x000fc60003f06070 */
[----:B------:R2:W-:Y:S04]  /*0620*/  @P2 STG.E.128 desc[UR4][R28.64], R16 ;  /* 0x000000101c002986 */ /* 0x0005e8000c101d04 */
[----:B------:R2:W-:Y:S01]  /*0630*/  @P3 STG.E.128 desc[UR4][R24.64], R8 ;  /* 0x0000000818003986 */ /* 0x0005e2000c101d04 */
[C---:B------:R-:W-:Y:S02]  /*0640*/  ISETP.GE.U32.AND.EX P0, PT, R37.reuse, RZ, PT, P0 ;  /* 0x000000ff2500720c */ /* 0x040fe40003f06100 */
[----:B------:R-:W-:-:S13]  /*0650*/  ISETP.LT.AND.EX P1, PT, R37, R32, PT, P1 ;  /* 0x000000202500720c */ /* 0x000fda0003f21310 */
[----:B------:R-:W-:Y:S05]  /*0660*/  @!P0 BRA P1, `(.L_x_381) ;  /* 0xfffffff800cc8947 */ /* 0x000fea000083ffff */
[----:B------:R-:W-:Y:S05]  /*0670*/  EXIT ;  /* 0x000000000000794d */ /* 0x000fea0003800000 */
.L_x_380:
[----:B------:R-:W0:Y:S02]  /*0680*/  S2R R26, SR_TID.X ;  /* 0x00000000001a7919 */ /* 0x000e240000002100 */
[----:B0-----:R-:W-:-:S03]  /*0690*/  IMAD.WIDE.U32 R4, R26, 0x4, RZ ;  /* 0x000000041a047825 */ /* 0x001fc600078e00ff */
[----:B------:R-:W-:-:S04]  /*06a0*/  ISETP.GE.U32.AND P0, PT, R4, R0, PT ;  /* 0x000000000400720c */ /* 0x000fc80003f06070 */
[----:B------:R-:W-:-:S04]  /*06b0*/  ISETP.GE.AND.EX P0, PT, R5, R32, PT, P0 ;  /* 0x000000200500720c */ /* 0x000fc80003f06300 */
[----:B------:R-:W-:-:S13]  /*06c0*/  ISETP.GT.U32.OR P0, PT, R26, 0x3fff, P0 ;  /* 0x00003fff1a00780c */ /* 0x000fda0000704470 */
[----:B------:R-:W-:Y:S05]  /*06d0*/  @P0 EXIT ;  /* 0x000000000000094d */ /* 0x000fea0003800000 */
[----:B------:R-:W-:Y:S01]  /*06e0*/  IMAD.MOV.U32 R27, RZ, RZ, RZ ;  /* 0x000000ffff1b7224 */ /* 0x000fe200078e00ff */
[----:B------:R-:W-:Y:S01]  /*06f0*/  ULDC UR6, c[0x0][0x0] ;  /* 0x0000000000067ab9 */ /* 0x000fe20000000800 */
[----:B------:R-:W-:Y:S01]  /*0700*/  ULDC.64 UR8, c[0x0][0xf58] ;  /* 0x0003d60000087ab9 */ /* 0x000fe20000000a00 */
[----:B------:R-:W-:-:S05]  /*0710*/  ULDC.64 UR10, c[0x0][0xf50] ;  /* 0x0003d400000a7ab9 */ /* 0x000fca0000000a00 */
.L_x_382:
[----:B0-----:R-:W0:Y:S01]  /*0720*/  LDC.64 R20, c[0x0][0xf40] ;  /* 0x0003d000ff147b82 */ /* 0x001e220000000a00 */
[----:B------:R-:W-:-:S04]  /*0730*/  LEA R24, P0, R26, R2, 0x6 ;  /* 0x000000021a187211 */ /* 0x000fc800078030ff */
[----:B------:R-:W-:-:S05]  /*0740*/  LEA.HI.X R25, R26, R3, R27, 0x6, P0 ;  /* 0x000000031a197211 */ /* 0x000fca00000f341b */
[----:B------:R-:W2:Y:S04]  /*0750*/  LDG.E.128 R16, desc[UR4][R24.64] ;  /* 0x0000000418107981 */ /* 0x000ea8000c1e1d00 */
[----:B------:R-:W3:Y:S04]  /*0760*/  LDG.E.128 R12, desc[UR4][R24.64+0x10] ;  /* 0x00001004180c7981 */ /* 0x000ee8000c1e1d00 */
[----:B------:R-:W4:Y:S04]  /*0770*/  LDG.E.128 R4, desc[UR4][R24.64+0x20] ;  /* 0x0000200418047981 */ /* 0x000f28000c1e1d00 */
[----:B------:R-:W5:Y:S04]  /*0780*/  LDG.E.128 R8, desc[UR4][R24.64+0x30] ;  /* 0x0000300418087981 */ /* 0x000f68000c1e1d00 */
[----:B0-----:R-:W2:Y:S01]  /*0790*/  LDG.E.128 R20, desc[UR4][R20.64] ;  /* 0x0000000414147981 */ /* 0x001ea2000c1e1d00 */
[----:B------:R-:W-:-:S05]  /*07a0*/  IADD3 R26, P0, R26, UR6, RZ ;  /* 0x000000061a1a7c10 */ /* 0x000fca000ff1e0ff */
[----:B------:R-:W-:Y:S01]  /*07b0*/  IMAD.X R27, RZ, RZ, R27, P0 ;  /* 0x000000ffff1b7224 */ /* 0x000fe200000e061b */
[----:B------:R-:W-:-:S04]  /*07c0*/  ISETP.LT.U32.AND P1, PT, R26, 0x4000, PT ;  /* 0x000040001a00780c */ /* 0x000fc80003f21070 */
[----:B------:R-:W-:Y:S01]  /*07d0*/  ISETP.LT.U32.AND.EX P1, PT, R27, RZ, PT, P1 ;  /* 0x000000ff1b00720c */ /* 0x000fe20003f21110 */
[----:B--2---:R-:W-:Y:S02]  /*07e0*/  DMUL R28, R20, UR8 ;  /* 0x00000008141c7c28 */ /* 0x004fe40008000000 */
[----:B------:R-:W-:-:S06]  /*07f0*/  DMUL R30, R22, UR8 ;  /* 0x00000008161e7c28 */ /* 0x000fcc0008000000 */
[----:B------:R-:W-:Y:S02]  /*0800*/  DFMA R28, R22, UR10, R28 ;  /* 0x0000000a161c7c2b */ /* 0x000fe4000800001c */
[----:B------:R-:W-:-:S06]  /*0810*/  DFMA R30, R20, UR10, -R30 ;  /* 0x0000000a141e7c2b */ /* 0x000fcc000800081e */
[C---:B------:R-:W-:Y:S02]  /*0820*/  DMUL R20, R18.reuse, R28 ;  /* 0x0000001c12147228 */ /* 0x040fe40000000000 */
[----:B------:R-:W-:Y:S02]  /*0830*/  DMUL R22, R18, R30 ;  /* 0x0000001e12167228 */ /* 0x000fe40000000000 */
[C---:B---3--:R-:W-:Y:S02]  /*0840*/  DMUL R18, R14.reuse, R28 ;  /* 0x0000001c0e127228 */ /* 0x048fe40000000000 */
[----:B------:R-:W-:Y:S02]  /*0850*/  DMUL R14, R14, R30 ;  /* 0x0000001e0e0e7228 */ /* 0x000fe40000000000 */
[-C--:B----4-:R-:W-:Y:S02]  /*0860*/  DMUL R34, R6, R28.reuse ;  /* 0x0000001c06227228 */ /* 0x090fe40000000000 */
[----:B-----5:R-:W-:-:S02]  /*0870*/  DMUL R36, R10, R28 ;  /* 0x0000001c0a247228 */ /* 0x020fc40000000000 */
[-C--:B------:R-:W-:Y:S02]  /*0880*/  DMUL R6, R6, R30.reuse ;  /* 0x0000001e06067228 */ /* 0x080fe40000000000 */
[-C--:B------:R-:W-:Y:S02]  /*0890*/  DMUL R10, R10, R30.reuse ;  /* 0x0000001e0a0a7228 */ /* 0x080fe40000000000 */
[C---:B------:R-:W-:Y:S02]  /*08a0*/  DFMA R20, R16.reuse, R30, -R20 ;  /* 0x0000001e1014722b */ /* 0x040fe40000000814 */
[----:B------:R-:W-:Y:S02]  /*08b0*/  DFMA R22, R16, R28, R22 ;  /* 0x0000001c1016722b */ /* 0x000fe40000000016 */
[C---:B------:R-:W-:Y:S02]  /*08c0*/  DFMA R16, R12.reuse, R30, -R18 ;  /* 0x0000001e0c10722b */ /* 0x040fe40000000812 */
[----:B------:R-:W-:-:S02]  /*08d0*/  DFMA R18, R12, R28, R14 ;  /* 0x0000001c0c12722b */ /* 0x000fc4000000000e */
[C---:B------:R-:W-:Y:S02]  /*08e0*/  DFMA R12, R4.reuse, R30, -R34 ;  /* 0x0000001e040c722b */ /* 0x040fe40000000822 */
[----:B------:R-:W-:Y:S02]  /*08f0*/  DFMA R14, R4, R28, R6 ;  /* 0x0000001c040e722b */ /* 0x000fe40000000006 */
[C---:B------:R-:W-:Y:S02]  /*0900*/  DFMA R36, R8.reuse, R30, -R36 ;  /* 0x0000001e0824722b */ /* 0x040fe40000000824 */
[----:B------:R-:W-:Y:S01]  /*0910*/  DFMA R38, R8, R28, R10 ;  /* 0x0000001c0826722b */ /* 0x000fe2000000000a */
[----:B------:R-:W-:Y:S01]  /*0920*/  IMAD.SHL.U32 R5, R26, 0x4, RZ ;  /* 0x000000041a057824 */ /* 0x000fe200078e00ff */
[----:B------:R0:W-:Y:S04]  /*0930*/  STG.E.128 desc[UR4][R24.64], R20 ;  /* 0x0000001418007986 */ /* 0x0001e8000c101d04 */
[----:B------:R0:W-:Y:S01]  /*0940*/  STG.E.128 desc[UR4][R24.64+0x10], R16 ;  /* 0x0000101018007986 */ /* 0x0001e2000c101d04 */
[----:B------:R-:W-:-:S02]  /*0950*/  ISETP.GE.U32.AND P0, PT, R5, R0, PT ;  /* 0x000000000500720c */ /* 0x000fc40003f06070 */
[----:B------:R-:W-:Y:S01]  /*0960*/  SHF.L.U64.HI R5, R26, 0x2, R27 ;  /* 0x000000021a057819 */ /* 0x000fe2000001021b */
[----:B------:R0:W-:Y:S04]  /*0970*/  STG.E.128 desc[UR4][R24.64+0x20], R12 ;  /* 0x0000200c18007986 */ /* 0x0001e8000c101d04 */
[----:B------:R0:W-:Y:S01]  /*0980*/  STG.E.128 desc[UR4][R24.64+0x30], R36 ;  /* 0x0000302418007986 */ /* 0x0001e2000c101d04 */
[----:B------:R-:W-:-:S13]  /*0990*/  ISETP.GE.AND.EX P0, PT, R5, R32, PT, P0 ;  /* 0x000000200500720c */ /* 0x000fda0003f06300 */
[----:B------:R-:W-:Y:S05]  /*09a0*/  @!P0 BRA P1, `(.L_x_382) ;  /* 0xfffffffc005c8947 */ /* 0x000fea000083ffff */
[----:B------:R-:W-:Y:S05]  /*09b0*/  EXIT ;  /* 0x000000000000794d */ /* 0x000fea0003800000 */
.L_x_383:
        /* <DEDUP_REMOVED lines=12> */
.L_x_558:


//--------------------- .text._ZN2at6native63_GLOBAL__N__862fb238_30_ForeachBinaryOpScalarTensor_cu_64fe0ca525multi_tensor_apply_kernelINS1_18TensorListMetadataILi1EEENS1_27BinaryOpScalarTensorFunctorIfLi1ELi1ELi0EEEJSt10multipliesIfEPffEEEvT_T0_DpT1_ --------------------------
	.section	.text._ZN2at6native63_GLOBAL__N__862fb238_30_ForeachBinaryOpScalarTensor_cu_64fe0ca525multi_tensor_apply_kernelINS1_18TensorListMetadataILi1EEENS1_27BinaryOpScalarTensorFunctorIfLi1ELi1ELi0EEEJSt10multipliesIfEPffEEEvT_T0_DpT1_,"ax",@progbits
	.align	128
.text._ZN2at6native63_GLOBAL__N__862fb238_30_ForeachBinaryOpScalarTensor_cu_64fe0ca525multi_tensor_apply_kernelINS1_18TensorListMetadataILi1EEENS1_27BinaryOpScalarTensorFunctorIfLi1ELi1ELi0EEEJSt10multipliesIfEPffEEEvT_T0_DpT1_:
        .type           _ZN2at6native63_GLOBAL__N__862fb238_30_ForeachBinaryOpScalarTensor_cu_64fe0ca525multi_tensor_apply_kernelINS1_18TensorListMetadataILi1EEENS1_27BinaryOpScalarTensorFunctorIfLi1ELi1ELi0EEEJSt10multipliesIfEPffEEEvT_T0_DpT1_,@function
        .size           _ZN2at6native63_GLOBAL__N__862fb238_30_ForeachBinaryOpScalarTensor_cu_64fe0ca525multi_tensor_apply_kernelINS1_18TensorListMetadataILi1EEENS1_27BinaryOpScalarTensorFunctorIfLi1ELi1ELi0EEEJSt10multipliesIfEPffEEEvT_T0_DpT1_,(.L_x_559 - _ZN2at6native63_GLOBAL__N__862fb238_30_ForeachBinaryOpScalarTensor_cu_64fe0ca525multi_tensor_apply_kernelINS1_18TensorListMetadataILi1EEENS1_27BinaryOpScalarTensorFunctorIfLi1ELi1ELi0EEEJSt10multipliesIfEPffEEEvT_T0_DpT1_)
        .other          _ZN2at6native63_GLOBAL__N__862fb238_30_ForeachBinaryOpScalarTensor_cu_64fe0ca525multi_tensor_apply_kernelINS1_18TensorListMetadataILi1EEENS1_27BinaryOpScalarTensorFunctorIfLi1ELi1ELi0EEEJSt10multipliesIfEPffEEEvT_T0_DpT1_,@"STO_CUDA_ENTRY STV_DEFAULT"
_ZN2at6native63_GLOBAL__N__862fb238_30_ForeachBinaryOpScalarTensor_cu_64fe0ca525multi_tensor_apply_kernelINS1_18TensorListMetadataILi1EEENS1_27BinaryOpScalarTensorFunctorIfLi1ELi1ELi0EEEJSt10multipliesIfEPffEEEvT_T0_DpT1_:
        /* <DEDUP_REMOVED lines=25> */
.L_x_385:
        /* <DEDUP_REMOVED lines=18> */
[----:B0-----:R-:W2:Y:S01]  /*02b0*/  LDG.E R16, desc[UR4][R16.64] ;  /* 0x0000000410107981 */ /* 0x001ea2000c1e1900 */
        /* <DEDUP_REMOVED lines=12> */
[----:B------:R-:W-:Y:S02]  /*0380*/  LEA R8, P6, R9, R2, 0x2 ;  /* 0x0000000209087211 */ /* 0x000fe400078c10ff */
[----:B------:R-:W-:Y:S02]  /*0390*/  ISETP.LT.AND.EX P2, PT, R15, R4, !P2, P4 ;  /* 0x000000040f00720c */ /* 0x000fe40005741340 */
[-C--:B------:R-:W-:Y:S02]  /*03a0*/  LEA.HI.X R11, R21, R3.reuse, R23, 0x2, P5 ;  /* 0x00000003150b7211 */ /* 0x080fe400028f1417 */
[----:B------:R-:W-:Y:S02]  /*03b0*/  CS2R R20, SRZ ;  /* 0x0000000000147805 */ /* 0x000fe4000001ff00 */
[----:B------:R-:W-:Y:S01]  /*03c0*/  LEA.HI.X R9, R9, R3, R15, 0x2, P6 ;  /* 0x0000000309097211 */ /* 0x000fe200030f140f */
[----:B------:R-:W-:Y:S02]  /*03d0*/  IMAD.MOV.U32 R15, RZ, RZ, RZ ;  /* 0x000000ffff0f7224 */ /* 0x000fe400078e00ff */
[----:B------:R-:W-:Y:S01]  /*03e0*/  IMAD.MOV.U32 R22, RZ, RZ, RZ ;  /* 0x000000ffff167224 */ /* 0x000fe200078e00ff */
[----:B------:R-:W3:Y:S04]  /*03f0*/  @P3 LDG.E R20, desc[UR4][R10.64] ;  /* 0x000000040a143981 */ /* 0x000ee8000c1e1900 */
[----:B------:R-:W4:Y:S04]  /*0400*/  @P0 LDG.E R15, desc[UR4][R12.64] ;  /* 0x000000040c0f0981 */ /* 0x000f28000c1e1900 */
[----:B------:R-:W5:Y:S04]  /*0410*/  @P1 LDG.E R22, desc[UR4][R6.64] ;  /* 0x0000000406161981 */ /* 0x000f68000c1e1900 */
[----:B------:R-:W5:Y:S01]  /*0420*/  @P2 LDG.E R21, desc[UR4][R8.64] ;  /* 0x0000000408152981 */ /* 0x000f62000c1e1900 */
[----:B------:R-:W-:-:S04]  /*0430*/  IMAD.WIDE.U32 R18, R14, 0x4, R18 ;  /* 0x000000040e127825 */ /* 0x000fc800078e0012 */
[----:B--2---:R-:W-:-:S04]  /*0440*/  FMUL.FTZ R23, R16, UR6 ;  /* 0x0000000610177c20 */ /* 0x004fc80008410000 */
        /* <DEDUP_REMOVED lines=14> */
.L_x_384:
        /* <DEDUP_REMOVED lines=10> */
.L_x_386:
[C---:B------:R-:W-:Y:S01]  /*05d0*/  LEA R12, P0, R15.reuse, R2, 0x4 ;  /* 0x000000020f0c7211 */ /* 0x040fe200078020ff */
[----:B0-----:R-:W2:Y:S03]  /*05e0*/  LDG.E R5, desc[UR4][R6.64] ;  /* 0x0000000406057981 */ /* 0x001ea6000c1e1900 */
[----:B------:R-:W-:-:S05]  /*05f0*/  LEA.HI.X R13, R15, R3, R14, 0x4, P0 ;  /* 0x000000030f0d7211 */ /* 0x000fca00000f240e */
[----:B------:R-:W3:Y:S01]  /*0600*/  LDG.E.128 R8, desc[UR4][R12.64] ;  /* 0x000000040c087981 */ /* 0x000ee2000c1e1d00 */
        /* <DEDUP_REMOVED lines=16> */
.L_x_387:
        /* <DEDUP_REMOVED lines=15> */
.L_x_559:


//--------------------- .text._ZN2at6native63_GLOBAL__N__862fb238_30_ForeachBinaryOpScalarTensor_cu_64fe0ca525multi_tensor_apply_kernelINS1_18TensorListMetadataILi1EEENS1_27BinaryOpScalarTensorFunctorIdLi1ELi1ELi0EEEJSt10multipliesIdEPddEEEvT_T0_DpT1_ --------------------------
	.section	.text._ZN2at6native63_GLOBAL__N__862fb238_30_ForeachBinaryOpScalarTensor_cu_64fe0ca525multi_tensor_apply_kernelINS1_18TensorListMetadataILi1EEENS1_27BinaryOpScalarTensorFunctorIdLi1ELi1ELi0EEEJSt10multipliesIdEPddEEEvT_T0_DpT1_,"ax",@progbits
	.align	128
.text._ZN2at6native63_GLOBAL__N__862fb238_30_ForeachBinaryOpScalarTensor_cu_64fe0ca525multi_tensor_apply_kernelINS1_18TensorListMetadataILi1EEENS1_27BinaryOpScalarTensorFunctorIdLi1ELi1ELi0EEEJSt10multipliesIdEPddEEEvT_T0_DpT1_:
        .type           _ZN2at6native63_GLOBAL__N__862fb238_30_ForeachBinaryOpScalarTensor_cu_64fe0ca525multi_tensor_apply_kernelINS1_18TensorListMetadataILi1EEENS1_27BinaryOpScalarTensorFunctorIdLi1ELi1ELi0EEEJSt10multipliesIdEPddEEEvT_T0_DpT1_,@function
        .size           _ZN2at6native63_GLOBAL__N__862fb238_30_ForeachBinaryOpScalarTensor_cu_64fe0ca525multi_tensor_apply_kernelINS1_18TensorListMetadataILi1EEENS1_27BinaryOpScalarTensorFunctorIdLi1ELi1ELi0EEEJSt10multipliesIdEPddEEEvT_T0_DpT1_,(.L_x_560 - _ZN2at6native63_GLOBAL__N__862fb238_30_ForeachBinaryOpScalarTensor_cu_64fe0ca525multi_tensor_apply_kernelINS1_18TensorListMetadataILi1EEENS1_27BinaryOpScalarTensorFunctorIdLi1ELi1ELi0EEEJSt10multipliesIdEPddEEEvT_T0_DpT1_)
        .other          _ZN2at6native63_GLOBAL__N__862fb238_30_ForeachBinaryOpScalarTensor_cu_64fe0ca525multi_tensor_apply_kernelINS1_18TensorListMetadataILi1EEENS1_27BinaryOpScalarTensorFunctorIdLi1ELi1ELi0EEEJSt10multipliesIdEPddEEEvT_T0_DpT1_,@"STO_CUDA_ENTRY STV_DEFAULT"
_ZN2at6native63_GLOBAL__N__862fb238_30_ForeachBinaryOpScalarTensor_cu_64fe0ca525multi_tensor_apply_kernelINS1_18TensorListMetadataILi1EEENS1_27BinaryOpScalarTensorFunctorIdLi1ELi1ELi0EEEJSt10multipliesIdEPddEEEvT_T0_DpT1_:
        /* <DEDUP_REMOVED lines=25> */
.L_x_389:
[----:B0-----:R-:W-:Y:S01]  /*0190*/  IADD3 R19, P0, R3, R26, RZ ;  /* 0x0000001a03137210 */ /* 0x001fe20007f1e0ff */
[----:B------:R-:W0:Y:S01]  /*01a0*/  LDC.64 R28, c[0x0][0xf40] ;  /* 0x0003d000ff1c7b82 */ /* 0x000e220000000a00 */
[C---:B-1----:R-:W-:Y:S02]  /*01b0*/  IMAD R10, R4.reuse, 0x3, RZ ;  /* 0x00000003040a7824 */ /* 0x042fe400078e02ff */
[CC--:B------:R-:W-:Y:S01]  /*01c0*/  IADD3 R9, P1, R4.reuse, R19.reuse, RZ ;  /* 0x0000001304097210 */ /* 0x0c0fe20007f3e0ff */
[----:B------:R-:W-:Y:S01]  /*01d0*/  IMAD.X R21, RZ, RZ, R27, P0 ;  /* 0x000000ffff157224 */ /* 0x000fe200000e061b */
[----:B------:R-:W-:Y:S02]  /*01e0*/  LEA R5, P4, R4, R19, 0x1 ;  /* 0x0000001304057211 */ /* 0x000fe400078808ff */
[-C--:B------:R-:W-:Y:S01]  /*01f0*/  LEA R16, P5, R9, R6.reuse, 0x3 ;  /* 0x0000000609107211 */ /* 0x080fe200078a18ff */
[--C-:B------:R-:W-:Y:S01]  /*0200*/  IMAD.X R13, RZ, RZ, R21.reuse, P1 ;  /* 0x000000ffff0d7224 */ /* 0x100fe200008e0615 */
[C---:B------:R-:W-:Y:S01]  /*0210*/  ISETP.GE.U32.AND P2, PT, R5.reuse, 0x10000, PT ;  /* 0x000100000500780c */ /* 0x040fe20003f46070 */
[----:B------:R-:W-:Y:S01]  /*0220*/  IMAD.X R11, RZ, RZ, R21, P4 ;  /* 0x000000ffff0b7224 */ /* 0x000fe200020e0615 */
[----:B------:R-:W-:-:S02]  /*0230*/  LEA R8, P4, R5, R6, 0x3 ;  /* 0x0000000605087211 */ /* 0x000fc400078818ff */
[C---:B------:R-:W-:Y:S02]  /*0240*/  ISETP.GE.U32.AND P3, PT, R9.reuse, 0x10000, PT ;  /* 0x000100000900780c */ /* 0x040fe40003f66070 */
[CC--:B------:R-:W-:Y:S02]  /*0250*/  ISETP.LT.U32.AND P0, PT, R9.reuse, R0.reuse, PT ;  /* 0x000000000900720c */ /* 0x0c0fe40003f01070 */
[-C--:B------:R-:W-:Y:S02]  /*0260*/  LEA.HI.X R17, R9, R7.reuse, R13, 0x3, P5 ;  /* 0x0000000709117211 */ /* 0x080fe400028f1c0d */
[C---:B------:R-:W-:Y:S02]  /*0270*/  ISETP.LT.U32.AND P1, PT, R5.reuse, R0, PT ;  /* 0x000000000500720c */ /* 0x040fe40003f21070 */
[----:B------:R-:W-:Y:S02]  /*0280*/  LEA.HI.X R9, R5, R7, R11, 0x3, P4 ;  /* 0x0000000705097211 */ /* 0x000fe400020f1c0b */
[----:B------:R-:W-:-:S02]  /*0290*/  ISETP.GE.U32.AND.EX P5, PT, R11, RZ, PT, P2 ;  /* 0x000000ff0b00720c */ /* 0x000fc40003fa6120 */
[----:B------:R-:W-:Y:S02]  /*02a0*/  IADD3 R5, P4, R10, R19, RZ ;  /* 0x000000130a057210 */ /* 0x000fe40007f9e0ff */
[----:B------:R-:W-:Y:S02]  /*02b0*/  ISETP.GE.U32.AND P2, PT, R19, 0x10000, PT ;  /* 0x000100001300780c */ /* 0x000fe40003f46070 */
[----:B------:R-:W-:Y:S01]  /*02c0*/  ISETP.GE.U32.AND.EX P3, PT, R13, RZ, PT, P3 ;  /* 0x000000ff0d00720c */ /* 0x000fe20003f66130 */
[----:B------:R-:W-:Y:S01]  /*02d0*/  IMAD.X R15, RZ, RZ, R21, P4 ;  /* 0x000000ffff0f7224 */ /* 0x000fe200020e0615 */
[----:B------:R-:W-:Y:S02]  /*02e0*/  ISETP.GE.U32.AND.EX P6, PT, R21, RZ, PT, P2 ;  /* 0x000000ff1500720c */ /* 0x000fe40003fc6120 */
[----:B------:R-:W-:Y:S02]  /*02f0*/  ISETP.LT.AND.EX P0, PT, R13, R2, !P3, P0 ;  /* 0x000000020d00720c */ /* 0x000fe40005f01300 */
[----:B------:R-:W-:-:S02]  /*0300*/  ISETP.GE.U32.AND P2, PT, R5, 0x10000, PT ;  /* 0x000100000500780c */ /* 0x000fc40003f46070 */
[----:B------:R-:W-:Y:S02]  /*0310*/  ISETP.LT.U32.AND P3, PT, R19, R0, PT ;  /* 0x000000001300720c */ /* 0x000fe40003f61070 */
[----:B------:R-:W-:Y:S02]  /*0320*/  ISETP.LT.AND.EX P1, PT, R11, R2, !P5, P1 ;  /* 0x000000020b00720c */ /* 0x000fe40006f21310 */
[----:B------:R-:W-:Y:S02]  /*0330*/  ISETP.LT.U32.AND P4, PT, R5, R0, PT ;  /* 0x000000000500720c */ /* 0x000fe40003f81070 */
[----:B------:R-:W-:Y:S02]  /*0340*/  ISETP.GE.U32.AND.EX P2, PT, R15, RZ, PT, P2 ;  /* 0x000000ff0f00720c */ /* 0x000fe40003f46120 */
[----:B------:R-:W-:Y:S02]  /*0350*/  LEA R10, P5, R19, R6, 0x3 ;  /* 0x00000006130a7211 */ /* 0x000fe400078a18ff */
[----:B------:R-:W-:-:S02]  /*0360*/  ISETP.LT.AND.EX P3, PT, R21, R2, !P6, P3 ;  /* 0x000000021500720c */ /* 0x000fc40007761330 */
[----:B------:R-:W-:Y:S02]  /*0370*/  LEA R12, P6, R5, R6, 0x3 ;  /* 0x00000006050c7211 */ /* 0x000fe400078c18ff */
[----:B------:R-:W-:Y:S02]  /*0380*/  ISETP.LT.AND.EX P2, PT, R15, R2, !P2, P4 ;  /* 0x000000020f00720c */ /* 0x000fe40005741340 */
[-C--:B------:R-:W-:Y:S02]  /*0390*/  LEA.HI.X R11, R19, R7.reuse, R21, 0x3, P5 ;  /* 0x00000007130b7211 */ /* 0x080fe400028f1c15 */
[----:B------:R-:W-:Y:S01]  /*03a0*/  CS2R R18, SRZ ;  /* 0x0000000000127805 */ /* 0x000fe2000001ff00 */
[----:B0-----:R-:W2:Y:S01]  /*03b0*/  LDG.E.64 R20, desc[UR4][R28.64] ;  /* 0x000000041c147981 */ /* 0x001ea2000c1e1b00 */
[----:B------:R-:W-:Y:S02]  /*03c0*/  LEA.HI.X R13, R5, R7, R15, 0x3, P6 ;  /* 0x00000007050d7211 */ /* 0x000fe400030f1c0f */
[----:B------:R-:W-:-:S02]  /*03d0*/  CS2R R14, SRZ ;  /* 0x00000000000e7805 */ /* 0x000fc4000001ff00 */
[----:B------:R-:W-:Y:S02]  /*03e0*/  CS2R R24, SRZ ;  /* 0x0000000000187805 */ /* 0x000fe4000001ff00 */
[----:B------:R-:W-:Y:S01]  /*03f0*/  CS2R R22, SRZ ;  /* 0x0000000000167805 */ /* 0x000fe2000001ff00 */
[----:B------:R-:W3:Y:S04]  /*0400*/  @P3 LDG.E.64 R18, desc[UR4][R10.64] ;  /* 0x000000040a123981 */ /* 0x000ee8000c1e1b00 */
[----:B------:R-:W4:Y:S04]  /*0410*/  @P0 LDG.E.64 R14, desc[UR4][R16.64] ;  /* 0x00000004100e0981 */ /* 0x000f28000c1e1b00 */
[----:B------:R-:W5:Y:S04]  /*0420*/  @P1 LDG.E.64 R24, desc[UR4][R8.64] ;  /* 0x0000000408181981 */ /* 0x000f68000c1e1b00 */
[----:B------:R-:W5:Y:S01]  /*0430*/  @P2 LDG.E.64 R22, desc[UR4][R12.64] ;  /* 0x000000040c162981 */ /* 0x000f62000c1e1b00 */
[----:B------:R-:W-:Y:S01]  /*0440*/  IMAD.WIDE.U32 R26, R4, 0x4, R26 ;  /* 0x00000004041a7825 */ /* 0x000fe200078e001a */
[----:B--2---:R-:W-:-:S08]  /*0450*/  DMUL R20, R20, UR6 ;  /* 0x0000000614147c28 */ /* 0x004fd00008000000 */
[C---:B---3--:R-:W-:Y:S02]  /*0460*/  DMUL R18, R20.reuse, R18 ;  /* 0x0000001214127228 */ /* 0x048fe40000000000 */
[C---:B----4-:R-:W-:Y:S02]  /*0470*/  DMUL R14, R20.reuse, R14 ;  /* 0x0000000e140e7228 */ /* 0x050fe40000000000 */
[C---:B-----5:R-:W-:Y:S02]  /*0480*/  DMUL R24, R20.reuse, R24 ;  /* 0x0000001814187228 */ /* 0x060fe40000000000 */
[----:B------:R-:W-:Y:S01]  /*0490*/  DMUL R22, R20, R22 ;  /* 0x0000001614167228 */ /* 0x000fe20000000000 */
[----:B------:R2:W-:Y:S04]  /*04a0*/  @P3 STG.E.64 desc[UR4][R10.64], R18 ;  /* 0x000000120a003986 */ /* 0x0005e8000c101b04 */
[----:B------:R2:W-:Y:S01]  /*04b0*/  @P0 STG.E.64 desc[UR4][R16.64], R14 ;  /* 0x0000000e10000986 */ /* 0x0005e2000c101b04 */
[----:B------:R-:W-:-:S03]  /*04c0*/  ISETP.GE.U32.AND P0, PT, R26, 0x10000, PT ;  /* 0x000100001a00780c */ /* 0x000fc60003f06070 */
[----:B------:R2:W-:Y:S01]  /*04d0*/  @P1 STG.E.64 desc[UR4][R8.64], R24 ;  /* 0x0000001808001986 */ /* 0x0005e2000c101b04 */
[----:B------:R-:W-:-:S03]  /*04e0*/  ISETP.LT.U32.AND P1, PT, R26, R0, PT ;  /* 0x000000001a00720c */ /* 0x000fc60003f21070 */
[----:B------:R2:W-:Y:S01]  /*04f0*/  @P2 STG.E.64 desc[UR4][R12.64], R22 ;  /* 0x000000160c002986 */ /* 0x0005e2000c101b04 */
[C---:B------:R-:W-:Y:S02]  /*0500*/  ISETP.GE.U32.AND.EX P0, PT, R27.reuse, RZ, PT, P0 ;  /* 0x000000ff1b00720c */ /* 0x040fe40003f06100 */
[----:B------:R-:W-:-:S13]  /*0510*/  ISETP.LT.AND.EX P1, PT, R27, R2, PT, P1 ;  /* 0x000000021b00720c */ /* 0x000fda0003f21310 */
[----:B--2---:R-:W-:Y:S05]  /*0520*/  @!P0 BRA P1, `(.L_x_389) ;  /* 0xfffffffc00188947 */ /* 0x004fea000083ffff */
[----:B------:R-:W-:Y:S05]  /*0530*/  EXIT ;  /* 0x000000000000794d */ /* 0x000fea0003800000 */
.L_x_388:
        /* <DEDUP_REMOVED lines=10> */
.L_x_390:
        /* <DEDUP_REMOVED lines=9> */
[----:B--2---:R-:W-:-:S08]  /*0670*/  DMUL R18, R18, UR8 ;  /* 0x0000000812127c28 */ /* 0x004fd00008000000 */
[-C--:B---3--:R-:W-:Y:S02]  /*0680*/  DMUL R14, R14, R18.reuse ;  /* 0x000000120e0e7228 */ /* 0x088fe40000000000 */
[-C--:B------:R-:W-:Y:S02]  /*0690*/  DMUL R12, R12, R18.reuse ;  /* 0x000000120c0c7228 */ /* 0x080fe40000000000 */
[-C--:B----4-:R-:W-:Y:S02]  /*06a0*/  DMUL R10, R10, R18.reuse ;  /* 0x000000120a0a7228 */ /* 0x090fe40000000000 */
[----:B------:R-:W-:Y:S01]  /*06b0*/  DMUL R8, R8, R18 ;  /* 0x0000001208087228 */ /* 0x000fe20000000000 */
[----:B------:R-:W-:Y:S02]  /*06c0*/  IMAD.SHL.U32 R19, R20, 0x4, RZ ;  /* 0x0000000414137824 */ /* 0x000fe400078e00ff */
[----:B------:R1:W-:Y:S04]  /*06d0*/  STG.E.128 desc[UR4][R16.64], R12 ;  /* 0x0000000c10007986 */ /* 0x0003e8000c101d04 */
[----:B------:R1:W-:Y:S01]  /*06e0*/  STG.E.128 desc[UR4][R16.64+0x10], R8 ;  /* 0x0000100810007986 */ /* 0x0003e2000c101d04 */
[----:B------:R-:W-:-:S02]  /*06f0*/  ISETP.GE.U32.AND P0, PT, R19, R0, PT ;  /* 0x000000001300720c */ /* 0x000fc40003f06070 */
[----:B------:R-:W-:-:S04]  /*0700*/  SHF.L.U64.HI R19, R20, 0x2, R3 ;  /* 0x0000000214137819 */ /* 0x000fc80000010203 */
[----:B------:R-:W-:-:S13]  /*0710*/  ISETP.GE.AND.EX P0, PT, R19, R2, PT, P0 ;  /* 0x000000021300720c */ /* 0x000fda0003f06300 */
[----:B-1----:R-:W-:Y:S05]  /*0720*/  @!P0 BRA P1, `(.L_x_390) ;  /* 0xfffffffc00ac8947 */ /* 0x002fea000083ffff */
[----:B------:R-:W-:Y:S05]  /*0730*/  EXIT ;  /* 0x000000000000794d */ /* 0x000fea0003800000 */
.L_x_391:
        /* <DEDUP_REMOVED lines=12> */
.L_x_560:


//--------------------- .text._ZN2at6native63_GLOBAL__N__862fb238_30_ForeachBinaryOpScalarTensor_cu_64fe0ca525multi_tensor_apply_kernelINS1_18TensorListMetadataILi1EEENS1_27BinaryOpScalarTensorFunctorIsLi1ELi1ELi0EEEJSt10multipliesIsEPssEEEvT_T0_DpT1_ --------------------------
	.section	.text._ZN2at6native63_GLOBAL__N__862fb238_30_ForeachBinaryOpScalarTensor_cu_64fe0ca525multi_tensor_apply_kernelINS1_18TensorListMetadataILi1EEENS1_27BinaryOpScalarTensorFunctorIsLi1ELi1ELi0EEEJSt10multipliesIsEPssEEEvT_T0_DpT1_,"ax",@progbits
	.align	128
.text._ZN2at6native63_GLOBAL__N__862fb238_30_ForeachBinaryOpScalarTensor_cu_64fe0ca525multi_tensor_apply_kernelINS1_18TensorListMetadataILi1EEENS1_27BinaryOpScalarTensorFunctorIsLi1ELi1ELi0EEEJSt10multipliesIsEPssEEEvT_T0_DpT1_:
        .type           _ZN2at6native63_GLOBAL__N__862fb238_30_ForeachBinaryOpScalarTensor_cu_64fe0ca525multi_tensor_apply_kernelINS1_18TensorListMetadataILi1EEENS1_27BinaryOpScalarTensorFunctorIsLi1ELi1ELi0EEEJSt10multipliesIsEPssEEEvT_T0_DpT1_,@function
        .size           _ZN2at6native63_GLOBAL__N__862fb238_30_ForeachBinaryOpScalarTensor_cu_64fe0ca525multi_tensor_apply_kernelINS1_18TensorListMetadataILi1EEENS1_27BinaryOpScalarTensorFunctorIsLi1ELi1ELi0EEEJSt10multipliesIsEPssEEEvT_T0_DpT1_,(.L_x_561 - _ZN2at6native63_GLOBAL__N__862fb238_30_ForeachBinaryOpScalarTensor_cu_64fe0ca525multi_tensor_apply_kernelINS1_18TensorListMetadataILi1EEENS1_27BinaryOpScalarTensorFunctorIsLi1ELi1ELi0EEEJSt10multipliesIsEPssEEEvT_T0_DpT1_)
        .other          _ZN2at6native63_GLOBAL__N__862fb238_30_ForeachBinaryOpScalarTensor_cu_64fe0ca525multi_tensor_apply_kernelINS1_18TensorListMetadataILi1EEENS1_27BinaryOpScalarTensorFunctorIsLi1ELi1ELi0EEEJSt10multipliesIsEPssEEEvT_T0_DpT1_,@"STO_CUDA_ENTRY STV_DEFAULT"
_ZN2at6native63_GLOBAL__N__862fb238_30_ForeachBinaryOpScalarTensor_cu_64fe0ca525multi_tensor_apply_kernelINS1_18TensorListMetadataILi1EEENS1_27BinaryOpScalarTensorFunctorIsLi1ELi1ELi0EEEJSt10multipliesIsEPssEEEvT_T0_DpT1_:
        /* <DEDUP_REMOVED lines=25> */
.L_x_393:
[----:B0-----:R-:W-:Y:S01]  /*0190*/  IADD3 R11, P0, R5, R18, RZ ;  /* 0x00000012050b7210 */ /* 0x001fe20007f1e0ff */
[C---:B-1----:R-:W-:Y:S01]  /*01a0*/  IMAD R6, R16.reuse, 0x3, RZ ;  /* 0x0000000310067824 */ /* 0x042fe200078e02ff */
[----:B------:R-:W0:Y:S01]  /*01b0*/  LDC.64 R14, c[0x0][0xf40] ;  /* 0x0003d000ff0e7b82 */ /* 0x000e220000000a00 */
[----:B------:R-:W-:Y:S02]  /*01c0*/  PRMT R20, RZ, 0x7610, R20 ;  /* 0x00007610ff147816 */ /* 0x000fe40000000014 */
[----:B------:R-:W-:Y:S01]  /*01d0*/  IADD3 R7, P1, R16, R11, RZ ;  /* 0x0000000b10077210 */ /* 0x000fe20007f3e0ff */
[----:B------:R-:W-:Y:S01]  /*01e0*/  IMAD.X R17, RZ, RZ, R19, P0 ;  /* 0x000000ffff117224 */ /* 0x000fe200000e0613 */
[----:B------:R-:W-:Y:S02]  /*01f0*/  ISETP.GE.U32.AND P4, PT, R11, 0x10000, PT ;  /* 0x000100000b00780c */ /* 0x000fe40003f86070 */
[C---:B------:R-:W-:Y:S01]  /*0200*/  ISETP.GE.U32.AND P0, PT, R7.reuse, 0x10000, PT ;  /* 0x000100000700780c */ /* 0x040fe20003f06070 */
[----:B------:R-:W-:Y:S01]  /*0210*/  IMAD.X R9, RZ, RZ, R17, P1 ;  /* 0x000000ffff097224 */ /* 0x000fe200008e0611 */
[----:B------:R-:W-:-:S02]  /*0220*/  ISETP.LT.U32.AND P1, PT, R7, R0, PT ;  /* 0x000000000700720c */ /* 0x000fc40003f21070 */
[----:B------:R-:W-:Y:S02]  /*0230*/  LEA R12, P2, R7, R2, 0x1 ;  /* 0x00000002070c7211 */ /* 0x000fe400078408ff */
[----:B------:R-:W-:Y:S02]  /*0240*/  ISETP.GE.U32.AND.EX P0, PT, R9, RZ, PT, P0 ;  /* 0x000000ff0900720c */ /* 0x000fe40003f06100 */
[----:B------:R-:W-:Y:S02]  /*0250*/  LEA.HI.X R13, R7, R3, R9, 0x1, P2 ;  /* 0x00000003070d7211 */ /* 0x000fe400010f0c09 */
[----:B------:R-:W-:Y:S02]  /*0260*/  ISETP.LT.AND.EX P0, PT, R9, R4, !P0, P1 ;  /* 0x000000040900720c */ /* 0x000fe40004701310 */
[----:B------:R-:W-:Y:S02]  /*0270*/  LEA R9, P1, R16, R11, 0x1 ;  /* 0x0000000b10097211 */ /* 0x000fe400078208ff */
[----:B------:R-:W-:-:S02]  /*0280*/  ISETP.LT.U32.AND P2, PT, R11, R0, PT ;  /* 0x000000000b00720c */ /* 0x000fc40003f41070 */
[----:B------:R-:W-:Y:S01]  /*0290*/  IADD3 R7, P5, R6, R11, RZ ;  /* 0x0000000b06077210 */ /* 0x000fe20007fbe0ff */
[--C-:B------:R-:W-:Y:S01]  /*02a0*/  IMAD.X R21, RZ, RZ, R17.reuse, P1 ;  /* 0x000000ffff157224 */ /* 0x100fe200008e0611 */
[----:B------:R-:W-:Y:S01]  /*02b0*/  LEA R10, P6, R11, R2, 0x1 ;  /* 0x000000020b0a7211 */ /* 0x000fe200078c08ff */
[----:B0-----:R-:W2:Y:S01]  /*02c0*/  LDG.E.U16 R14, desc[UR6][R14.64] ;  /* 0x000000060e0e7981 */ /* 0x001ea2000c1e1500 */
[----:B------:R-:W-:Y:S02]  /*02d0*/  ISETP.GE.U32.AND.EX P4, PT, R17, RZ, PT, P4 ;  /* 0x000000ff1100720c */ /* 0x000fe40003f86140 */
[----:B------:R-:W-:Y:S02]  /*02e0*/  ISETP.GE.U32.AND P3, PT, R9, 0x10000, PT ;  /* 0x000100000900780c */ /* 0x000fe40003f66070 */
[--C-:B------:R-:W-:Y:S02]  /*02f0*/  LEA.HI.X R11, R11, R3, R17.reuse, 0x1, P6 ;  /* 0x000000030b0b7211 */ /* 0x100fe400030f0c11 */
[----:B------:R-:W-:Y:S01]  /*0300*/  ISETP.LT.AND.EX P2, PT, R17, R4, !P4, P2 ;  /* 0x000000041100720c */ /* 0x000fe20006741320 */
[----:B------:R-:W-:Y:S01]  /*0310*/  IMAD.X R17, RZ, RZ, R17, P5 ;  /* 0x000000ffff117224 */ /* 0x000fe200028e0611 */
[----:B------:R-:W-:-:S02]  /*0320*/  ISETP.GE.U32.AND P4, PT, R7, 0x10000, PT ;  /* 0x000100000700780c */ /* 0x000fc40003f86070 */
[-C--:B------:R-:W-:Y:S02]  /*0330*/  ISETP.LT.U32.AND P1, PT, R9, R0.reuse, PT ;  /* 0x000000000900720c */ /* 0x080fe40003f21070 */
[----:B------:R-:W-:Y:S02]  /*0340*/  ISETP.GE.U32.AND.EX P5, PT, R21, RZ, PT, P3 ;  /* 0x000000ff1500720c */ /* 0x000fe40003fa6130 */
[----:B------:R-:W-:Y:S02]  /*0350*/  ISETP.LT.U32.AND P3, PT, R7, R0, PT ;  /* 0x000000000700720c */ /* 0x000fe40003f61070 */
[----:B------:R-:W-:Y:S02]  /*0360*/  ISETP.GE.U32.AND.EX P4, PT, R17, RZ, PT, P4 ;  /* 0x000000ff1100720c */ /* 0x000fe40003f86140 */
[----:B------:R-:W-:Y:S01]  /*0370*/  ISETP.LT.AND.EX P1, PT, R21, R4, !P5, P1 ;  /* 0x000000041500720c */ /* 0x000fe20006f21310 */
[----:B------:R-:W3:Y:S01]  /*0380*/  @P2 LDG.E.U16 R20, desc[UR6][R10.64] ;  /* 0x000000060a142981 */ /* 0x000ee2000c1e1500 */
        /* <DEDUP_REMOVED lines=8> */
[----:B------:R-:W4:Y:S04]  /*0410*/  @P0 LDG.E.U16 R17, desc[UR6][R12.64] ;  /* 0x000000060c110981 */ /* 0x000f28000c1e1500 */
[----:B------:R-:W5:Y:S04]  /*0420*/  @P1 LDG.E.U16 R22, desc[UR6][R8.64] ;  /* 0x0000000608161981 */ /* 0x000f68000c1e1500 */
[----:B------:R-:W5:Y:S01]  /*0430*/  @P3 LDG.E.U16 R21, desc[UR6][R6.64] ;  /* 0x0000000606153981 */ /* 0x000f62000c1e1500 */
[----:B------:R-:W-:Y:S01]  /*0440*/  UPRMT UR4, UR5, 0x9910, URZ ;  /* 0x0000991005047896 */ /* 0x000fe2000800003f */
[----:B------:R-:W-:Y:S01]  /*0450*/  IMAD.WIDE.U32 R18, R16, 0x4, R18 ;  /* 0x0000000410127825 */ /* 0x000fe200078e0012 */
[----:B--2---:R-:W-:-:S02]  /*0460*/  PRMT R14, R14, 0x9910, RZ ;  /* 0x000099100e0e7816 */ /* 0x004fc400000000ff */
[----:B---3--:R-:W-:Y:S02]  /*0470*/  PRMT R20, R20, 0x9910, RZ ;  /* 0x0000991014147816 */ /* 0x008fe400000000ff */
[----:B----4-:R-:W-:Y:S02]  /*0480*/  PRMT R17, R17, 0x9910, RZ ;  /* 0x0000991011117816 */ /* 0x010fe400000000ff */
[----:B-----5:R-:W-:Y:S02]  /*0490*/  PRMT R22, R22, 0x9910, RZ ;  /* 0x0000991016167816 */ /* 0x020fe400000000ff */
[----:B------:R-:W-:Y:S01]  /*04a0*/  PRMT R23, R21, 0x9910, RZ ;  /* 0x0000991015177816 */ /* 0x000fe200000000ff */
[----:B------:R-:W-:Y:S02]  /*04b0*/  IMAD.MOV.U32 R21, RZ, RZ, R17 ;  /* 0x000000ffff157224 */ /* 0x000fe400078e0011 */
[----:B------:R-:W-:Y:S02]  /*04c0*/  IMAD R17, R20, UR4, RZ ;  /* 0x0000000414117c24 */ /* 0x000fe4000f8e02ff */
[----:B------:R-:W-:-:S02]  /*04d0*/  IMAD.MOV.U32 R20, RZ, RZ, R22 ;  /* 0x000000ffff147224 */ /* 0x000fc400078e0016 */
[----:B------:R-:W-:Y:S02]  /*04e0*/  IMAD.MOV.U32 R22, RZ, RZ, R23 ;  /* 0x000000ffff167224 */ /* 0x000fe400078e0017 */
[----:B------:R-:W-:Y:S01]  /*04f0*/  IMAD R15, R21, UR4, RZ ;  /* 0x00000004150f7c24 */ /* 0x000fe2000f8e02ff */
[----:B------:R-:W-:Y:S01]  /*0500*/  PRMT R21, R17, 0x9910, RZ ;  /* 0x0000991011157816 */ /* 0x000fe200000000ff */
[----:B------:R-:W-:Y:S02]  /*0510*/  IMAD R17, R20, UR4, RZ ;  /* 0x0000000414117c24 */ /* 0x000fe4000f8e02ff */
[----:B------:R-:W-:Y:S01]  /*0520*/  IMAD R20, R22, UR4, RZ ;  /* 0x0000000416147c24 */ /* 0x000fe2000f8e02ff */
[----:B------:R-:W-:Y:S01]  /*0530*/  PRMT R22, R15, 0x9910, RZ ;  /* 0x000099100f167816 */ /* 0x000fe200000000ff */
[----:B------:R-:W-:Y:S01]  /*0540*/  IMAD.MOV.U32 R15, RZ, RZ, R21 ;  /* 0x000000ffff0f7224 */ /* 0x000fe200078e0015 */
[----:B------:R-:W-:Y:S02]  /*0550*/  PRMT R21, R17, 0x9910, RZ ;  /* 0x0000991011157816 */ /* 0x000fe400000000ff */
[----:B------:R-:W-:Y:S01]  /*0560*/  PRMT R23, R20, 0x9910, RZ ;  /* 0x0000991014177816 */ /* 0x000fe200000000ff */
[----:B------:R-:W-:-:S02]  /*0570*/  IMAD.MOV.U32 R17, RZ, RZ, R22 ;  /* 0x000000ffff117224 */ /* 0x000fc400078e0016 */
[C---:B------:R-:W-:Y:S02]  /*0580*/  IMAD R15, R14.reuse, R15, RZ ;  /* 0x0000000f0e0f7224 */ /* 0x040fe400078e02ff */
[C---:B------:R-:W-:Y:S02]  /*0590*/  IMAD R17, R14.reuse, R17, RZ ;  /* 0x000000110e117224 */ /* 0x040fe400078e02ff */
[C---:B------:R-:W-:Y:S02]  /*05a0*/  IMAD R21, R14.reuse, R21, RZ ;  /* 0x000000150e157224 */ /* 0x040fe400078e02ff */
[----:B------:R-:W-:Y:S01]  /*05b0*/  IMAD R23, R14, R23, RZ ;  /* 0x000000170e177224 */ /* 0x000fe200078e02ff */
        /* <DEDUP_REMOVED lines=10> */
.L_x_392:
        /* <DEDUP_REMOVED lines=11> */
.L_x_394:
[C---:B------:R-:W-:Y:S01]  /*0710*/  LEA R8, P0, R10.reuse, R2, 0x3 ;  /* 0x000000020a087211 */ /* 0x040fe200078018ff */
[----:B0-----:R-:W2:Y:S03]  /*0720*/  LDG.E.U16 R11, desc[UR6][R6.64] ;  /* 0x00000006060b7981 */ /* 0x001ea6000c1e1500 */
[----:B------:R-:W-:-:S05]  /*0730*/  LEA.HI.X R9, R10, R3, R5, 0x3, P0 ;  /* 0x000000030a097211 */ /* 0x000fca00000f1c05 */
[----:B------:R-:W3:Y:S01]  /*0740*/  LDG.E.64 R12, desc[UR6][R8.64] ;  /* 0x00000006080c7981 */ /* 0x000ee2000c1e1b00 */
[----:B------:R-:W-:-:S05]  /*0750*/  IADD3 R10, P0, R10, UR5, RZ ;  /* 0x000000050a0a7c10 */ /* 0x000fca000ff1e0ff */
[----:B------:R-:W-:Y:S01]  /*0760*/  IMAD.X R5, RZ, RZ, R5, P0 ;  /* 0x000000ffff057224 */ /* 0x000fe200000e0605 */
[----:B------:R-:W-:-:S04]  /*0770*/  ISETP.LT.U32.AND P1, PT, R10, 0x4000, PT ;  /* 0x000040000a00780c */ /* 0x000fc80003f21070 */
[----:B------:R-:W-:Y:S02]  /*0780*/  ISETP.LT.U32.AND.EX P1, PT, R5, RZ, PT, P1 ;  /* 0x000000ff0500720c */ /* 0x000fe40003f21110 */
[C---:B---3--:R-:W-:Y:S02]  /*0790*/  PRMT R14, R13.reuse, 0xbb32, RZ ;  /* 0x0000bb320d0e7816 */ /* 0x048fe400000000ff */
[----:B------:R-:W-:Y:S02]  /*07a0*/  PRMT R16, R12, 0xbb32, RZ ;  /* 0x0000bb320c107816 */ /* 0x000fe400000000ff */
[----:B------:R-:W-:Y:S01]  /*07b0*/  PRMT R13, R13, 0x9910, RZ ;  /* 0x000099100d0d7816 */ /* 0x000fe200000000ff */
[----:B------:R-:W-:Y:S01]  /*07c0*/  IMAD R14, R14, UR4, RZ ;  /* 0x000000040e0e7c24 */ /* 0x000fe2000f8e02ff */
[----:B------:R-:W-:Y:S01]  /*07d0*/  PRMT R15, R12, 0x9910, RZ ;  /* 0x000099100c0f7816 */ /* 0x000fe200000000ff */
[----:B------:R-:W-:Y:S02]  /*07e0*/  IMAD.MOV.U32 R12, RZ, RZ, R16 ;  /* 0x000000ffff0c7224 */ /* 0x000fe400078e0010 */
[----:B------:R-:W-:Y:S01]  /*07f0*/  IMAD R13, R13, UR4, RZ ;  /* 0x000000040d0d7c24 */ /* 0x000fe2000f8e02ff */
[----:B--2---:R-:W-:Y:S01]  /*0800*/  PRMT R16, R11, 0x9910, RZ ;  /* 0x000099100b107816 */ /* 0x004fe200000000ff */
[----:B------:R-:W-:Y:S01]  /*0810*/  IMAD R12, R12, UR4, RZ ;  /* 0x000000040c0c7c24 */ /* 0x000fe2000f8e02ff */
[----:B------:R-:W-:Y:S01]  /*0820*/  PRMT R14, R14, 0x9910, RZ ;  /* 0x000099100e0e7816 */ /* 0x000fe200000000ff */
[----:B------:R-:W-:Y:S01]  /*0830*/  IMAD R11, R15, UR4, RZ ;  /* 0x000000040f0b7c24 */ /* 0x000fe2000f8e02ff */
[----:B------:R-:W-:Y:S01]  /*0840*/  PRMT R13, R13, 0x9910, RZ ;  /* 0x000099100d0d7816 */ /* 0x000fe200000000ff */
[----:B------:R-:W-:Y:S01]  /*0850*/  IMAD.MOV.U32 R15, RZ, RZ, R16 ;  /* 0x000000ffff0f7224 */ /* 0x000fe200078e0010 */
[----:B------:R-:W-:Y:S01]  /*0860*/  PRMT R16, R12, 0x9910, RZ ;  /* 0x000099100c107816 */ /* 0x000fe200000000ff */
[----:B------:R-:W-:Y:S01]  /*0870*/  IMAD.MOV.U32 R12, RZ, RZ, R14 ;  /* 0x000000ffff0c7224 */ /* 0x000fe200078e000e */
[----:B------:R-:W-:Y:S01]  /*0880*/  PRMT R18, R11, 0x9910, RZ ;  /* 0x000099100b127816 */ /* 0x000fe200000000ff */
[----:B------:R-:W-:-:S02]  /*0890*/  IMAD.MOV.U32 R14, RZ, RZ, R13 ;  /* 0x000000ffff0e7224 */ /* 0x000fc400078e000d */
[C---:B------:R-:W-:Y:S02]  /*08a0*/  IMAD R11, R15.reuse, R12, RZ ;  /* 0x0000000c0f0b7224 */ /* 0x040fe400078e02ff */
[C---:B------:R-:W-:Y:S02]  /*08b0*/  IMAD R12, R15.reuse, R14, RZ ;  /* 0x0000000e0f0c7224 */ /* 0x040fe400078e02ff */
[C---:B------:R-:W-:Y:S02]  /*08c0*/  IMAD R13, R15.reuse, R16, RZ ;  /* 0x000000100f0d7224 */ /* 0x040fe400078e02ff */
[----:B------:R-:W-:Y:S01]  /*08d0*/  IMAD R14, R15, R18, RZ ;  /* 0x000000120f0e7224 */ /* 0x000fe200078e02ff */
[----:B------:R-:W-:Y:S01]  /*08e0*/  PRMT R15, R12, 0x5410, R11 ;  /* 0x000054100c0f7816 */ /* 0x000fe2000000000b */
[----:B------:R-:W-:-:S03]  /*08f0*/  IMAD.SHL.U32 R11, R10, 0x4, RZ ;  /* 0x000000040a0b7824 */ /* 0x000fc600078e00ff */
[----:B------:R-:W-:Y:S02]  /*0900*/  PRMT R14, R14, 0x5410, R13 ;  /* 0x000054100e0e7816 */ /* 0x000fe4000000000d */
[----:B------:R-:W-:Y:S02]  /*0910*/  ISETP.GE.U32.AND P0, PT, R11, R0, PT ;  /* 0x000000000b00720c */ /* 0x000fe40003f06070 */
[----:B------:R-:W-:Y:S01]  /*0920*/  SHF.L.U64.HI R11, R10, 0x2, R5 ;  /* 0x000000020a0b7819 */ /* 0x000fe20000010205 */
[----:B------:R1:W-:Y:S03]  /*0930*/  STG.E.64 desc[UR6][R8.64], R14 ;  /* 0x0000000e08007986 */ /* 0x0003e6000c101b06 */
[----:B------:R-:W-:-:S13]  /*0940*/  ISETP.GE.AND.EX P0, PT, R11, R4, PT, P0 ;  /* 0x000000040b00720c */ /* 0x000fda0003f06300 */
[----:B-1----:R-:W-:Y:S05]  /*0950*/  @!P0 BRA P1, `(.L_x_394) ;  /* 0xfffffffc006c8947 */ /* 0x002fea000083ffff */
[----:B------:R-:W-:Y:S05]  /*0960*/  EXIT ;  /* 0x000000000000794d */ /* 0x000fea0003800000 */
.L_x_395:
        /* <DEDUP_REMOVED lines=9> */
.L_x_561:


//--------------------- .text._ZN2at6native63_GLOBAL__N__862fb238_30_ForeachBinaryOpScalarTensor_cu_64fe0ca525multi_tensor_apply_kernelINS1_18TensorListMetadataILi1EEENS1_27BinaryOpScalarTensorFunctorIlLi1ELi1ELi0EEEJSt10multipliesIlEPllEEEvT_T0_DpT1_ --------------------------
	.section	.text._ZN2at6native63_GLOBAL__N__862fb238_30_ForeachBinaryOpScalarTensor_cu_64fe0ca525multi_tensor_apply_kernelINS1_18TensorListMetadataILi1EEENS1_27BinaryOpScalarTensorFunctorIlLi1ELi1ELi0EEEJSt10multipliesIlEPllEEEvT_T0_DpT1_,"ax",@progbits
	.align	128
.text._ZN2at6native63_GLOBAL__N__862fb238_30_ForeachBinaryOpScalarTensor_cu_64fe0ca525multi_tensor_apply_kernelINS1_18TensorListMetadataILi1EEENS1_27BinaryOpScalarTensorFunctorIlLi1ELi1ELi0EEEJSt10multipliesIlEPllEEEvT_T0_DpT1_:
        .type           _ZN2at6native63_GLOBAL__N__862fb238_30_ForeachBinaryOpScalarTensor_cu_64fe0ca525multi_tensor_apply_kernelINS1_18TensorListMetadataILi1EEENS1_27BinaryOpScalarTensorFunctorIlLi1ELi1ELi0EEEJSt10multipliesIlEPllEEEvT_T0_DpT1_,@function
        .size           _ZN2at6native63_GLOBAL__N__862fb238_30_ForeachBinaryOpScalarTensor_cu_64fe0ca525multi_tensor_apply_kernelINS1_18TensorListMetadataILi1EEENS1_27BinaryOpScalarTensorFunctorIlLi1ELi1ELi0EEEJSt10multipliesIlEPllEEEvT_T0_DpT1_,(.L_x_562 - _ZN2at6native63_GLOBAL__N__862fb238_30_ForeachBinaryOpScalarTensor_cu_64fe0ca525multi_tensor_apply_kernelINS1_18TensorListMetadataILi1EEENS1_27BinaryOpScalarTensorFunctorIlLi1ELi1ELi0EEEJSt10multipliesIlEPllEEEvT_T0_DpT1_)
        .other          _ZN2at6native63_GLOBAL__N__862fb238_30_ForeachBinaryOpScalarTensor_cu_64fe0ca525multi_tensor_apply_kernelINS1_18TensorListMetadataILi1EEENS1_27BinaryOpScalarTensorFunctorIlLi1ELi1ELi0EEEJSt10multipliesIlEPllEEEvT_T0_DpT1_,@"STO_CUDA_ENTRY STV_DEFAULT"
_ZN2at6native63_GLOBAL__N__862fb238_30_ForeachBinaryOpScalarTensor_cu_64fe0ca525multi_tensor_apply_kernelINS1_18TensorListMetadataILi1EEENS1_27BinaryOpScalarTensorFunctorIlLi1ELi1ELi0EEEJSt10multipliesIlEPllEEEvT_T0_DpT1_:
[----:B------:R-:W-:Y:S01]  /*0000*/  LDC R1, c[0x0][0x28] ;  /* 0x00000a00ff017b82 */ /* 0x000fe20000000800 */
[----:B------:R-:W0:Y:S01]  /*0010*/  S2R R10, SR_CTAID.X ;  /* 0x00000000000a7919 */ /* 0x000e220000002500 */
[----:B------:R-:W-:Y:S01]  /*0020*/  IMAD.MOV.U32 R9, RZ, RZ, 0x820 ;  /* 0x00000820ff097424 */ /* 0x000fe200078e00ff */
[----:B------:R-:W-:-:S05]  /*0030*/  ULDC.64 UR4, c[0x0][0x208] ;  /* 0x0000820000047ab9 */ /* 0x000fca0000000a00 */
[----:B0-----:R-:W0:Y:S01]  /*0040*/  LDC.U8 R0, c[0x0][R10+0x8f0] ;  /* 0x00023c000a007b82 */ /* 0x001e220000000000 */
[----:B------:R-:W-:-:S07]  /*0050*/  LEA R9, R10, R9, 0x2 ;  /* 0x000000090a097211 */ /* 0x000fce00078e10ff */
[----:B------:R-:W1:Y:S01]  /*0060*/  LDC R9, c[0x0][R9+0x210] ;  /* 0x0000840009097b82 */ /* 0x000e620000000800 */
[----:B0-----:R-:W-:-:S07]  /*0070*/  IMAD.SHL.U32 R8, R0, 0x8, RZ ;  /* 0x0000000800087824 */ /* 0x001fce00078e00ff */
[----:B------:R-:W0:Y:S01]  /*0080*/  LDC.64 R4, c[0x0][R8+0x580] ;  /* 0x0001600008047b82 */ /* 0x000e220000000a00 */
[----:B-1----:R-:W-:-:S07]  /*0090*/  IMAD.WIDE R2, R9, 0x10000, RZ ;  /* 0x0001000009027825 */ /* 0x002fce00078e02ff */
[----:B------:R-:W1:Y:S01]  /*00a0*/  LDC.64 R6, c[0x0][R8+0x210] ;  /* 0x0000840008067b82 */ /* 0x000e620000000a00 */
[----:B0-----:R-:W-:-:S04]  /*00b0*/  IADD3 R0, P1, -R2, R4, RZ ;  /* 0x0000000402007210 */ /* 0x001fc80007f3e1ff */
[----:B------:R-:W-:Y:S02]  /*00c0*/  LOP3.LUT R11, R0, 0x3, RZ, 0xc0, !PT ;  /* 0x00000003000b7812 */ /* 0x000fe400078ec0ff */
[----:B------:R-:W-:Y:S01]  /*00d0*/  IADD3.X R2, ~R3, R5, RZ, P1, !PT ;  /* 0x0000000503027210 */ /* 0x000fe20000ffe5ff */
        /* <DEDUP_REMOVED lines=11> */
.L_x_397:
[----:B0-----:R-:W-:Y:S01]  /*0190*/  IADD3 R13, P0, R3, R26, RZ ;  /* 0x0000001a030d7210 */ /* 0x001fe20007f1e0ff */
[----:B------:R-:W0:Y:S01]  /*01a0*/  LDC.64 R14, c[0x0][0xf40] ;  /* 0x0003d000ff0e7b82 */ /* 0x000e220000000a00 */
[----:B------:R-:W-:Y:S02]  /*01b0*/  CS2R R24, SRZ ;  /* 0x0000000000187805 */ /* 0x000fe4000001ff00 */
[C---:B------:R-:W-:Y:S01]  /*01c0*/  ISETP.GE.U32.AND P1, PT, R13.reuse, 0x10000, PT ;  /* 0x000100000d00780c */ /* 0x040fe20003f26070 */
[----:B------:R-:W-:Y:S01]  /*01d0*/  IMAD.X R21, RZ, RZ, R27, P0 ;  /* 0x000000ffff157224 */ /* 0x000fe200000e061b */
[----:B------:R-:W-:-:S04]  /*01e0*/  ISETP.LT.U32.AND P0, PT, R13, R0, PT ;  /* 0x000000000d00720c */ /* 0x000fc80003f01070 */
[----:B------:R-:W-:-:S04]  /*01f0*/  ISETP.GE.U32.AND.EX P1, PT, R21, RZ, PT, P1 ;  /* 0x000000ff1500720c */ /* 0x000fc80003f26110 */
[----:B------:R-:W-:Y:S02]  /*0200*/  ISETP.LT.AND.EX P1, PT, R21, R2, !P1, P0 ;  /* 0x000000021500720c */ /* 0x000fe40004f21300 */
[----:B------:R-:W-:-:S04]  /*0210*/  LEA R22, P0, R13, R6, 0x3 ;  /* 0x000000060d167211 */ /* 0x000fc800078018ff */
[----:B------:R-:W-:Y:S02]  /*0220*/  LEA.HI.X R23, R13, R7, R21, 0x3, P0 ;  /* 0x000000070d177211 */ /* 0x000fe400000f1c15 */
[----:B-1----:R-:W-:Y:S01]  /*0230*/  IADD3 R5, P2, R4, R13, RZ ;  /* 0x0000000d04057210 */ /* 0x002fe20007f5e0ff */
[----:B0-----:R-:W2:Y:S03]  /*0240*/  LDG.E.64 R14, desc[UR4][R14.64] ;  /* 0x000000040e0e7981 */ /* 0x001ea6000c1e1b00 */
[C---:B------:R-:W-:Y:S01]  /*0250*/  ISETP.GE.U32.AND P0, PT, R5.reuse, 0x10000, PT ;  /* 0x000100000500780c */ /* 0x040fe20003f06070 */
[----:B------:R-:W3:Y:S01]  /*0260*/  @P1 LDG.E.64 R24, desc[UR4][R22.64] ;  /* 0x0000000416181981 */ /* 0x000ee2000c1e1b00 */
[----:B------:R-:W-:Y:S02]  /*0270*/  IADD3.X R9, RZ, R21, RZ, P2, !PT ;  /* 0x00000015ff097210 */ /* 0x000fe400017fe4ff */
[----:B------:R-:W-:-:S02]  /*0280*/  ISETP.LT.U32.AND P2, PT, R5, R0, PT ;  /* 0x000000000500720c */ /* 0x000fc40003f41070 */
[----:B------:R-:W-:-:S04]  /*0290*/  ISETP.GE.U32.AND.EX P0, PT, R9, RZ, PT, P0 ;  /* 0x000000ff0900720c */ /* 0x000fc80003f06100 */
[----:B------:R-:W-:Y:S02]  /*02a0*/  ISETP.LT.AND.EX P0, PT, R9, R2, !P0, P2 ;  /* 0x000000020900720c */ /* 0x000fe40004701320 */
[C---:B------:R-:W-:Y:S02]  /*02b0*/  LEA R10, P2, R5.reuse, R6, 0x3 ;  /* 0x00000006050a7211 */ /* 0x040fe400078418ff */
[----:B------:R-:W-:Y:S01]  /*02c0*/  CS2R R18, SRZ ;  /* 0x0000000000127805 */ /* 0x000fe2000001ff00 */
[C---:B------:R-:W-:Y:S01]  /*02d0*/  IMAD R8, R4.reuse, 0x3, RZ ;  /* 0x0000000304087824 */ /* 0x040fe200078e02ff */
[----:B------:R-:W-:Y:S02]  /*02e0*/  LEA.HI.X R11, R5, R7, R9, 0x3, P2 ;  /* 0x00000007050b7211 */ /* 0x000fe400010f1c09 */
[-C--:B------:R-:W-:Y:S02]  /*02f0*/  LEA R9, P2, R4, R13.reuse, 0x1 ;  /* 0x0000000d04097211 */ /* 0x080fe400078408ff */
[----:B------:R-:W-:-:S03]  /*0300*/  IADD3 R5, P3, R8, R13, RZ ;  /* 0x0000000d08057210 */ /* 0x000fc60007f7e0ff */
[----:B------:R-:W4:Y:S01]  /*0310*/  @P0 LDG.E.64 R18, desc[UR4][R10.64] ;  /* 0x000000040a120981 */ /* 0x000f22000c1e1b00 */
[----:B------:R-:W-:Y:S01]  /*0320*/  IMAD.X R17, RZ, RZ, R21, P2 ;  /* 0x000000ffff117224 */ /* 0x000fe200010e0615 */
[----:B------:R-:W-:Y:S02]  /*0330*/  ISETP.GE.U32.AND P5, PT, R9, 0x10000, PT ;  /* 0x000100000900780c */ /* 0x000fe40003fa6070 */
[----:B------:R-:W-:Y:S02]  /*0340*/  IADD3.X R13, RZ, R21, RZ, P3, !PT ;  /* 0x00000015ff0d7210 */ /* 0x000fe40001ffe4ff */
[----:B------:R-:W-:Y:S02]  /*0350*/  ISETP.GE.U32.AND P2, PT, R5, 0x10000, PT ;  /* 0x000100000500780c */ /* 0x000fe40003f46070 */
[----:B------:R-:W-:Y:S02]  /*0360*/  ISETP.LT.U32.AND P4, PT, R9, R0, PT ;  /* 0x000000000900720c */ /* 0x000fe40003f81070 */
[----:B------:R-:W-:-:S02]  /*0370*/  ISETP.GE.U32.AND.EX P5, PT, R17, RZ, PT, P5 ;  /* 0x000000ff1100720c */ /* 0x000fc40003fa6150 */
[----:B------:R-:W-:Y:S02]  /*0380*/  ISETP.LT.U32.AND P3, PT, R5, R0, PT ;  /* 0x000000000500720c */ /* 0x000fe40003f61070 */
[----:B------:R-:W-:Y:S02]  /*0390*/  ISETP.GE.U32.AND.EX P2, PT, R13, RZ, PT, P2 ;  /* 0x000000ff0d00720c */ /* 0x000fe40003f46120 */
[-C--:B------:R-:W-:Y:S02]  /*03a0*/  ISETP.LT.AND.EX P4, PT, R17, R2.reuse, !P5, P4 ;  /* 0x000000021100720c */ /* 0x080fe40006f81340 */
[----:B------:R-:W-:Y:S02]  /*03b0*/  ISETP.LT.AND.EX P2, PT, R13, R2, !P2, P3 ;  /* 0x000000020d00720c */ /* 0x000fe40005741330 */
[-C--:B------:R-:W-:Y:S02]  /*03c0*/  LEA R8, P6, R9, R6.reuse, 0x3 ;  /* 0x0000000609087211 */ /* 0x080fe400078c18ff */
[----:B------:R-:W-:-:S02]  /*03d0*/  LEA R12, P3, R5, R6, 0x3 ;  /* 0x00000006050c7211 */ /* 0x000fc400078618ff */
[----:B------:R-:W-:Y:S02]  /*03e0*/  CS2R R20, SRZ ;  /* 0x0000000000147805 */ /* 0x000fe4000001ff00 */
[-C--:B------:R-:W-:Y:S02]  /*03f0*/  LEA.HI.X R9, R9, R7.reuse, R17, 0x3, P6 ;  /* 0x0000000709097211 */ /* 0x080fe400030f1c11 */
[----:B------:R-:W-:Y:S02]  /*0400*/  CS2R R16, SRZ ;  /* 0x0000000000107805 */ /* 0x000fe4000001ff00 */
[----:B------:R-:W-:-:S04]  /*0410*/  LEA.HI.X R13, R5, R7, R13, 0x3, P3 ;  /* 0x00000007050d7211 */ /* 0x000fc800018f1c0d */
[----:B------:R-:W5:Y:S04]  /*0420*/  @P4 LDG.E.64 R16, desc[UR4][R8.64] ;  /* 0x0000000408104981 */ /* 0x000f68000c1e1b00 */
[----:B------:R-:W5:Y:S01]  /*0430*/  @P2 LDG.E.64 R20, desc[UR4][R12.64] ;  /* 0x000000040c142981 */ /* 0x000f62000c1e1b00 */
[----:B------:R-:W-:-:S04]  /*0440*/  IMAD.WIDE.U32 R26, R4, 0x4, R26 ;  /* 0x00000004041a7825 */ /* 0x000fc800078e001a */
[----:B---3--:R-:W-:-:S04]  /*0450*/  IMAD R5, R25, UR6, RZ ;  /* 0x0000000619057c24 */ /* 0x008fc8000f8e02ff */
[C---:B------:R-:W-:Y:S02]  /*0460*/  IMAD R5, R24.reuse, UR7, R5 ;  /* 0x0000000718057c24 */ /* 0x040fe4000f8e0205 */
[----:B------:R-:W-:-:S04]  /*0470*/  IMAD.WIDE.U32 R24, R24, UR6, RZ ;  /* 0x0000000618187c25 */ /* 0x000fc8000f8e00ff */
[----:B------:R-:W-:-:S04]  /*0480*/  IMAD.IADD R5, R25, 0x1, R5 ;  /* 0x0000000119057824 */ /* 0x000fc800078e0205 */
[----:B--2---:R-:W-:-:S04]  /*0490*/  IMAD R5, R5, R14, RZ ;  /* 0x0000000e05057224 */ /* 0x004fc800078e02ff */
[----:B------:R-:W-:Y:S02]  /*04a0*/  IMAD R5, R15, R24, R5 ;  /* 0x000000180f057224 */ /* 0x000fe400078e0205 */
[----:B------:R-:W-:-:S05]  /*04b0*/  IMAD.WIDE.U32 R24, R24, R14, RZ ;  /* 0x0000000e18187225 */ /* 0x000fca00078e00ff */
[----:B------:R-:W-:Y:S01]  /*04c0*/  IADD3 R25, R25, R5, RZ ;  /* 0x0000000519197210 */ /* 0x000fe20007ffe0ff */
[----:B----4-:R-:W-:-:S04]  /*04d0*/  IMAD R5, R19, UR6, RZ ;  /* 0x0000000613057c24 */ /* 0x010fc8000f8e02ff */
[C---:B------:R-:W-:Y:S02]  /*04e0*/  IMAD R5, R18.reuse, UR7, R5 ;  /* 0x0000000712057c24 */ /* 0x040fe4000f8e0205 */
[----:B------:R-:W-:-:S04]  /*04f0*/  IMAD.WIDE.U32 R18, R18, UR6, RZ ;  /* 0x0000000612127c25 */ /* 0x000fc8000f8e00ff */
[----:B------:R-:W-:-:S04]  /*0500*/  IMAD.IADD R5, R19, 0x1, R5 ;  /* 0x0000000113057824 */ /* 0x000fc800078e0205 */
[----:B------:R-:W-:-:S04]  /*0510*/  IMAD R5, R5, R14, RZ ;  /* 0x0000000e05057224 */ /* 0x000fc800078e02ff */
[----:B------:R-:W-:Y:S02]  /*0520*/  IMAD R5, R15, R18, R5 ;  /* 0x000000120f057224 */ /* 0x000fe400078e0205 */
[----:B------:R-:W-:Y:S01]  /*0530*/  IMAD.WIDE.U32 R18, R18, R14, RZ ;  /* 0x0000000e12127225 */ /* 0x000fe200078e00ff */
[----:B------:R0:W-:Y:S04]  /*0540*/  @P1 STG.E.64 desc[UR4][R22.64], R24 ;  /* 0x0000001816001986 */ /* 0x0001e8000c101b04 */
[----:B------:R-:W-:Y:S01]  /*0550*/  IADD3 R19, R19, R5, RZ ;  /* 0x0000000513137210 */ /* 0x000fe20007ffe0ff */
[----:B-----5:R-:W-:Y:S02]  /*0560*/  IMAD R5, R17, UR6, RZ ;  /* 0x0000000611057c24 */ /* 0x020fe4000f8e02ff */
[----:B------:R-:W-:-:S02]  /*0570*/  IMAD R21, R21, UR6, RZ ;  /* 0x0000000615157c24 */ /* 0x000fc4000f8e02ff */
[----:B------:R-:W-:Y:S02]  /*0580*/  IMAD R5, R16, UR7, R5 ;  /* 0x0000000710057c24 */ /* 0x000fe4000f8e0205 */
[----:B0-----:R-:W-:Y:S02]  /*0590*/  IMAD R23, R20, UR7, R21 ;  /* 0x0000000714177c24 */ /* 0x001fe4000f8e0215 */
[----:B------:R-:W-:-:S04]  /*05a0*/  IMAD.WIDE.U32 R16, R16, UR6, RZ ;  /* 0x0000000610107c25 */ /* 0x000fc8000f8e00ff */
[----:B------:R-:W-:-:S04]  /*05b0*/  IMAD.WIDE.U32 R20, R20, UR6, RZ ;  /* 0x0000000614147c25 */ /* 0x000fc8000f8e00ff */
[----:B------:R-:W-:Y:S01]  /*05c0*/  IMAD.IADD R17, R17, 0x1, R5 ;  /* 0x0000000111117824 */ /* 0x000fe200078e0205 */
[----:B------:R-:W-:-:S03]  /*05d0*/  IADD3 R5, R21, R23, RZ ;  /* 0x0000001715057210 */ /* 0x000fc60007ffe0ff */
[-C--:B------:R-:W-:Y:S02]  /*05e0*/  IMAD R17, R17, R14.reuse, RZ ;  /* 0x0000000e11117224 */ /* 0x080fe400078e02ff */
[----:B------:R-:W-:Y:S02]  /*05f0*/  IMAD R21, R5, R14, RZ ;  /* 0x0000000e05157224 */ /* 0x000fe400078e02ff */
[----:B------:R-:W-:Y:S02]  /*0600*/  IMAD R5, R15, R16, R17 ;  /* 0x000000100f057224 */ /* 0x000fe400078e0211 */
[----:B------:R-:W-:-:S04]  /*0610*/  IMAD.WIDE.U32 R16, R16, R14, RZ ;  /* 0x0000000e10107225 */ /* 0x000fc800078e00ff */
[----:B------:R-:W-:Y:S02]  /*0620*/  IMAD R21, R15, R20, R21 ;  /* 0x000000140f157224 */ /* 0x000fe400078e0215 */
[----:B------:R-:W-:-:S04]  /*0630*/  IMAD.WIDE.U32 R14, R20, R14, RZ ;  /* 0x0000000e140e7225 */ /* 0x000fc800078e00ff */
[----:B------:R-:W-:Y:S01]  /*0640*/  IMAD.IADD R17, R17, 0x1, R5 ;  /* 0x0000000111117824 */ /* 0x000fe200078e0205 */
[----:B------:R-:W-:Y:S01]  /*0650*/  IADD3 R15, R15, R21, RZ ;  /* 0x000000150f0f7210 */ /* 0x000fe20007ffe0ff */
        /* <DEDUP_REMOVED lines=9> */
.L_x_396:
        /* <DEDUP_REMOVED lines=10> */
.L_x_398:
[C---:B-1----:R-:W-:Y:S01]  /*0790*/  LEA R16, P0, R18.reuse, R6, 0x5 ;  /* 0x0000000612107211 */ /* 0x042fe200078028ff */
[----:B0-----:R-:W2:Y:S03]  /*07a0*/  LDG.E.64 R20, desc[UR4][R4.64] ;  /* 0x0000000404147981 */ /* 0x001ea6000c1e1b00 */
[----:B------:R-:W-:-:S05]  /*07b0*/  LEA.HI.X R17, R18, R7, R3, 0x5, P0 ;  /* 0x0000000712117211 */ /* 0x000fca00000f2c03 */
[----:B------:R-:W3:Y:S04]  /*07c0*/  LDG.E.128 R8, desc[UR4][R16.64] ;  /* 0x0000000410087981 */ /* 0x000ee8000c1e1d00 */
[----:B------:R-:W4:Y:S01]  /*07d0*/  LDG.E.128 R12, desc[UR4][R16.64+0x10] ;  /* 0x00001004100c7981 */ /* 0x000f22000c1e1d00 */
[----:B------:R-:W-:-:S05]  /*07e0*/  IADD3 R18, P0, R18, UR6, RZ ;  /* 0x0000000612127c10 */ /* 0x000fca000ff1e0ff */
[----:B------:R-:W-:Y:S01]  /*07f0*/  IMAD.X R3, RZ, RZ, R3, P0 ;  /* 0x000000ffff037224 */ /* 0x000fe200000e0603 */
[----:B------:R-:W-:-:S04]  /*0800*/  ISETP.LT.U32.AND P1, PT, R18, 0x4000, PT ;  /* 0x000040001200780c */ /* 0x000fc80003f21070 */
[----:B------:R-:W-:Y:S01]  /*0810*/  ISETP.LT.U32.AND.EX P1, PT, R3, RZ, PT, P1 ;  /* 0x000000ff0300720c */ /* 0x000fe20003f21110 */
[----:B---3--:R-:W-:-:S04]  /*0820*/  IMAD R23, R11, UR8, RZ ;  /* 0x000000080b177c24 */ /* 0x008fc8000f8e02ff */
[C---:B------:R-:W-:Y:S02]  /*0830*/  IMAD R23, R10.reuse, UR9, R23 ;  /* 0x000000090a177c24 */ /* 0x040fe4000f8e0217 */
[----:B------:R-:W-:-:S04]  /*0840*/  IMAD.WIDE.U32 R10, R10, UR8, RZ ;  /* 0x000000080a0a7c25 */ /* 0x000fc8000f8e00ff */
[----:B----4-:R-:W-:Y:S02]  /*0850*/  IMAD R25, R15, UR8, RZ ;  /* 0x000000080f197c24 */ /* 0x010fe4000f8e02ff */
[----:B------:R-:W-:Y:S01]  /*0860*/  IMAD R19, R9, UR8, RZ ;  /* 0x0000000809137c24 */ /* 0x000fe2000f8e02ff */
[----:B------:R-:W-:Y:S01]  /*0870*/  IADD3 R23, R11, R23, RZ ;  /* 0x000000170b177210 */ /* 0x000fe20007ffe0ff */
[----:B------:R-:W-:Y:S02]  /*0880*/  IMAD R13, R13, UR8, RZ ;  /* 0x000000080d0d7c24 */ /* 0x000fe4000f8e02ff */
[C---:B------:R-:W-:Y:S02]  /*0890*/  IMAD R25, R14.reuse, UR9, R25 ;  /* 0x000000090e197c24 */ /* 0x040fe4000f8e0219 */
[----:B------:R-:W-:-:S04]  /*08a0*/  IMAD.WIDE.U32 R14, R14, UR8, RZ ;  /* 0x000000080e0e7c25 */ /* 0x000fc8000f8e00ff */
[C---:B------:R-:W-:Y:S02]  /*08b0*/  IMAD R19, R8.reuse, UR9, R19 ;  /* 0x0000000908137c24 */ /* 0x040fe4000f8e0213 */
[----:B------:R-:W-:Y:S01]  /*08c0*/  IMAD.WIDE.U32 R8, R8, UR8, RZ ;  /* 0x0000000808087c25 */ /* 0x000fe2000f8e00ff */
[----:B------:R-:W-:-:S03]  /*08d0*/  IADD3 R25, R15, R25, RZ ;  /* 0x000000190f197210 */ /* 0x000fc60007ffe0ff */
[C---:B------:R-:W-:Y:S02]  /*08e0*/  IMAD R11, R12.reuse, UR9, R13 ;  /* 0x000000090c0b7c24 */ /* 0x040fe4000f8e020d */
[----:B------:R-:W-:-:S04]  /*08f0*/  IMAD.WIDE.U32 R12, R12, UR8, RZ ;  /* 0x000000080c0c7c25 */ /* 0x000fc8000f8e00ff */
[----:B--2---:R-:W-:Y:S02]  /*0900*/  IMAD R23, R23, R20, RZ ;  /* 0x0000001417177224 */ /* 0x004fe400078e02ff */
[----:B------:R-:W-:Y:S02]  /*0910*/  IMAD.IADD R19, R9, 0x1, R19 ;  /* 0x0000000109137824 */ /* 0x000fe400078e0213 */
[----:B------:R-:W-:Y:S02]  /*0920*/  IMAD.IADD R15, R13, 0x1, R11 ;  /* 0x000000010d0f7824 */ /* 0x000fe400078e020b */
[----:B------:R-:W-:Y:S02]  /*0930*/  IMAD R13, R21, R10, R23 ;  /* 0x0000000a150d7224 */ /* 0x000fe400078e0217 */
[-C--:B------:R-:W-:Y:S02]  /*0940*/  IMAD R19, R19, R20.reuse, RZ ;  /* 0x0000001413137224 */ /* 0x080fe400078e02ff */
[----:B------:R-:W-:-:S02]  /*0950*/  IMAD R23, R25, R20, RZ ;  /* 0x0000001419177224 */ /* 0x000fc400078e02ff */
[----:B------:R-:W-:-:S04]  /*0960*/  IMAD.WIDE.U32 R10, R10, R20, RZ ;  /* 0x000000140a0a7225 */ /* 0x000fc800078e00ff */
[----:B------:R-:W-:Y:S02]  /*0970*/  IMAD R25, R15, R20, RZ ;  /* 0x000000140f197224 */ /* 0x000fe400078e02ff */
[C---:B------:R-:W-:Y:S02]  /*0980*/  IMAD R19, R21.reuse, R8, R19 ;  /* 0x0000000815137224 */ /* 0x040fe400078e0213 */
[----:B------:R-:W-:Y:S01]  /*0990*/  IMAD R23, R21, R14, R23 ;  /* 0x0000000e15177224 */ /* 0x000fe200078e0217 */
[----:B------:R-:W-:Y:S01]  /*09a0*/  IADD3 R11, R11, R13, RZ ;  /* 0x0000000d0b0b7210 */ /* 0x000fe20007ffe0ff */
[----:B------:R-:W-:-:S04]  /*09b0*/  IMAD.WIDE.U32 R8, R8, R20, RZ ;  /* 0x0000001408087225 */ /* 0x000fc800078e00ff */
[----:B------:R-:W-:-:S04]  /*09c0*/  IMAD.WIDE.U32 R14, R14, R20, RZ ;  /* 0x000000140e0e7225 */ /* 0x000fc800078e00ff */
[----:B------:R-:W-:Y:S02]  /*09d0*/  IMAD R21, R21, R12, R25 ;  /* 0x0000000c15157224 */ /* 0x000fe400078e0219 */
[----:B------:R-:W-:Y:S01]  /*09e0*/  IMAD.WIDE.U32 R12, R12, R20, RZ ;  /* 0x000000140c0c7225 */ /* 0x000fe200078e00ff */
[----:B------:R-:W-:-:S03]  /*09f0*/  IADD3 R23, R15, R23, RZ ;  /* 0x000000170f177210 */ /* 0x000fc60007ffe0ff */
[----:B------:R-:W-:Y:S02]  /*0a00*/  IMAD.IADD R9, R9, 0x1, R19 ;  /* 0x0000000109097824 */ /* 0x000fe400078e0213 */
[----:B------:R-:W-:Y:S01]  /*0a10*/  IMAD.IADD R21, R13, 0x1, R21 ;  /* 0x000000010d157824 */ /* 0x000fe200078e0215 */
[C---:B------:R-:W-:Y:S02]  /*0a20*/  SHF.L.U32 R13, R18.reuse, 0x2, RZ ;  /* 0x00000002120d7819 */ /* 0x040fe400000006ff */
[----:B------:R0:W-:Y:S02]  /*0a30*/  STG.E.128 desc[UR4][R16.64], R8 ;  /* 0x0000000810007986 */ /* 0x0001e4000c101d04 */
[----:B------:R-:W-:Y:S02]  /*0a40*/  ISETP.GE.U32.AND P0, PT, R13, R0, PT ;  /* 0x000000000d00720c */ /* 0x000fe40003f06070 */
[----:B------:R-:W-:-:S04]  /*0a50*/  SHF.L.U64.HI R13, R18, 0x2, R3 ;  /* 0x00000002120d7819 */ /* 0x000fc80000010203 */
[----:B------:R-:W-:Y:S02]  /*0a60*/  ISETP.GE.AND.EX P0, PT, R13, R2, PT, P0 ;  /* 0x000000020d00720c */ /* 0x000fe40003f06300 */
[----:B0-----:R-:W-:Y:S01]  /*0a70*/  MOV R10, R14 ;  /* 0x0000000e000a7202 */ /* 0x001fe20000000f00 */
[----:B------:R-:W-:Y:S01]  /*0a80*/  IMAD.MOV.U32 R11, RZ, RZ, R23 ;  /* 0x000000ffff0b7224 */ /* 0x000fe200078e0017 */
[----:B------:R-:W-:Y:S01]  /*0a90*/  MOV R8, R12 ;  /* 0x0000000c00087202 */ /* 0x000fe20000000f00 */
[----:B------:R-:W-:-:S05]  /*0aa0*/  IMAD.MOV.U32 R9, RZ, RZ, R21 ;  /* 0x000000ffff097224 */ /* 0x000fca00078e0015 */
[----:B------:R1:W-:Y:S03]  /*0ab0*/  STG.E.128 desc[UR4][R16.64+0x10], R8 ;  /* 0x0000100810007986 */ /* 0x0003e6000c101d04 */
[----:B------:R-:W-:Y:S05]  /*0ac0*/  @!P0 BRA P1, `(.L_x_398) ;  /* 0xfffffffc00308947 */ /* 0x000fea000083ffff */
[----:B------:R-:W-:Y:S05]  /*0ad0*/  EXIT ;  /* 0x000000000000794d */ /* 0x000fea0003800000 */
.L_x_399:
        /* <DEDUP_REMOVED lines=10> */
.L_x_562:


//--------------------- .text._ZN2at6native63_GLOBAL__N__862fb238_30_ForeachBinaryOpScalarTensor_cu_64fe0ca525multi_tensor_apply_kernelINS1_18TensorListMetadataILi1EEENS1_27BinaryOpScalarTensorFunctorIiLi1ELi1ELi0EEEJSt10multipliesIiEPiiEEEvT_T0_DpT1_ --------------------------
	.section	.text._ZN2at6native63_GLOBAL__N__862fb238_30_ForeachBinaryOpScalarTensor_cu_64fe0ca525multi_tensor_apply_kernelINS1_18TensorListMetadataILi1EEENS1_27BinaryOpScalarTensorFunctorIiLi1ELi1ELi0EEEJSt10multipliesIiEPiiEEEvT_T0_DpT1_,"ax",@progbits
	.align	128
.text._ZN2at6native63_GLOBAL__N__862fb238_30_ForeachBinaryOpScalarTensor_cu_64fe0ca525multi_tensor_apply_kernelINS1_18TensorListMetadataILi1EEENS1_27BinaryOpScalarTensorFunctorIiLi1ELi1ELi0EEEJSt10multipliesIiEPiiEEEvT_T0_DpT1_:
        .type           _ZN2at6native63_GLOBAL__N__862fb238_30_ForeachBinaryOpScalarTensor_cu_64fe0ca525multi_tensor_apply_kernelINS1_18TensorListMetadataILi1EEENS1_27BinaryOpScalarTensorFunctorIiLi1ELi1ELi0EEEJSt10multipliesIiEPiiEEEvT_T0_DpT1_,@function
        .size           _ZN2at6native63_GLOBAL__N__862fb238_30_ForeachBinaryOpScalarTensor_cu_64fe0ca525multi_tensor_apply_kernelINS1_18TensorListMetadataILi1EEENS1_27BinaryOpScalarTensorFunctorIiLi1ELi1ELi0EEEJSt10multipliesIiEPiiEEEvT_T0_DpT1_,(.L_x_563 - _ZN2at6native63_GLOBAL__N__862fb238_30_ForeachBinaryOpScalarTensor_cu_64fe0ca525multi_tensor_apply_kernelINS1_18TensorListMetadataILi1EEENS1_27BinaryOpScalarTensorFunctorIiLi1ELi1ELi0EEEJSt10multipliesIiEPiiEEEvT_T0_DpT1_)
        .other          _ZN2at6native63_GLOBAL__N__862fb238_30_ForeachBinaryOpScalarTensor_cu_64fe0ca525multi_tensor_apply_kernelINS1_18TensorListMetadataILi1EEENS1_27BinaryOpScalarTensorFunctorIiLi1ELi1ELi0EEEJSt10multipliesIiEPiiEEEvT_T0_DpT1_,@"STO_CUDA_ENTRY STV_DEFAULT"
_ZN2at6native63_GLOBAL__N__862fb238_30_ForeachBinaryOpScalarTensor_cu_64fe0ca525multi_tensor_apply_kernelINS1_18TensorListMetadataILi1EEENS1_27BinaryOpScalarTensorFunctorIiLi1ELi1ELi0EEEJSt10multipliesIiEPiiEEEvT_T0_DpT1_:
        /* <DEDUP_REMOVED lines=25> */
.L_x_401:
        /* <DEDUP_REMOVED lines=43> */
[----:B--2---:R-:W-:-:S04]  /*0440*/  IMAD R24, R16, UR6, RZ ;  /* 0x0000000610187c24 */ /* 0x004fc8000f8e02ff */
[-C--:B---3--:R-:W-:Y:S02]  /*0450*/  IMAD R23, R20, R24.reuse, RZ ;  /* 0x0000001814177224 */ /* 0x088fe400078e02ff */
[----:B----4-:R-:W-:-:S03]  /*0460*/  IMAD R15, R15, R24, RZ ;  /* 0x000000180f0f7224 */ /* 0x010fc600078e02ff */
[----:B------:R2:W-:Y:S01]  /*0470*/  @P3 STG.E desc[UR4][R10.64], R23 ;  /* 0x000000170a003986 */ /* 0x0005e2000c101904 */
[----:B-----5:R-:W-:-:S03]  /*0480*/  IMAD R17, R22, R24, RZ ;  /* 0x0000001816117224 */ /* 0x020fc600078e02ff */
[----:B------:R2:W-:Y:S01]  /*0490*/  @P0 STG.E desc[UR4][R12.64], R15 ;  /* 0x0000000f0c000986 */ /* 0x0005e2000c101904 */
[----:B------:R-:W-:-:S03]  /*04a0*/  IMAD R21, R21, R24, RZ ;  /* 0x0000001815157224 */ /* 0x000fc600078e02ff */
        /* <DEDUP_REMOVED lines=8> */
.L_x_400:
        /* <DEDUP_REMOVED lines=10> */
.L_x_402:
        /* <DEDUP_REMOVED lines=20> */
.L_x_403:
        /* <DEDUP_REMOVED lines=15> */
.L_x_563:


//--------------------- .text._ZN2at6native63_GLOBAL__N__862fb238_30_ForeachBinaryOpScalarTensor_cu_64fe0ca525multi_tensor_apply_kernelINS1_18TensorListMetadataILi1EEENS1_27BinaryOpScalarTensorFunctorIaLi1ELi1ELi0EEEJSt10multipliesIaEPaaEEEvT_T0_DpT1_ --------------------------
	.section	.text._ZN2at6native63_GLOBAL__N__862fb238_30_ForeachBinaryOpScalarTensor_cu_64fe0ca525multi_tensor_apply_kernelINS1_18TensorListMetadataILi1EEENS1_27BinaryOpScalarTensorFunctorIaLi1ELi1ELi0EEEJSt10multipliesIaEPaaEEEvT_T0_DpT1_,"ax",@progbits
	.align	128
.text._ZN2at6native63_GLOBAL__N__862fb238_30_ForeachBinaryOpScalarTensor_cu_64fe0ca525multi_tensor_apply_kernelINS1_18TensorListMetadataILi1EEENS1_27BinaryOpScalarTensorFunctorIaLi1ELi1ELi0EEEJSt10multipliesIaEPaaEEEvT_T0_DpT1_:
        .type           _ZN2at6native63_GLOBAL__N__862fb238_30_ForeachBinaryOpScalarTensor_cu_64fe0ca525multi_tensor_apply_kernelINS1_18TensorListMetadataILi1EEENS1_27BinaryOpScalarTensorFunctorIaLi1ELi1ELi0EEEJSt10multipliesIaEPaaEEEvT_T0_DpT1_,@function
        .size           _ZN2at6native63_GLOBAL__N__862fb238_30_ForeachBinaryOpScalarTensor_cu_64fe0ca525multi_tensor_apply_kernelINS1_18TensorListMetadataILi1EEENS1_27BinaryOpScalarTensorFunctorIaLi1ELi1ELi0EEEJSt10multipliesIaEPaaEEEvT_T0_DpT1_,(.L_x_564 - _ZN2at6native63_GLOBAL__N__862fb238_30_ForeachBinaryOpScalarTensor_cu_64fe0ca525multi_tensor_apply_kernelINS1_18TensorListMetadataILi1EEENS1_27BinaryOpScalarTensorFunctorIaLi1ELi1ELi0EEEJSt10multipliesIaEPaaEEEvT_T0_DpT1_)
        .other          _ZN2at6native63_GLOBAL__N__862fb238_30_ForeachBinaryOpScalarTensor_cu_64fe0ca525multi_tensor_apply_kernelINS1_18TensorListMetadataILi1EEENS1_27BinaryOpScalarTensorFunctorIaLi1ELi1ELi0EEEJSt10multipliesIaEPaaEEEvT_T0_DpT1_,@"STO_CUDA_ENTRY STV_DEFAULT"
_ZN2at6native63_GLOBAL__N__862fb238_30_ForeachBinaryOpScalarTensor_cu_64fe0ca525multi_tensor_apply_kernelINS1_18TensorListMetadataILi1EEENS1_27BinaryOpScalarTensorFunctorIaLi1ELi1ELi0EEEJSt10multipliesIaEPaaEEEvT_T0_DpT1_:
        /* <DEDUP_REMOVED lines=24> */
.L_x_405:
[----:B0-----:R-:W-:Y:S01]  /*0180*/  IADD3 R3, P2, R15, R18, RZ ;  /* 0x000000120f037210 */ /* 0x001fe20007f5e0ff */
[C---:B-1----:R-:W-:Y:S01]  /*0190*/  IMAD R8, R16.reuse, 0x3, RZ ;  /* 0x0000000310087824 */ /* 0x042fe200078e02ff */
[----:B------:R-:W-:Y:S02]  /*01a0*/  PRMT R17, RZ, 0x7610, R17 ;  /* 0x00007610ff117816 */ /* 0x000fe40000000011 */
[CC--:B------:R-:W-:Y:S01]  /*01b0*/  IADD3 R4, P3, R16.reuse, R3.reuse, RZ ;  /* 0x0000000310047210 */ /* 0x0c0fe20007f7e0ff */
[----:B------:R-:W-:Y:S01]  /*01c0*/  IMAD.X R11, RZ, RZ, R19, P2 ;  /* 0x000000ffff0b7224 */ /* 0x000fe200010e0613 */
[----:B------:R-:W-:Y:S02]  /*01d0*/  LEA R6, P2, R16, R3, 0x1 ;  /* 0x0000000310067211 */ /* 0x000fe400078408ff */
[C---:B------:R-:W-:Y:S01]  /*01e0*/  ISETP.GE.U32.AND P0, PT, R3.reuse, 0x10000, PT ;  /* 0x000100000300780c */ /* 0x040fe20003f06070 */
[--C-:B------:R-:W-:Y:S01]  /*01f0*/  IMAD.X R5, RZ, RZ, R11.reuse, P3 ;  /* 0x000000ffff057224 */ /* 0x100fe200018e060b */
[----:B------:R-:W-:Y:S01]  /*0200*/  ISETP.GE.U32.AND P5, PT, R4, 0x10000, PT ;  /* 0x000100000400780c */ /* 0x000fe20003fa6070 */
[----:B------:R-:W-:Y:S01]  /*0210*/  IMAD.X R7, RZ, RZ, R11, P2 ;  /* 0x000000ffff077224 */ /* 0x000fe200010e060b */
[----:B------:R-:W-:-:S02]  /*0220*/  ISETP.LT.U32.AND P1, PT, R3, R13, PT ;  /* 0x0000000d0300720c */ /* 0x000fc40003f21070 */
[----:B------:R-:W-:Y:S02]  /*0230*/  IADD3 R8, P6, R8, R3, RZ ;  /* 0x0000000308087210 */ /* 0x000fe40007fde0ff */
[----:B------:R-:W-:Y:S02]  /*0240*/  ISETP.GE.U32.AND.EX P0, PT, R11, RZ, PT, P0 ;  /* 0x000000ff0b00720c */ /* 0x000fe40003f06100 */
[----:B------:R-:W-:Y:S01]  /*0250*/  ISETP.GE.U32.AND P3, PT, R6, 0x10000, PT ;  /* 0x000100000600780c */ /* 0x000fe20003f66070 */
[----:B------:R-:W-:Y:S01]  /*0260*/  IMAD.X R9, RZ, RZ, R11, P6 ;  /* 0x000000ffff097224 */ /* 0x000fe200030e060b */
[----:B------:R-:W-:Y:S02]  /*0270*/  ISETP.LT.U32.AND P4, PT, R4, R13, PT ;  /* 0x0000000d0400720c */ /* 0x000fe40003f81070 */
[----:B------:R-:W-:Y:S02]  /*0280*/  ISETP.GE.U32.AND.EX P5, PT, R5, RZ, PT, P5 ;  /* 0x000000ff0500720c */ /* 0x000fe40003fa6150 */
[----:B------:R-:W-:-:S02]  /*0290*/  ISETP.LT.AND.EX P1, PT, R11, R14, !P0, P1 ;  /* 0x0000000e0b00720c */ /* 0x000fc40004721310 */
[----:B------:R-:W-:Y:S02]  /*02a0*/  ISETP.LT.U32.AND P0, PT, R6, R13, PT ;  /* 0x0000000d0600720c */ /* 0x000fe40003f01070 */
[----:B------:R-:W-:Y:S02]  /*02b0*/  ISETP.GE.U32.AND.EX P3, PT, R7, RZ, PT, P3 ;  /* 0x000000ff0700720c */ /* 0x000fe40003f66130 */
[----:B------:R-:W-:Y:S02]  /*02c0*/  ISETP.GE.U32.AND P2, PT, R8, 0x10000, PT ;  /* 0x000100000800780c */ /* 0x000fe40003f46070 */
[----:B------:R-:W-:Y:S02]  /*02d0*/  ISETP.LT.AND.EX P4, PT, R5, R14, !P5, P4 ;  /* 0x0000000e0500720c */ /* 0x000fe40006f81340 */
[----:B------:R-:W-:Y:S02]  /*02e0*/  IADD3 R2, P6, R3, R0, RZ ;  /* 0x0000000003027210 */ /* 0x000fe40007fde0ff */
[----:B------:R-:W-:-:S02]  /*02f0*/  ISETP.LT.AND.EX P0, PT, R7, R14, !P3, P0 ;  /* 0x0000000e0700720c */ /* 0x000fc40005f01300 */
[----:B------:R-:W-:Y:S01]  /*0300*/  ISETP.LT.U32.AND P5, PT, R8, R13, PT ;  /* 0x0000000d0800720c */ /* 0x000fe20003fa1070 */
[--C-:B------:R-:W-:Y:S01]  /*0310*/  IMAD.X R3, R11, 0x1, R12.reuse, P6 ;  /* 0x000000010b037824 */ /* 0x100fe200030e060c */
[C---:B------:R-:W-:Y:S02]  /*0320*/  ISETP.GE.U32.AND.EX P2, PT, R9.reuse, RZ, PT, P2 ;  /* 0x000000ff0900720c */ /* 0x040fe40003f46120 */
[-C--:B------:R-:W-:Y:S02]  /*0330*/  IADD3 R4, P3, R4, R0.reuse, RZ ;  /* 0x0000000004047210 */ /* 0x080fe40007f7e0ff */
[----:B------:R-:W-:Y:S02]  /*0340*/  IADD3 R6, P6, R6, R0, RZ ;  /* 0x0000000006067210 */ /* 0x000fe40007fde0ff */
[----:B------:R-:W-:Y:S01]  /*0350*/  ISETP.LT.AND.EX P2, PT, R9, R14, !P2, P5 ;  /* 0x0000000e0900720c */ /* 0x000fe20005741350 */
[----:B------:R-:W-:Y:S01]  /*0360*/  IMAD.X R5, R5, 0x1, R12, P3 ;  /* 0x0000000105057824 */ /* 0x000fe200018e060c */
[----:B------:R-:W-:Y:S01]  /*0370*/  PRMT R22, RZ, 0x7610, R22 ;  /* 0x00007610ff167816 */ /* 0x000fe20000000016 */
[----:B------:R-:W-:Y:S01]  /*0380*/  IMAD.X R7, R7, 0x1, R12, P6 ;  /* 0x0000000107077824 */ /* 0x000fe200030e060c */
[----:B------:R-:W-:-:S02]  /*0390*/  PRMT R20, RZ, 0x7610, R20 ;  /* 0x00007610ff147816 */ /* 0x000fc40000000014 */
[----:B------:R-:W-:Y:S01]  /*03a0*/  IADD3 R8, P3, R8, R0, RZ ;  /* 0x0000000008087210 */ /* 0x000fe20007f7e0ff */
[----:B------:R-:W0:Y:S01]  /*03b0*/  LDC.64 R10, c[0x0][0xf40] ;  /* 0x0003d000ff0a7b82 */ /* 0x000e220000000a00 */
[----:B------:R-:W2:Y:S01]  /*03c0*/  @P4 LDG.E.U8 R17, desc[UR6][R4.64] ;  /* 0x0000000604114981 */ /* 0x000ea2000c1e1100 */
[----:B------:R-:W-:Y:S02]  /*03d0*/  PRMT R21, RZ, 0x7610, R21 ;  /* 0x00007610ff157816 */ /* 0x000fe40000000015 */
[----:B------:R-:W-:Y:S01]  /*03e0*/  IMAD.X R9, R9, 0x1, R12, P3 ;  /* 0x0000000109097824 */ /* 0x000fe200018e060c */
[----:B------:R-:W3:Y:S04]  /*03f0*/  @P1 LDG.E.U8 R22, desc[UR6][R2.64] ;  /* 0x0000000602161981 */ /* 0x000ee8000c1e1100 */
[----:B------:R-:W4:Y:S04]  /*0400*/  @P0 LDG.E.U8 R20, desc[UR6][R6.64] ;  /* 0x0000000606140981 */ /* 0x000f28000c1e1100 */
[----:B------:R-:W5:Y:S04]  /*0410*/  @P2 LDG.E.U8 R21, desc[UR6][R8.64] ;  /* 0x0000000608152981 */ /* 0x000f68000c1e1100 */
[----:B0-----:R0:W5:Y:S01]  /*0420*/  LDG.E.U8 R10, desc[UR6][R10.64] ;  /* 0x000000060a0a7981 */ /* 0x001162000c1e1100 */
[----:B------:R-:W-:Y:S01]  /*0430*/  UPRMT UR4, UR5, 0x8880, URZ ;  /* 0x0000888005047896 */ /* 0x000fe2000800003f */
[----:B------:R-:W-:Y:S01]  /*0440*/  IMAD.WIDE.U32 R18, R16, 0x4, R18 ;  /* 0x0000000410127825 */ /* 0x000fe200078e0012 */
[----:B--2---:R-:W-:-:S02]  /*0450*/  PRMT R17, R17, 0x9910, RZ ;  /* 0x0000991011117816 */ /* 0x004fc400000000ff */
[----:B---3--:R-:W-:Y:S02]  /*0460*/  PRMT R22, R22, 0x9910, RZ ;  /* 0x0000991016167816 */ /* 0x008fe400000000ff */
[----:B----4-:R-:W-:Y:S01]  /*0470*/  PRMT R23, R20, 0x9910, RZ ;  /* 0x0000991014177816 */ /* 0x010fe200000000ff */
[----:B------:R-:W-:Y:S02]  /*0480*/  IMAD.MOV.U32 R20, RZ, RZ, R17 ;  /* 0x000000ffff147224 */ /* 0x000fe400078e0011 */
[----:B------:R-:W-:Y:S01]  /*0490*/  IMAD R17, R22, UR4, RZ ;  /* 0x0000000416117c24 */ /* 0x000fe2000f8e02ff */
[----:B-----5:R-:W-:Y:S01]  /*04a0*/  PRMT R24, R21, 0x9910, RZ ;  /* 0x0000991015187816 */ /* 0x020fe200000000ff */
[----:B------:R-:W-:Y:S02]  /*04b0*/  IMAD.MOV.U32 R21, RZ, RZ, R23 ;  /* 0x000000ffff157224 */ /* 0x000fe400078e0017 */
[----:B0-----:R-:W-:Y:S01]  /*04c0*/  IMAD R11, R20, UR4, RZ ;  /* 0x00000004140b7c24 */ /* 0x001fe2000f8e02ff */
[----:B------:R-:W-:Y:S01]  /*04d0*/  PRMT R23, R17, 0x9910, RZ ;  /* 0x0000991011177816 */ /* 0x000fe200000000ff */
[----:B------:R-:W-:-:S02]  /*04e0*/  IMAD.MOV.U32 R22, RZ, RZ, R24 ;  /* 0x000000ffff167224 */ /* 0x000fc400078e0018 */
[----:B------:R-:W-:Y:S01]  /*04f0*/  IMAD R17, R21, UR4, RZ ;  /* 0x0000000415117c24 */ /* 0x000fe2000f8e02ff */
[----:B------:R-:W-:Y:S01]  /*0500*/  PRMT R21, R11, 0x9910, RZ ;  /* 0x000099100b157816 */ /* 0x000fe200000000ff */
[----:B------:R-:W-:-:S03]  /*0510*/  IMAD R20, R22, UR4, RZ ;  /* 0x0000000416147c24 */ /* 0x000fc6000f8e02ff */
[----:B------:R-:W-:Y:S01]  /*0520*/  PRMT R22, R17, 0x9910, RZ ;  /* 0x0000991011167816 */ /* 0x000fe200000000ff */
[----:B------:R-:W-:Y:S01]  /*0530*/  IMAD.MOV.U32 R11, RZ, RZ, R23 ;  /* 0x000000ffff0b7224 */ /* 0x000fe200078e0017 */
[----:B------:R-:W-:Y:S01]  /*0540*/  PRMT R23, R20, 0x9910, RZ ;  /* 0x0000991014177816 */ /* 0x000fe200000000ff */
[----:B------:R-:W-:Y:S02]  /*0550*/  IMAD.MOV.U32 R17, RZ, RZ, R21 ;  /* 0x000000ffff117224 */ /* 0x000fe400078e0015 */
[----:B------:R-:W-:Y:S02]  /*0560*/  IMAD.MOV.U32 R21, RZ, RZ, R22 ;  /* 0x000000ffff157224 */ /* 0x000fe400078e0016 */
[C---:B------:R-:W-:Y:S02]  /*0570*/  IMAD R11, R10.reuse, R11, RZ ;  /* 0x0000000b0a0b7224 */ /* 0x040fe400078e02ff */
[C---:B------:R-:W-:Y:S02]  /*0580*/  IMAD R17, R10.reuse, R17, RZ ;  /* 0x000000110a117224 */ /* 0x040fe400078e02ff */
[----:B------:R-:W-:-:S02]  /*0590*/  IMAD R21, R10, R21, RZ ;  /* 0x000000150a157224 */ /* 0x000fc400078e02ff */
[----:B------:R-:W-:Y:S01]  /*05a0*/  IMAD R23, R10, R23, RZ ;  /* 0x000000170a177224 */ /* 0x000fe200078e02ff */
        /* <DEDUP_REMOVED lines=10> */
.L_x_404:
        /* <DEDUP_REMOVED lines=11> */
.L_x_406:
[C---:B------:R-:W-:Y:S01]  /*0700*/  LEA R4, P0, R6.reuse, R0, 0x2 ;  /* 0x0000000006047211 */ /* 0x040fe200078010ff */
[----:B0-----:R-:W2:Y:S03]  /*0710*/  LDG.E.U8 R8, desc[UR6][R2.64] ;  /* 0x0000000602087981 */ /* 0x001ea6000c1e1100 */
[----:B------:R-:W-:-:S05]  /*0720*/  LEA.HI.X R5, R6, R12, R7, 0x2, P0 ;  /* 0x0000000c06057211 */ /* 0x000fca00000f1407 */
[----:B------:R-:W3:Y:S01]  /*0730*/  LDG.E R9, desc[UR6][R4.64] ;  /* 0x0000000604097981 */ /* 0x000ee2000c1e1900 */
[----:B------:R-:W-:-:S05]  /*0740*/  IADD3 R6, P0, R6, UR5, RZ ;  /* 0x0000000506067c10 */ /* 0x000fca000ff1e0ff */
[----:B------:R-:W-:Y:S01]  /*0750*/  IMAD.X R7, RZ, RZ, R7, P0 ;  /* 0x000000ffff077224 */ /* 0x000fe200000e0607 */
[----:B------:R-:W-:-:S04]  /*0760*/  ISETP.LT.U32.AND P1, PT, R6, 0x4000, PT ;  /* 0x000040000600780c */ /* 0x000fc80003f21070 */
[----:B------:R-:W-:Y:S02]  /*0770*/  ISETP.LT.U32.AND.EX P1, PT, R7, RZ, PT, P1 ;  /* 0x000000ff0700720c */ /* 0x000fe40003f21110 */
[C---:B---3--:R-:W-:Y:S02]  /*0780*/  LOP3.LUT R10, R9.reuse, 0xff, RZ, 0xc0, !PT ;  /* 0x000000ff090a7812 */ /* 0x048fe400078ec0ff */
[C---:B------:R-:W-:Y:S02]  /*0790*/  PRMT R11, R9.reuse, 0x7771, RZ ;  /* 0x00007771090b7816 */ /* 0x040fe400000000ff */
[C---:B------:R-:W-:Y:S02]  /*07a0*/  PRMT R15, R9.reuse, 0x7772, RZ ;  /* 0x00007772090f7816 */ /* 0x040fe400000000ff */
[----:B------:R-:W-:Y:S01]  /*07b0*/  PRMT R16, R9, 0x7773, RZ ;  /* 0x0000777309107816 */ /* 0x000fe200000000ff */
[----:B------:R-:W-:Y:S02]  /*07c0*/  IMAD R9, R10, UR4, RZ ;  /* 0x000000040a097c24 */ /* 0x000fe4000f8e02ff */
[----:B------:R-:W-:-:S02]  /*07d0*/  IMAD R10, R11, UR4, RZ ;  /* 0x000000040b0a7c24 */ /* 0x000fc4000f8e02ff */
[----:B------:R-:W-:Y:S01]  /*07e0*/  IMAD.MOV.U32 R11, RZ, RZ, R16 ;  /* 0x000000ffff0b7224 */ /* 0x000fe200078e0010 */
[----:B------:R-:W-:Y:S01]  /*07f0*/  PRMT R16, R9, 0x9910, RZ ;  /* 0x0000991009107816 */ /* 0x000fe200000000ff */
[----:B------:R-:W-:Y:S01]  /*0800*/  IMAD R9, R15, UR4, RZ ;  /* 0x000000040f097c24 */ /* 0x000fe2000f8e02ff */
[----:B------:R-:W-:Y:S01]  /*0810*/  PRMT R15, R10, 0x9910, RZ ;  /* 0x000099100a0f7816 */ /* 0x000fe200000000ff */
[----:B------:R-:W-:Y:S02]  /*0820*/  IMAD R10, R11, UR4, RZ ;  /* 0x000000040b0a7c24 */ /* 0x000fe4000f8e02ff */
[----:B------:R-:W-:Y:S01]  /*0830*/  IMAD.MOV.U32 R11, RZ, RZ, R16 ;  /* 0x000000ffff0b7224 */ /* 0x000fe200078e0010 */
[----:B------:R-:W-:Y:S02]  /*0840*/  PRMT R9, R9, 0x9910, RZ ;  /* 0x0000991009097816 */ /* 0x000fe400000000ff */
[----:B------:R-:W-:Y:S01]  /*0850*/  PRMT R16, R10, 0x9910, RZ ;  /* 0x000099100a107816 */ /* 0x000fe200000000ff */
[----:B--2---:R-:W-:-:S02]  /*0860*/  IMAD R11, R8, R11, RZ ;  /* 0x0000000b080b7224 */ /* 0x004fc400078e02ff */
[C---:B------:R-:W-:Y:S02]  /*0870*/  IMAD R10, R8.reuse, R15, RZ ;  /* 0x0000000f080a7224 */ /* 0x040fe400078e02ff */
[----:B------:R-:W-:Y:S02]  /*0880*/  IMAD.MOV.U32 R15, RZ, RZ, R16 ;  /* 0x000000ffff0f7224 */ /* 0x000fe400078e0010 */
[----:B------:R-:W-:Y:S01]  /*0890*/  IMAD R9, R8, R9, RZ ;  /* 0x0000000908097224 */ /* 0x000fe200078e02ff */
[----:B------:R-:W-:Y:S01]  /*08a0*/  PRMT R10, R10, 0x7604, R11 ;  /* 0x000076040a0a7816 */ /* 0x000fe2000000000b */
[----:B------:R-:W-:-:S03]  /*08b0*/  IMAD R8, R8, R15, RZ ;  /* 0x0000000f08087224 */ /* 0x000fc600078e02ff */
[----:B------:R-:W-:-:S04]  /*08c0*/  PRMT R9, R9, 0x7054, R10 ;  /* 0x0000705409097816 */ /* 0x000fc8000000000a */
[----:B------:R-:W-:Y:S01]  /*08d0*/  PRMT R9, R8, 0x654, R9 ;  /* 0x0000065408097816 */ /* 0x000fe20000000009 */
[C---:B------:R-:W-:Y:S01]  /*08e0*/  IMAD.SHL.U32 R8, R6.reuse, 0x4, RZ ;  /* 0x0000000406087824 */ /* 0x040fe200078e00ff */
[----:B------:R-:W-:-:S03]  /*08f0*/  SHF.L.U64.HI R11, R6, 0x2, R7 ;  /* 0x00000002060b7819 */ /* 0x000fc60000010207 */
[----:B------:R1:W-:Y:S01]  /*0900*/  STG.E desc[UR6][R4.64], R9 ;  /* 0x0000000904007986 */ /* 0x0003e2000c101906 */
[----:B------:R-:W-:-:S04]  /*0910*/  ISETP.GE.U32.AND P0, PT, R8, R13, PT ;  /* 0x0000000d0800720c */ /* 0x000fc80003f06070 */
[----:B------:R-:W-:-:S13]  /*0920*/  ISETP.GE.AND.EX P0, PT, R11, R14, PT, P0 ;  /* 0x0000000e0b00720c */ /* 0x000fda0003f06300 */
[----:B-1----:R-:W-:Y:S05]  /*0930*/  @!P0 BRA P1, `(.L_x_406) ;  /* 0xfffffffc00708947 */ /* 0x002fea000083ffff */
[----:B------:R-:W-:Y:S05]  /*0940*/  EXIT ;  /* 0x000000000000794d */ /* 0x000fea0003800000 */
.L_x_407:
        /* <DEDUP_REMOVED lines=11> */
.L_x_564:


//--------------------- .text._ZN2at6native63_GLOBAL__N__862fb238_30_ForeachBinaryOpScalarTensor_cu_64fe0ca525multi_tensor_apply_kernelINS1_18TensorListMetadataILi1EEENS1_27BinaryOpScalarTensorFunctorIhLi1ELi1ELi0EEEJSt10multipliesIhEPhhEEEvT_T0_DpT1_ --------------------------
	.section	.text._ZN2at6native63_GLOBAL__N__862fb238_30_ForeachBinaryOpScalarTensor_cu_64fe0ca525multi_tensor_apply_kernelINS1_18TensorListMetadataILi1EEENS1_27BinaryOpScalarTensorFunctorIhLi1ELi1ELi0EEEJSt10multipliesIhEPhhEEEvT_T0_DpT1_,"ax",@progbits
	.align	128
.text._ZN2at6native63_GLOBAL__N__862fb238_30_ForeachBinaryOpScalarTensor_cu_64fe0ca525multi_tensor_apply_kernelINS1_18TensorListMetadataILi1EEENS1_27BinaryOpScalarTensorFunctorIhLi1ELi1ELi0EEEJSt10multipliesIhEPhhEEEvT_T0_DpT1_:
        .type           _ZN2at6native63_GLOBAL__N__862fb238_30_ForeachBinaryOpScalarTensor_cu_64fe0ca525multi_tensor_apply_kernelINS1_18TensorListMetadataILi1EEENS1_27BinaryOpScalarTensorFunctorIhLi1ELi1ELi0EEEJSt10multipliesIhEPhhEEEvT_T0_DpT1_,@function
        .size           _ZN2at6native63_GLOBAL__N__862fb238_30_ForeachBinaryOpScalarTensor_cu_64fe0ca525multi_tensor_apply_kernelINS1_18TensorListMetadataILi1EEENS1_27BinaryOpScalarTensorFunctorIhLi1ELi1ELi0EEEJSt10multipliesIhEPhhEEEvT_T0_DpT1_,(.L_x_565 - _ZN2at6native63_GLOBAL__N__862fb238_30_ForeachBinaryOpScalarTensor_cu_64fe0ca525multi_tensor_apply_kernelINS1_18TensorListMetadataILi1EEENS1_27BinaryOpScalarTensorFunctorIhLi1ELi1ELi0EEEJSt10multipliesIhEPhhEEEvT_T0_DpT1_)
        .other          _ZN2at6native63_GLOBAL__N__862fb238_30_ForeachBinaryOpScalarTensor_cu_64fe0ca525multi_tensor_apply_kernelINS1_18TensorListMetadataILi1EEENS1_27BinaryOpScalarTensorFunctorIhLi1ELi1ELi0EEEJSt10multipliesIhEPhhEEEvT_T0_DpT1_,@"STO_CUDA_ENTRY STV_DEFAULT"
_ZN2at6native63_GLOBAL__N__862fb238_30_ForeachBinaryOpScalarTensor_cu_64fe0ca525multi_tensor_apply_kernelINS1_18TensorListMetadataILi1EEENS1_27BinaryOpScalarTensorFunctorIhLi1ELi1ELi0EEEJSt10multipliesIhEPhhEEEvT_T0_DpT1_:
        /* <DEDUP_REMOVED lines=24> */
.L_x_409:
        /* <DEDUP_REMOVED lines=77> */
.L_x_408:
        /* <DEDUP_REMOVED lines=10> */
.L_x_410:
        /* <DEDUP_REMOVED lines=37> */
.L_x_411:
        /* <DEDUP_REMOVED lines=12> */
.L_x_565:


//--------------------- .text._ZN2at6native63_GLOBAL__N__862fb238_30_ForeachBinaryOpScalarTensor_cu_64fe0ca525multi_tensor_apply_kernelINS1_18TensorListMetadataILi2EEENS1_27BinaryOpScalarTensorFunctorIN3c108BFloat16ELi2ELi1ELi1EEEJSt4plusIfEPS7_fEEEvT_T0_DpT1_ --------------------------
	.section	.text._ZN2at6native63_GLOBAL__N__862fb238_30_ForeachBinaryOpScalarTensor_cu_64fe0ca525multi_tensor_apply_kernelINS1_18TensorListMetadataILi2EEENS1_27BinaryOpScalarTensorFunctorIN3c108BFloat16ELi2ELi1ELi1EEEJSt4plusIfEPS7_fEEEvT_T0_DpT1_,"ax",@progbits
	.align	128
.text._ZN2at6native63_GLOBAL__N__862fb238_30_ForeachBinaryOpScalarTensor_cu_64fe0ca525multi_tensor_apply_kernelINS1_18TensorListMetadataILi2EEENS1_27BinaryOpScalarTensorFunctorIN3c108BFloat16ELi2ELi1ELi1EEEJSt4plusIfEPS7_fEEEvT_T0_DpT1_:
        .type           _ZN2at6native63_GLOBAL__N__862fb238_30_ForeachBinaryOpScalarTensor_cu_64fe0ca525multi_tensor_apply_kernelINS1_18TensorListMetadataILi2EEENS1_27BinaryOpScalarTensorFunctorIN3c108BFloat16ELi2ELi1ELi1EEEJSt4plusIfEPS7_fEEEvT_T0_DpT1_,@function
        .size           _ZN2at6native63_GLOBAL__N__862fb238_30_ForeachBinaryOpScalarTensor_cu_64fe0ca525multi_tensor_apply_kernelINS1_18TensorListMetadataILi2EEENS1_27BinaryOpScalarTensorFunctorIN3c108BFloat16ELi2ELi1ELi1EEEJSt4plusIfEPS7_fEEEvT_T0_DpT1_,(.L_x_566 - _ZN2at6native63_GLOBAL__N__862fb238_30_ForeachBinaryOpScalarTensor_cu_64fe0ca525multi_tensor_apply_kernelINS1_18TensorListMetadataILi2EEENS1_27BinaryOpScalarTensorFunctorIN3c108BFloat16ELi2ELi1ELi1EEEJSt4plusIfEPS7_fEEEvT_T0_DpT1_)
        .other          _ZN2at6native63_GLOBAL__N__862fb238_30_ForeachBinaryOpScalarTensor_cu_64fe0ca525multi_tensor_apply_kernelINS1_18TensorListMetadataILi2EEENS1_27BinaryOpScalarTensorFunctorIN3c108BFloat16ELi2ELi1ELi1EEEJSt4plusIfEPS7_fEEEvT_T0_DpT1_,@"STO_CUDA_ENTRY STV_DEFAULT"
_ZN2at6native63_GLOBAL__N__862fb238_30_ForeachBinaryOpScalarTensor_cu_64fe0ca525multi_tensor_apply_kernelINS1_18TensorListMetadataILi2EEENS1_27BinaryOpScalarTensorFunctorIN3c108BFloat16ELi2ELi1ELi1EEEJSt4plusIfEPS7_fEEEvT_T0_DpT1_:
        /* <DEDUP_REMOVED lines=27> */
.L_x_413:
[----:B0-----:R-:W-:Y:S01]  /*01b0*/  IADD3 R29, P0, R3, R6, RZ ;  /* 0x00000006031d7210 */ /* 0x001fe20007f1e0ff */
[C---:B-1----:R-:W-:Y:S01]  /*01c0*/  IMAD R8, R4.reuse, 0x3, RZ ;  /* 0x0000000304087824 */ /* 0x042fe200078e02ff */
[----:B------:R-:W0:Y:S01]  /*01d0*/  LDC.64 R14, c[0x0][0xe60] ;  /* 0x00039800ff0e7b82 */ /* 0x000e220000000a00 */
[----:B------:R-:W-:Y:S02]  /*01e0*/  PRMT R22, RZ, 0x7610, R22 ;  /* 0x00007610ff167816 */ /* 0x000fe40000000016 */
[----:B------:R-:W-:Y:S01]  /*01f0*/  IMAD.X R27, RZ, RZ, R7, P0 ;  /* 0x000000ffff1b7224 */ /* 0x000fe200000e0607 */
[----:B------:R-:W-:Y:S02]  /*0200*/  IADD3 R25, P3, R4, R29, RZ ;  /* 0x0000001d04197210 */ /* 0x000fe40007f7e0ff */
[C---:B------:R-:W-:Y:S02]  /*0210*/  ISETP.GE.U32.AND P1, PT, R29.reuse, 0x10000, PT ;  /* 0x000100001d00780c */ /* 0x040fe40003f26070 */
[----:B------:R-:W-:Y:S01]  /*0220*/  ISETP.LT.U32.AND P0, PT, R29, R0, PT ;  /* 0x000000001d00720c */ /* 0x000fe20003f01070 */
[----:B------:R-:W-:Y:S01]  /*0230*/  IMAD.X R5, RZ, RZ, R27, P3 ;  /* 0x000000ffff057224 */ /* 0x000fe200018e061b */
[----:B------:R-:W-:-:S02]  /*0240*/  ISETP.GE.U32.AND.EX P1, PT, R27, RZ, PT, P1 ;  /* 0x000000ff1b00720c */ /* 0x000fc40003f26110 */
[----:B------:R-:W-:Y:S02]  /*0250*/  ISETP.GE.U32.AND P2, PT, R25, 0x10000, PT ;  /* 0x000100001900780c */ /* 0x000fe40003f46070 */
[-C--:B------:R-:W-:Y:S02]  /*0260*/  LEA R23, P4, R4, R29.reuse, 0x1 ;  /* 0x0000001d04177211 */ /* 0x080fe400078808ff */
[----:B------:R-:W-:Y:S02]  /*0270*/  ISETP.LT.AND.EX P1, PT, R27, R2, !P1, P0 ;  /* 0x000000021b00720c */ /* 0x000fe40004f21300 */
[----:B------:R-:W-:Y:S01]  /*0280*/  ISETP.LT.U32.AND P0, PT, R25, R0, PT ;  /* 0x000000001900720c */ /* 0x000fe20003f01070 */
[----:B------:R-:W-:Y:S01]  /*0290*/  IMAD.X R21, RZ, RZ, R27, P4 ;  /* 0x000000ffff157224 */ /* 0x000fe200020e061b */
[----:B------:R-:W-:Y:S02]  /*02a0*/  ISETP.GE.U32.AND.EX P2, PT, R5, RZ, PT, P2 ;  /* 0x000000ff0500720c */ /* 0x000fe40003f46120 */
[----:B------:R-:W-:-:S02]  /*02b0*/  IADD3 R8, P5, R8, R29, RZ ;  /* 0x0000001d08087210 */ /* 0x000fc40007fbe0ff */
[----:B------:R-:W-:Y:S02]  /*02c0*/  ISETP.GE.U32.AND P3, PT, R23, 0x10000, PT ;  /* 0x000100001700780c */ /* 0x000fe40003f66070 */
[----:B------:R-:W-:Y:S01]  /*02d0*/  ISETP.LT.AND.EX P0, PT, R5, R2, !P2, P0 ;  /* 0x000000020500720c */ /* 0x000fe20005701300 */
[----:B------:R-:W-:Y:S01]  /*02e0*/  IMAD.X R9, RZ, RZ, R27, P5 ;  /* 0x000000ffff097224 */ /* 0x000fe200028e061b */
[----:B------:R-:W-:Y:S02]  /*02f0*/  ISETP.LT.U32.AND P4, PT, R23, R0, PT ;  /* 0x000000001700720c */ /* 0x000fe40003f81070 */
[C---:B------:R-:W-:Y:S02]  /*0300*/  ISETP.GE.U32.AND.EX P3, PT, R21.reuse, RZ, PT, P3 ;  /* 0x000000ff1500720c */ /* 0x040fe40003f66130 */
[----:B------:R-:W-:Y:S02]  /*0310*/  ISETP.GE.U32.AND P2, PT, R8, 0x10000, PT ;  /* 0x000100000800780c */ /* 0x000fe40003f46070 */
[----:B------:R-:W-:-:S02]  /*0320*/  ISETP.LT.AND.EX P4, PT, R21, R2, !P3, P4 ;  /* 0x000000021500720c */ /* 0x000fc40005f81340 */
[----:B------:R-:W-:Y:S02]  /*0330*/  ISETP.LT.U32.AND P3, PT, R8, R0, PT ;  /* 0x000000000800720c */ /* 0x000fe40003f61070 */
[----:B------:R-:W-:Y:S02]  /*0340*/  ISETP.GE.U32.AND.EX P2, PT, R9, RZ, PT, P2 ;  /* 0x000000ff0900720c */ /* 0x000fe40003f46120 */
[----:B------:R-:W-:Y:S02]  /*0350*/  @P1 LEA R18, P5, R29, R10, 0x1 ;  /* 0x0000000a1d121211 */ /* 0x000fe400078a08ff */
[----:B------:R-:W-:Y:S02]  /*0360*/  ISETP.LT.AND.EX P2, PT, R9, R2, !P2, P3 ;  /* 0x000000020900720c */ /* 0x000fe40005741330 */
[----:B------:R-:W-:Y:S02]  /*0370*/  @P1 LEA.HI.X R19, R29, R11, R27, 0x1, P5 ;  /* 0x0000000b1d131211 */ /* 0x000fe400028f0c1b */
[----:B------:R-:W-:-:S02]  /*0380*/  @P0 LEA R16, P5, R25, R10, 0x1 ;  /* 0x0000000a19100211 */ /* 0x000fc400078a08ff */
[----:B------:R-:W-:Y:S01]  /*0390*/  PRMT R20, RZ, 0x7610, R20 ;  /* 0x00007610ff147816 */ /* 0x000fe20000000014 */
[----:B------:R1:W2:Y:S01]  /*03a0*/  @P1 LDG.E.U16 R22, desc[UR4][R18.64] ;  /* 0x0000000412161981 */ /* 0x0002a2000c1e1500 */
[----:B------:R-:W-:-:S05]  /*03b0*/  @P0 LEA.HI.X R17, R25, R11, R5, 0x1, P5 ;  /* 0x0000000b19110211 */ /* 0x000fca00028f0c05 */
[----:B------:R-:W3:Y:S01]  /*03c0*/  @P0 LDG.E.U16 R20, desc[UR4][R16.64] ;  /* 0x0000000410140981 */ /* 0x000ee2000c1e1500 */
[----:B-1----:R-:W-:-:S04]  /*03d0*/  @P4 LEA R18, P3, R23, R10, 0x1 ;  /* 0x0000000a17124211 */ /* 0x002fc800078608ff */
[----:B------:R-:W-:Y:S01]  /*03e0*/  @P4 LEA.HI.X R19, R23, R11, R21, 0x1, P3 ;  /* 0x0000000b17134211 */ /* 0x000fe200018f0c15 */
[----:B0-----:R0:W4:Y:S01]  /*03f0*/  LDG.E.U16 R16, desc[UR4][R14.64] ;  /* 0x000000040e107981 */ /* 0x001122000c1e1500 */
[----:B------:R-:W-:Y:S02]  /*0400*/  PRMT R24, RZ, 0x7610, R24 ;  /* 0x00007610ff187816 */ /* 0x000fe40000000018 */
[----:B------:R-:W-:-:S04]  /*0410*/  PRMT R28, RZ, 0x7610, R28 ;  /* 0x00007610ff1c7816 */ /* 0x000fc8000000001c */
[----:B------:R-:W5:Y:S01]  /*0420*/  @P4 LDG.E.U16 R24, desc[UR4][R18.64] ;  /* 0x0000000412184981 */ /* 0x000f62000c1e1500 */
[----:B0-----:R-:W-:-:S04]  /*0430*/  @P2 LEA R14, P3, R8, R10, 0x1 ;  /* 0x0000000a080e2211 */ /* 0x001fc800078608ff */
[----:B------:R-:W-:-:S05]  /*0440*/  @P2 LEA.HI.X R15, R8, R11, R9, 0x1, P3 ;  /* 0x0000000b080f2211 */ /* 0x000fca00018f0c09 */
[----:B------:R2:W5:Y:S01]  /*0450*/  @P2 LDG.E.U16 R28, desc[UR4][R14.64] ;  /* 0x000000040e1c2981 */ /* 0x000562000c1e1500 */
[----:B------:R-:W-:-:S04]  /*0460*/  @P1 LEA R26, P5, R29, R12, 0x1 ;  /* 0x0000000c1d1a1211 */ /* 0x000fc800078a08ff */
[----:B------:R-:W-:Y:S01]  /*0470*/  @P1 LEA.HI.X R27, R29, R13, R27, 0x1, P5 ;  /* 0x0000000d1d1b1211 */ /* 0x000fe200028f0c1b */
[----:B------:R-:W-:-:S04]  /*0480*/  IMAD.WIDE.U32 R6, R4, 0x4, R6 ;  /* 0x0000000404067825 */ /* 0x000fc800078e0006 */
[----:B--2---:R-:W-:Y:S01]  /*0490*/  IMAD.U32 R15, R22, 0x10000, RZ ;  /* 0x00010000160f7824 */ /* 0x004fe200078e00ff */
[----:B------:R-:W-:-:S04]  /*04a0*/  @P4 LEA R22, P5, R23, R12, 0x1 ;  /* 0x0000000c17164211 */ /* 0x000fc800078a08ff */
[----:B------:R-:W-:Y:S01]  /*04b0*/  @P4 LEA.HI.X R23, R23, R13, R21, 0x1, P5 ;  /* 0x0000000d17174211 */ /* 0x000fe200028f0c15 */
[----:B---3--:R-:W-:Y:S02]  /*04c0*/  IMAD.U32 R19, R20, 0x10000, RZ ;  /* 0x0001000014137824 */ /* 0x008fe400078e00ff */
[----:B----4-:R-:W-:Y:S01]  /*04d0*/  IMAD.U32 R18, R16, 0x10000, RZ ;  /* 0x0001000010127824 */ /* 0x010fe200078e00ff */
[----:B------:R-:W-:-:S04]  /*04e0*/  @P0 LEA R16, P3, R25, R12, 0x1 ;  /* 0x0000000c19100211 */ /* 0x000fc800078608ff */
[----:B------:R-:W-:Y:S01]  /*04f0*/  @P0 LEA.HI.X R17, R25, R13, R5, 0x1, P3 ;  /* 0x0000000d19110211 */ /* 0x000fe200018f0c05 */
[----:B------:R-:W-:Y:S01]  /*0500*/  FFMA.FTZ R5, R18, UR6, R15 ;  /* 0x0000000612057c23 */ /* 0x000fe2000801000f */
[----:B-----5:R-:W-:Y:S02]  /*0510*/  IMAD.U32 R15, R24, 0x10000, RZ ;  /* 0x00010000180f7824 */ /* 0x020fe400078e00ff */
[C---:B------:R-:W-:Y:S02]  /*0520*/  FFMA.FTZ R19, R18.reuse, UR6, R19 ;  /* 0x0000000612137c23 */ /* 0x040fe40008010013 */
[----:B------:R-:W-:Y:S01]  /*0530*/  F2FP.BF16.F32.PACK_AB R20, RZ, R5 ;  /* 0x00000005ff14723e */ /* 0x000fe200000010ff */
[----:B------:R-:W-:Y:S01]  /*0540*/  FFMA.FTZ R5, R18, UR6, R15 ;  /* 0x0000000612057c23 */ /* 0x000fe2000801000f */
[----:B------:R-:W-:Y:S01]  /*0550*/  @P2 LEA R14, P3, R8, R12, 0x1 ;  /* 0x0000000c080e2211 */ /* 0x000fe200078608ff */
[----:B------:R-:W-:Y:S01]  /*0560*/  IMAD.U32 R21, R28, 0x10000, RZ ;  /* 0x000100001c157824 */ /* 0x000fe200078e00ff */
[----:B------:R-:W-:-:S03]  /*0570*/  F2FP.BF16.F32.PACK_AB R19, RZ, R19 ;  /* 0x00000013ff13723e */ /* 0x000fc600000010ff */
[----:B------:R-:W-:Y:S01]  /*0580*/  FFMA.FTZ R21, R18, UR6, R21 ;  /* 0x0000000612157c23 */ /* 0x000fe20008010015 */
        /* <DEDUP_REMOVED lines=13> */
.L_x_412:
        /* <DEDUP_REMOVED lines=10> */
.L_x_414:
[C---:B------:R-:W-:Y:S01]  /*0700*/  IMAD.SHL.U32 R19, R3.reuse, 0x8, RZ ;  /* 0x0000000803137824 */ /* 0x040fe200078e00ff */
[----:B------:R-:W-:Y:S01]  /*0710*/  SHF.L.U64.HI R7, R3, 0x3, R6 ;  /* 0x0000000303077819 */ /* 0x000fe20000010206 */
[----:B0-----:R-:W2:Y:S03]  /*0720*/  LDG.E.U16 R14, desc[UR4][R4.64] ;  /* 0x00000004040e7981 */ /* 0x001ea6000c1e1500 */
[----:B------:R-:W-:-:S05]  /*0730*/  IADD3 R8, P0, R10, R19, RZ ;  /* 0x000000130a087210 */ /* 0x000fca0007f1e0ff */
[----:B------:R-:W-:-:S06]  /*0740*/  IMAD.X R9, R11, 0x1, R7, P0 ;  /* 0x000000010b097824 */ /* 0x000fcc00000e0607 */
[----:B------:R-:W3:Y:S01]  /*0750*/  LDG.E.64 R8, desc[UR4][R8.64] ;  /* 0x0000000408087981 */ /* 0x000ee2000c1e1b00 */
[----:B--2---:R-:W-:Y:S01]  /*0760*/  IMAD.U32 R17, R14, 0x10000, RZ ;  /* 0x000100000e117824 */ /* 0x004fe200078e00ff */
[C---:B---3--:R-:W-:Y:S02]  /*0770*/  PRMT R14, R8.reuse, 0x7632, R14 ;  /* 0x00007632080e7816 */ /* 0x048fe4000000000e */
[C---:B------:R-:W-:Y:S01]  /*0780*/  PRMT R15, R9.reuse, 0x7632, R15 ;  /* 0x00007632090f7816 */ /* 0x040fe2000000000f */
[----:B------:R-:W-:Y:S01]  /*0790*/  IMAD.U32 R16, R8, 0x10000, RZ ;  /* 0x0001000008107824 */ /* 0x000fe200078e00ff */
[----:B------:R-:W-:Y:S01]  /*07a0*/  IADD3 R8, P0, R12, R19, RZ ;  /* 0x000000130c087210 */ /* 0x000fe20007f1e0ff */
[----:B------:R-:W-:Y:S02]  /*07b0*/  IMAD.U32 R18, R9, 0x10000, RZ ;  /* 0x0001000009127824 */ /* 0x000fe400078e00ff */
[----:B------:R-:W-:Y:S02]  /*07c0*/  IMAD.U32 R14, R14, 0x10000, RZ ;  /* 0x000100000e0e7824 */ /* 0x000fe400078e00ff */
[----:B------:R-:W-:-:S02]  /*07d0*/  IMAD.U32 R20, R15, 0x10000, RZ ;  /* 0x000100000f147824 */ /* 0x000fc400078e00ff */
[C---:B------:R-:W-:Y:S01]  /*07e0*/  FFMA.FTZ R16, R17.reuse, UR7, R16 ;  /* 0x0000000711107c23 */ /* 0x040fe20008010010 */
[C---:B------:R-:W-:Y:S01]  /*07f0*/  FFMA.FTZ R18, R17.reuse, UR7, R18 ;  /* 0x0000000711127c23 */ /* 0x040fe20008010012 */
[----:B------:R-:W-:Y:S01]  /*0800*/  FFMA.FTZ R15, R17, UR7, R14 ;  /* 0x00000007110f7c23 */ /* 0x000fe2000801000e */
[----:B------:R-:W-:Y:S02]  /*0810*/  IMAD.X R9, R13, 0x1, R7, P0 ;  /* 0x000000010d097824 */ /* 0x000fe400000e0607 */
[----:B------:R-:W-:Y:S01]  /*0820*/  FFMA.FTZ R17, R17, UR7, R20 ;  /* 0x0000000711117c23 */ /* 0x000fe20008010014 */
[----:B------:R-:W-:Y:S02]  /*0830*/  IADD3 R3, P0, R3, UR6, RZ ;  /* 0x0000000603037c10 */ /* 0x000fe4000ff1e0ff */
[----:B------:R-:W-:Y:S02]  /*0840*/  F2FP.BF16.F32.PACK_AB R16, R15, R16 ;  /* 0x000000100f10723e */ /* 0x000fe400000010ff */
[----:B------:R-:W-:Y:S01]  /*0850*/  F2FP.BF16.F32.PACK_AB R17, R17, R18 ;  /* 0x000000121111723e */ /* 0x000fe200000010ff */
[----:B------:R-:W-:-:S02]  /*0860*/  IMAD.SHL.U32 R7, R3, 0x4, RZ ;  /* 0x0000000403077824 */ /* 0x000fc400078e00ff */
[----:B------:R-:W-:Y:S01]  /*0870*/  IMAD.X R6, RZ, RZ, R6, P0 ;  /* 0x000000ffff067224 */ /* 0x000fe200000e0606 */
[----:B------:R-:W-:Y:S01]  /*0880*/  ISETP.LT.U32.AND P1, PT, R3, 0x4000, PT ;  /* 0x000040000300780c */ /* 0x000fe20003f21070 */
[----:B------:R1:W-:Y:S01]  /*0890*/  STG.E.64 desc[UR4][R8.64], R16 ;  /* 0x0000001008007986 */ /* 0x0003e2000c101b04 */
[----:B------:R-:W-:Y:S02]  /*08a0*/  ISETP.GE.U32.AND P0, PT, R7, R0, PT ;  /* 0x000000000700720c */ /* 0x000fe40003f06070 */
[----:B------:R-:W-:Y:S02]  /*08b0*/  SHF.L.U64.HI R7, R3, 0x2, R6 ;  /* 0x0000000203077819 */ /* 0x000fe40000010206 */
[----:B------:R-:W-:Y:S02]  /*08c0*/  ISETP.LT.U32.AND.EX P1, PT, R6, RZ, PT, P1 ;  /* 0x000000ff0600720c */ /* 0x000fe40003f21110 */
[----:B------:R-:W-:-:S13]  /*08d0*/  ISETP.GE.AND.EX P0, PT, R7, R2, PT, P0 ;  /* 0x000000020700720c */ /* 0x000fda0003f06300 */
[----:B-1----:R-:W-:Y:S05]  /*08e0*/  @!P0 BRA P1, `(.L_x_414) ;  /* 0xfffffffc00848947 */ /* 0x002fea000083ffff */
[----:B------:R-:W-:Y:S05]  /*08f0*/  EXIT ;  /* 0x000000000000794d */ /* 0x000fea0003800000 */
.L_x_415:
        /* <DEDUP_REMOVED lines=16> */
.L_x_566:


//--------------------- .text._ZN2at6native63_GLOBAL__N__862fb238_30_ForeachBinaryOpScalarTensor_cu_64fe0ca525multi_tensor_apply_kernelINS1_18TensorListMetadataILi2EEENS1_27BinaryOpScalarTensorFunctorIN3c104HalfELi2ELi1ELi1EEEJSt4plusIfEPS7_fEEEvT_T0_DpT1_ --------------------------
	.section	.text._ZN2at6native63_GLOBAL__N__862fb238_30_ForeachBinaryOpScalarTensor_cu_64fe0ca525multi_tensor_apply_kernelINS1_18TensorListMetadataILi2EEENS1_27BinaryOpScalarTensorFunctorIN3c104HalfELi2ELi1ELi1EEEJSt4plusIfEPS7_fEEEvT_T0_DpT1_,"ax",@progbits
	.align	128
.text._ZN2at6native63_GLOBAL__N__862fb238_30_ForeachBinaryOpScalarTensor_cu_64fe0ca525multi_tensor_apply_kernelINS1_18TensorListMetadataILi2EEENS1_27BinaryOpScalarTensorFunctorIN3c104HalfELi2ELi1ELi1EEEJSt4plusIfEPS7_fEEEvT_T0_DpT1_:
        .type           _ZN2at6native63_GLOBAL__N__862fb238_30_ForeachBinaryOpScalarTensor_cu_64fe0ca525multi_tensor_apply_kernelINS1_18TensorListMetadataILi2EEENS1_27BinaryOpScalarTensorFunctorIN3c104HalfELi2ELi1ELi1EEEJSt4plusIfEPS7_fEEEvT_T0_DpT1_,@function
        .size           _ZN2at6native63_GLOBAL__N__862fb238_30_ForeachBinaryOpScalarTensor_cu_64fe0ca525multi_tensor_apply_kernelINS1_18TensorListMetadataILi2EEENS1_27BinaryOpScalarTensorFunctorIN3c104HalfELi2ELi1ELi1EEEJSt4plusIfEPS7_fEEEvT_T0_DpT1_,(.L_x_567 - _ZN2at6native63_GLOBAL__N__862fb238_30_ForeachBinaryOpScalarTensor_cu_64fe0ca525multi_tensor_apply_kernelINS1_18TensorListMetadataILi2EEENS1_27BinaryOpScalarTensorFunctorIN3c104HalfELi2ELi1ELi1EEEJSt4plusIfEPS7_fEEEvT_T0_DpT1_)
        .other          _ZN2at6native63_GLOBAL__N__862fb238_30_ForeachBinaryOpScalarTensor_cu_64fe0ca525multi_tensor_apply_kernelINS1_18TensorListMetadataILi2EEENS1_27BinaryOpScalarTensorFunctorIN3c104HalfELi2ELi1ELi1EEEJSt4plusIfEPS7_fEEEvT_T0_DpT1_,@"STO_CUDA_ENTRY STV_DEFAULT"
_ZN2at6native63_GLOBAL__N__862fb238_30_ForeachBinaryOpScalarTensor_cu_64fe0ca525multi_tensor_apply_kernelINS1_18TensorListMetadataILi2EEENS1_27BinaryOpScalarTensorFunctorIN3c104HalfELi2ELi1ELi1EEEJSt4plusIfEPS7_fEEEvT_T0_DpT1_:
        /* <DEDUP_REMOVED lines=27> */
.L_x_417:
        /* <DEDUP_REMOVED lines=46> */
[----:B--2---:R-:W-:Y:S01]  /*0490*/  HADD2.F32 R15, -RZ, R22.H0_H0 ;  /* 0x20000016ff0f7230 */ /* 0x004fe20000004100 */
[----:B------:R-:W-:-:S04]  /*04a0*/  @P4 LEA R22, P5, R23, R12, 0x1 ;  /* 0x0000000c17164211 */ /* 0x000fc800078a08ff */
[----:B------:R-:W-:Y:S01]  /*04b0*/  @P4 LEA.HI.X R23, R23, R13, R21, 0x1, P5 ;  /* 0x0000000d17174211 */ /* 0x000fe200028f0c15 */
[----:B---3--:R-:W-:Y:S02]  /*04c0*/  HADD2.F32 R19, -RZ, R20.H0_H0 ;  /* 0x20000014ff137230 */ /* 0x008fe40000004100 */
[----:B----4-:R-:W-:Y:S01]  /*04d0*/  HADD2.F32 R18, -RZ, R16.H0_H0 ;  /* 0x20000010ff127230 */ /* 0x010fe20000004100 */
[----:B------:R-:W-:-:S04]  /*04e0*/  @P0 LEA R16, P3, R25, R12, 0x1 ;  /* 0x0000000c19100211 */ /* 0x000fc800078608ff */
[----:B------:R-:W-:Y:S01]  /*04f0*/  @P0 LEA.HI.X R17, R25, R13, R5, 0x1, P3 ;  /* 0x0000000d19110211 */ /* 0x000fe200018f0c05 */
[C---:B------:R-:W-:Y:S01]  /*0500*/  FFMA.FTZ R5, R18.reuse, UR6, R15 ;  /* 0x0000000612057c23 */ /* 0x040fe2000801000f */
[----:B-----5:R-:W-:Y:S02]  /*0510*/  HADD2.F32 R15, -RZ, R24.H0_H0 ;  /* 0x20000018ff0f7230 */ /* 0x020fe40000004100 */
[C---:B------:R-:W-:Y:S02]  /*0520*/  FFMA.FTZ R19, R18.reuse, UR6, R19 ;  /* 0x0000000612137c23 */ /* 0x040fe40008010013 */
[----:B------:R-:W-:Y:S01]  /*0530*/  F2FP.F16.F32.PACK_AB R20, RZ, R5 ;  /* 0x00000005ff14723e */ /* 0x000fe200000000ff */
[----:B------:R-:W-:Y:S01]  /*0540*/  FFMA.FTZ R5, R18, UR6, R15 ;  /* 0x0000000612057c23 */ /* 0x000fe2000801000f */
[----:B------:R-:W-:Y:S01]  /*0550*/  @P2 LEA R14, P3, R8, R12, 0x1 ;  /* 0x0000000c080e2211 */ /* 0x000fe200078608ff */
[----:B------:R-:W-:Y:S01]  /*0560*/  HADD2.F32 R21, -RZ, R28.H0_H0 ;  /* 0x2000001cff157230 */ /* 0x000fe20000004100 */
[----:B------:R-:W-:-:S04]  /*0570*/  F2FP.F16.F32.PACK_AB R19, RZ, R19 ;  /* 0x00000013ff13723e */ /* 0x000fc800000000ff */
[----:B------:R-:W-:Y:S01]  /*0580*/  FFMA.FTZ R21, R18, UR6, R21 ;  /* 0x0000000612157c23 */ /* 0x000fe20008010015 */
        /* <DEDUP_REMOVED lines=13> */
.L_x_416:
        /* <DEDUP_REMOVED lines=10> */
.L_x_418:
[C---:B------:R-:W-:Y:S01]  /*0700*/  IMAD.SHL.U32 R21, R3.reuse, 0x8, RZ ;  /* 0x0000000803157824 */ /* 0x040fe200078e00ff */
[----:B------:R-:W-:Y:S01]  /*0710*/  SHF.L.U64.HI R23, R3, 0x3, R6 ;  /* 0x0000000303177819 */ /* 0x000fe20000010206 */
[----:B0-----:R-:W2:Y:S03]  /*0720*/  LDG.E.U16 R7, desc[UR4][R4.64] ;  /* 0x0000000404077981 */ /* 0x001ea6000c1e1500 */
[----:B------:R-:W-:-:S05]  /*0730*/  IADD3 R8, P0, R10, R21, RZ ;  /* 0x000000150a087210 */ /* 0x000fca0007f1e0ff */
[----:B------:R-:W-:-:S06]  /*0740*/  IMAD.X R9, R11, 0x1, R23, P0 ;  /* 0x000000010b097824 */ /* 0x000fcc00000e0617 */
[----:B------:R-:W3:Y:S01]  /*0750*/  LDG.E.64 R8, desc[UR4][R8.64] ;  /* 0x0000000408087981 */ /* 0x000ee2000c1e1b00 */
[----:B--2---:R-:W-:Y:S02]  /*0760*/  HADD2.F32 R14, -RZ, R7.H0_H0 ;  /* 0x20000007ff0e7230 */ /* 0x004fe40000004100 */
[--C-:B---3--:R-:W-:Y:S02]  /*0770*/  HADD2.F32 R7, -RZ, R8.reuse.H0_H0 ;  /* 0x20000008ff077230 */ /* 0x108fe40000004100 */
[----:B------:R-:W-:Y:S02]  /*0780*/  HADD2.F32 R15, -RZ, R8.H1_H1 ;  /* 0x30000008ff0f7230 */ /* 0x000fe40000004100 */
[--C-:B------:R-:W-:Y:S02]  /*0790*/  HADD2.F32 R17, -RZ, R9.reuse.H0_H0 ;  /* 0x20000009ff117230 */ /* 0x100fe40000004100 */
[----:B------:R-:W-:Y:S02]  /*07a0*/  HADD2.F32 R19, -RZ, R9.H1_H1 ;  /* 0x30000009ff137230 */ /* 0x000fe40000004100 */
[C---:B------:R-:W-:Y:S01]  /*07b0*/  FFMA.FTZ R7, R14.reuse, UR7, R7 ;  /* 0x000000070e077c23 */ /* 0x040fe20008010007 */
[C---:B------:R-:W-:Y:S01]  /*07c0*/  FFMA.FTZ R16, R14.reuse, UR7, R15 ;  /* 0x000000070e107c23 */ /* 0x040fe2000801000f */
[C---:B------:R-:W-:Y:S01]  /*07d0*/  FFMA.FTZ R17, R14.reuse, UR7, R17 ;  /* 0x000000070e117c23 */ /* 0x040fe20008010011 */
[----:B------:R-:W-:Y:S01]  /*07e0*/  FFMA.FTZ R18, R14, UR7, R19 ;  /* 0x000000070e127c23 */ /* 0x000fe20008010013 */
[----:B------:R-:W-:-:S05]  /*07f0*/  IADD3 R14, P0, R12, R21, RZ ;  /* 0x000000150c0e7210 */ /* 0x000fca0007f1e0ff */
[----:B------:R-:W-:Y:S01]  /*0800*/  IMAD.X R15, R13, 0x1, R23, P0 ;  /* 0x000000010d0f7824 */ /* 0x000fe200000e0617 */
        /* <DEDUP_REMOVED lines=13> */
.L_x_419:
        /* <DEDUP_REMOVED lines=10> */
.L_x_567:


//--------------------- .text._ZN2at6native63_GLOBAL__N__862fb238_30_ForeachBinaryOpScalarTensor_cu_64fe0ca525multi_tensor_apply_kernelINS1_18TensorListMetadataILi2EEENS1_27BinaryOpScalarTensorFunctorIbLi2ELi1ELi1EEEJSt4plusIbEPbbEEEvT_T0_DpT1_ --------------------------
	.section	.text._ZN2at6native63_GLOBAL__N__862fb238_30_ForeachBinaryOpScalarTensor_cu_64fe0ca525multi_tensor_apply_kernelINS1_18TensorListMetadataILi2EEENS1_27BinaryOpScalarTensorFunctorIbLi2ELi1ELi1EEEJSt4plusIbEPbbEEEvT_T0_DpT1_,"ax",@progbits
	.align	128
.text._ZN2at6native63_GLOBAL__N__862fb238_30_ForeachBinaryOpScalarTensor_cu_64fe0ca525multi_tensor_apply_kernelINS1_18TensorListMetadataILi2EEENS1_27BinaryOpScalarTensorFunctorIbLi2ELi1ELi1EEEJSt4plusIbEPbbEEEvT_T0_DpT1_:
        .type           _ZN2at6native63_GLOBAL__N__862fb238_30_ForeachBinaryOpScalarTensor_cu_64fe0ca525multi_tensor_apply_kernelINS1_18TensorListMetadataILi2EEENS1_27BinaryOpScalarTensorFunctorIbLi2ELi1ELi1EEEJSt4plusIbEPbbEEEvT_T0_DpT1_,@function
        .size           _ZN2at6native63_GLOBAL__N__862fb238_30_ForeachBinaryOpScalarTensor_cu_64fe0ca525multi_tensor_apply_kernelINS1_18TensorListMetadataILi2EEENS1_27BinaryOpScalarTensorFunctorIbLi2ELi1ELi1EEEJSt4plusIbEPbbEEEvT_T0_DpT1_,(.L_x_568 - _ZN2at6native63_GLOBAL__N__862fb238_30_ForeachBinaryOpScalarTensor_cu_64fe0ca525multi_tensor_apply_kernelINS1_18TensorListMetadataILi2EEENS1_27BinaryOpScalarTensorFunctorIbLi2ELi1ELi1EEEJSt4plusIbEPbbEEEvT_T0_DpT1_)
        .other          _ZN2at6native63_GLOBAL__N__862fb238_30_ForeachBinaryOpScalarTensor_cu_64fe0ca525multi_tensor_apply_kernelINS1_18TensorListMetadataILi2EEENS1_27BinaryOpScalarTensorFunctorIbLi2ELi1ELi1EEEJSt4plusIbEPbbEEEvT_T0_DpT1_,@"STO_CUDA_ENTRY STV_DEFAULT"
_ZN2at6native63_GLOBAL__N__862fb238_30_ForeachBinaryOpScalarTensor_cu_64fe0ca525multi_tensor_apply_kernelINS1_18TensorListMetadataILi2EEENS1_27BinaryOpScalarTensorFunctorIbLi2ELi1ELi1EEEJSt4plusIbEPbbEEEvT_T0_DpT1_:
        /* <DEDUP_REMOVED lines=14> */
[C---:B-1----:R-:W-:Y:S02]  /*00e0*/  IADD3 R3, P2, -R14.reuse, R8, RZ ;  /* 0x000000080e037210 */ /* 0x042fe40007f5e1ff */
[----:B--2---:R-:W-:-:S04]  /*00f0*/  IADD3 R5, P3, R14, R12, RZ ;  /* 0x0000000c0e057210 */ /* 0x004fc80007f7e0ff */
[----:B------:R-:W-:-:S04]  /*0100*/  LOP3.LUT R4, R3, R5, R0, 0xfe, !PT ;  /* 0x0000000503047212 */ /* 0x000fc800078efe00 */
[----:B------:R-:W-:Y:S01]  /*0110*/  LOP3.LUT P0, RZ, R4, 0x3, RZ, 0xc0, !PT ;  /* 0x0000000304ff7812 */ /* 0x000fe2000780c0ff */
[----:B------:R-:W-:-:S12]  /*0120*/  IMAD.X R4, R9, 0x1, ~R15, P2 ;  /* 0x0000000109047824 */ /* 0x000fd800010e0e0f */
        /* <DEDUP_REMOVED lines=8> */
.L_x_421:
[----:B------:R-:W2:Y:S02]  /*01b0*/  LDC.64 R26, c[0x0][0xe60] ;  /* 0x00039800ff1a7b82 */ /* 0x000ea40000000a00 */
[----:B--2---:R2:W3:Y:S01]  /*01c0*/  LDG.E.U8 R26, desc[UR6][R26.64] ;  /* 0x000000061a1a7981 */ /* 0x0044e2000c1e1100 */
[----:B0-----:R-:W-:Y:S02]  /*01d0*/  IADD3 R19, P1, R5, R8, RZ ;  /* 0x0000000805137210 */ /* 0x001fe40007f3e0ff */
[----:B------:R-:W-:Y:S02]  /*01e0*/  PRMT R24, RZ, 0x7610, R24 ;  /* 0x00007610ff187816 */ /* 0x000fe40000000018 */
[----:B-1----:R-:W-:Y:S01]  /*01f0*/  IADD3 R18, P3, R6, R19, RZ ;  /* 0x0000001306127210 */ /* 0x002fe20007f7e0ff */
        /* <DEDUP_REMOVED lines=12> */
[----:B------:R-:W-:Y:S02]  /*02c0*/  ISETP.LT.AND.EX P1, PT, R25, R4, !P1, P3 ;  /* 0x000000041900720c */ /* 0x000fe40004f21330 */
[----:B------:R-:W-:Y:S02]  /*02d0*/  ISETP.LT.U32.AND P3, PT, R23, R3, PT ;  /* 0x000000031700720c */ /* 0x000fe40003f61070 */
[----:B------:R-:W-:Y:S01]  /*02e0*/  ISETP.GE.U32.AND.EX P2, PT, R9, RZ, PT, P2 ;  /* 0x000000ff0900720c */ /* 0x000fe20003f46120 */
[----:B--2---:R-:W-:Y:S01]  /*02f0*/  IMAD R27, R6, 0x3, RZ ;  /* 0x00000003061b7824 */ /* 0x004fe200078e02ff */
[----:B------:R-:W-:Y:S02]  /*0300*/  @P0 IADD3 R28, P4, R19, R0, RZ ;  /* 0x00000000131c0210 */ /* 0x000fe40007f9e0ff */
[----:B------:R-:W-:-:S03]  /*0310*/  ISETP.LT.AND.EX P2, PT, R9, R4, !P2, P3 ;  /* 0x000000040900720c */ /* 0x000fc60005741330 */
[----:B------:R-:W-:Y:S02]  /*0320*/  @P0 IMAD.X R29, R7, 0x1, R2, P4 ;  /* 0x00000001071d0824 */ /* 0x000fe400020e0602 */
[----:B------:R-:W-:Y:S02]  /*0330*/  @P1 IADD3 R20, P3, R18, R0, RZ ;  /* 0x0000000012141210 */ /* 0x000fe40007f7e0ff */
[----:B------:R-:W-:Y:S01]  /*0340*/  IADD3 R27, P4, R27, R19, RZ ;  /* 0x000000131b1b7210 */ /* 0x000fe20007f9e0ff */
[----:B------:R0:W2:Y:S01]  /*0350*/  @P0 LDG.E.U8 R24, desc[UR6][R28.64] ;  /* 0x000000061c180981 */ /* 0x0000a2000c1e1100 */
[----:B------:R-:W-:Y:S01]  /*0360*/  PRMT R22, RZ, 0x7610, R22 ;  /* 0x00007610ff167816 */ /* 0x000fe20000000016 */
[----:B------:R-:W-:-:S03]  /*0370*/  @P1 IMAD.X R21, R25, 0x1, R2, P3 ;  /* 0x0000000119151824 */ /* 0x000fc600018e0602 */
[----:B------:R-:W-:Y:S02]  /*0380*/  @P2 IADD3 R16, P3, R23, R0, RZ ;  /* 0x0000000017102210 */ /* 0x000fe40007f7e0ff */
[----:B------:R-:W4:Y:S01]  /*0390*/  @P1 LDG.E.U8 R22, desc[UR6][R20.64] ;  /* 0x0000000614161981 */ /* 0x000f22000c1e1100 */
[----:B------:R-:W-:Y:S02]  /*03a0*/  PRMT R10, RZ, 0x7610, R10 ;  /* 0x00007610ff0a7816 */ /* 0x000fe4000000000a */
[----:B------:R-:W-:Y:S01]  /*03b0*/  @P2 IMAD.X R17, R9, 0x1, R2, P3 ;  /* 0x0000000109112824 */ /* 0x000fe200018e0602 */
[C---:B------:R-:W-:Y:S01]  /*03c0*/  ISETP.GE.U32.AND P3, PT, R27.reuse, 0x10000, PT ;  /* 0x000100001b00780c */ /* 0x040fe20003f66070 */
[----:B0-----:R-:W-:Y:S01]  /*03d0*/  IMAD.X R29, RZ, RZ, R7, P4 ;  /* 0x000000ffff1d7224 */ /* 0x001fe200020e0607 */
[----:B------:R-:W-:Y:S02]  /*03e0*/  ISETP.LT.U32.AND P4, PT, R27, R3, PT ;  /* 0x000000031b00720c */ /* 0x000fe40003f81070 */
[----:B------:R0:W5:Y:S02]  /*03f0*/  @P2 LDG.E.U8 R10, desc[UR6][R16.64] ;  /* 0x00000006100a2981 */ /* 0x000164000c1e1100 */
[----:B------:R-:W-:-:S04]  /*0400*/  ISETP.GE.U32.AND.EX P3, PT, R29, RZ, PT, P3 ;  /* 0x000000ff1d00720c */ /* 0x000fc80003f66130 */
[----:B------:R-:W-:Y:S01]  /*0410*/  ISETP.LT.AND.EX P3, PT, R29, R4, !P3, P4 ;  /* 0x000000041d00720c */ /* 0x000fe20005f61340 */
[----:B0-----:R-:W0:-:S12]  /*0420*/  LDC.U8 R16, c[0x0][0xe68] ;  /* 0x00039a00ff107b82 */ /* 0x001e180000000000 */
[----:B------:R-:W-:-:S05]  /*0430*/  @P3 IADD3 R20, P5, R27, R0, RZ ;  /* 0x000000001b143210 */ /* 0x000fca0007fbe0ff */
[----:B------:R-:W-:Y:S01]  /*0440*/  @P3 IMAD.X R21, R29, 0x1, R2, P5 ;  /* 0x000000011d153824 */ /* 0x000fe200028e0602 */
[----:B0-----:R-:W-:Y:S02]  /*0450*/  PRMT R16, R16, 0x8880, RZ ;  /* 0x0000888010107816 */ /* 0x001fe400000000ff */
[----:B---3--:R-:W-:Y:S02]  /*0460*/  ISETP.NE.AND P4, PT, R26, RZ, PT ;  /* 0x000000ff1a00720c */ /* 0x008fe40003f85270 */
[----:B------:R-:W-:Y:S02]  /*0470*/  PRMT R26, RZ, 0x7610, R26 ;  /* 0x00007610ff1a7816 */ /* 0x000fe4000000001a */
[----:B------:R-:W-:-:S04]  /*0480*/  ISETP.NE.AND P4, PT, R16, RZ, P4 ;  /* 0x000000ff1000720c */ /* 0x000fc80002785270 */
[----:B------:R0:W3:Y:S01]  /*0490*/  @P3 LDG.E.U8 R26, desc[UR6][R20.64] ;  /* 0x00000006141a3981 */ /* 0x0000e2000c1e1100 */
[----:B------:R-:W-:-:S04]  /*04a0*/  @P1 IADD3 R16, P5, P6, R18, R12, R14 ;  /* 0x0000000c12101210 */ /* 0x000fc80007ebe00e */
[----:B------:R-:W-:Y:S02]  /*04b0*/  @P1 IADD3.X R17, R25, R13, R15, P5, P6 ;  /* 0x0000000d19111210 */ /* 0x000fe40002fec40f */
[----:B------:R-:W-:-:S04]  /*04c0*/  @P0 IADD3 R18, P5, P6, R19, R12, R14 ;  /* 0x0000000c13120210 */ /* 0x000fc80007ebe00e */
[----:B------:R-:W-:Y:S02]  /*04d0*/  @P0 IADD3.X R19, R7, R13, R15, P5, P6 ;  /* 0x0000000d07130210 */ /* 0x000fe40002fec40f */
[----:B------:R-:W-:Y:S02]  /*04e0*/  SEL R7, RZ, 0xffffffff, !P4 ;  /* 0xffffffffff077807 */ /* 0x000fe40006000000 */
[----:B--2---:R-:W-:-:S04]  /*04f0*/  @P0 LOP3.LUT P6, RZ, R24, 0xff, RZ, 0xc0, !PT ;  /* 0x000000ff18ff0812 */ /* 0x004fc800078cc0ff */
[----:B------:R-:W-:Y:S02]  /*0500*/  @P0 SEL R24, RZ, 0x1, !P6 ;  /* 0x00000001ff180807 */ /* 0x000fe40007000000 */
[----:B----4-:R-:W-:Y:S02]  /*0510*/  LOP3.LUT P5, RZ, R22, 0xff, RZ, 0xc0, !PT ;  /* 0x000000ff16ff7812 */ /* 0x010fe400078ac0ff */
[----:B------:R-:W-:Y:S02]  /*0520*/  @P2 IADD3 R22, P4, P6, R23, R12, R14 ;  /* 0x0000000c17162210 */ /* 0x000fe40007e9e00e */
[----:B0-----:R-:W-:Y:S02]  /*0530*/  SEL R20, RZ, 0x1, !P5 ;  /* 0x00000001ff147807 */ /* 0x001fe40006800000 */
[----:B------:R-:W-:Y:S01]  /*0540*/  @P2 IADD3.X R23, R9, R13, R15, P4, P6 ;  /* 0x0000000d09172210 */ /* 0x000fe200027ec40f */
[----:B------:R-:W-:Y:S01]  /*0550*/  IMAD.MOV.U32 R9, RZ, RZ, R11 ;  /* 0x000000ffff097224 */ /* 0x000fe200078e000b */
[----:B-----5:R-:W-:-:S02]  /*0560*/  LOP3.LUT P6, RZ, R10, 0xff, RZ, 0xc0, !PT ;  /* 0x000000ff0aff7812 */ /* 0x020fc400078cc0ff */
[-C--:B------:R-:W-:Y:S01]  /*0570*/  @P0 ISETP.NE.AND P4, PT, R24, R7.reuse, PT ;  /* 0x000000071800020c */ /* 0x080fe20003f85270 */
[----:B------:R-:W-:Y:S01]  /*0580*/  IMAD.WIDE.U32 R8, R6, 0x4, R8 ;  /* 0x0000000406087825 */ /* 0x000fe200078e0008 */
[----:B------:R-:W-:Y:S02]  /*0590*/  SEL R10, RZ, 0x1, !P6 ;  /* 0x00000001ff0a7807 */ /* 0x000fe40007000000 */
[----:B------:R-:W-:Y:S01]  /*05a0*/  @P0 SEL R25, RZ, 0x1, !P4 ;  /* 0x00000001ff190807 */ /* 0x000fe20006000000 */
[----:B------:R-:W-:Y:S01]  /*05b0*/  IMAD.MOV.U32 R11, RZ, RZ, R9 ;  /* 0x000000ffff0b7224 */ /* 0x000fe200078e0009 */
[----:B------:R-:W-:-:S03]  /*05c0*/  ISETP.NE.AND P5, PT, R10, R7, PT ;  /* 0x000000070a00720c */ /* 0x000fc60003fa5270 */
[----:B------:R2:W-:Y:S01]  /*05d0*/  @P0 STG.E.U8 desc[UR6][R18.64], R25 ;  /* 0x0000001912000986 */ /* 0x0005e2000c101106 */
[----:B------:R-:W-:-:S04]  /*05e0*/  ISETP.GE.U32.AND P0, PT, R8, 0x10000, PT ;  /* 0x000100000800780c */ /* 0x000fc80003f06070 */
[----:B------:R-:W-:Y:S02]  /*05f0*/  ISETP.GE.U32.AND.EX P0, PT, R9, RZ, PT, P0 ;  /* 0x000000ff0900720c */ /* 0x000fe40003f06100 */
[----:B---3--:R-:W-:-:S04]  /*0600*/  LOP3.LUT P6, RZ, R26, 0xff, RZ, 0xc0, !PT ;  /* 0x000000ff1aff7812 */ /* 0x008fc800078cc0ff */
[----:B------:R-:W-:Y:S02]  /*0610*/  SEL R10, RZ, 0x1, !P6 ;  /* 0x00000001ff0a7807 */ /* 0x000fe40007000000 */
[-C--:B------:R-:W-:Y:S02]  /*0620*/  ISETP.NE.AND P6, PT, R20, R7.reuse, PT ;  /* 0x000000071400720c */ /* 0x080fe40003fc5270 */
[----:B------:R-:W-:Y:S02]  /*0630*/  ISETP.NE.AND P4, PT, R10, R7, PT ;  /* 0x000000070a00720c */ /* 0x000fe40003f85270 */
[----:B------:R-:W-:Y:S02]  /*0640*/  @P2 SEL R10, RZ, 0x1, !P5 ;  /* 0x00000001ff0a2807 */ /* 0x000fe40006800000 */
[----:B------:R-:W-:Y:S02]  /*0650*/  @P1 SEL R7, RZ, 0x1, !P6 ;  /* 0x00000001ff071807 */ /* 0x000fe40007000000 */
[----:B------:R-:W-:-:S02]  /*0660*/  @P3 IADD3 R20, P5, P6, R27, R12, R14 ;  /* 0x0000000c1b143210 */ /* 0x000fc40007ebe00e */
[----:B------:R-:W-:Y:S01]  /*0670*/  @P3 SEL R27, RZ, 0x1, !P4 ;  /* 0x00000001ff1b3807 */ /* 0x000fe20006000000 */
[----:B------:R2:W-:Y:S01]  /*0680*/  @P1 STG.E.U8 desc[UR6][R16.64], R7 ;  /* 0x0000000710001986 */ /* 0x0005e2000c101106 */
[----:B------:R-:W-:Y:S02]  /*0690*/  @P3 IADD3.X R21, R29, R13, R15, P5, P6 ;  /* 0x0000000d1d153210 */ /* 0x000fe40002fec40f */
[----:B------:R-:W-:Y:S01]  /*06a0*/  ISETP.LT.U32.AND P1, PT, R8, R3, PT ;  /* 0x000000030800720c */ /* 0x000fe20003f21070 */
[----:B------:R2:W-:Y:S03]  /*06b0*/  @P2 STG.E.U8 desc[UR6][R22.64], R10 ;  /* 0x0000000a16002986 */ /* 0x0005e6000c101106 */
[----:B------:R-:W-:Y:S01]  /*06c0*/  ISETP.LT.AND.EX P1, PT, R9, R4, PT, P1 ;  /* 0x000000040900720c */ /* 0x000fe20003f21310 */
[----:B------:R2:W-:-:S12]  /*06d0*/  @P3 STG.E.U8 desc[UR6][R20.64], R27 ;  /* 0x0000001b14003986 */ /* 0x0005d8000c101106 */
[----:B--2---:R-:W-:Y:S05]  /*06e0*/  @!P0 BRA P1, `(.L_x_421) ;  /* 0xfffffff800b08947 */ /* 0x004fea000083ffff */
[----:B------:R-:W-:Y:S05]  /*06f0*/  EXIT ;  /* 0x000000000000794d */ /* 0x000fea0003800000 */
.L_x_420:
[----:B------:R-:W0:Y:S02]  /*0700*/  S2R R9, SR_TID.X ;  /* 0x0000000000097919 */ /* 0x000e240000002100 */
[----:B0-----:R-:W-:-:S03]  /*0710*/  IMAD.WIDE.U32 R6, R9, 0x4, RZ ;  /* 0x0000000409067825 */ /* 0x001fc600078e00ff */
[----:B------:R-:W-:-:S04]  /*0720*/  ISETP.GE.U32.AND P0, PT, R6, R3, PT ;  /* 0x000000030600720c */ /* 0x000fc80003f06070 */
[----:B------:R-:W-:-:S04]  /*0730*/  ISETP.GE.AND.EX P0, PT, R7, R4, PT, P0 ;  /* 0x000000040700720c */ /* 0x000fc80003f06300 */
[----:B------:R-:W-:-:S13]  /*0740*/  ISETP.GT.U32.OR P0, PT, R9, 0x3fff, P0 ;  /* 0x00003fff0900780c */ /* 0x000fda0000704470 */
[----:B------:R-:W-:Y:S05]  /*0750*/  @P0 EXIT ;  /* 0x000000000000094d */ /* 0x000fea0003800000 */
[----:B------:R-:W0:Y:S01]  /*0760*/  LDC.64 R6, c[0x0][0xe60] ;  /* 0x00039800ff067b82 */ /* 0x000e220000000a00 */
[----:B------:R-:W-:Y:S01]  /*0770*/  IMAD.X R12, R15, 0x1, R13, P3 ;  /* 0x000000010f0c7824 */ /* 0x000fe200018e060d */
[----:B------:R-:W-:Y:S01]  /*0780*/  ULDC.U8 UR4, c[0x0][0xe68] ;  /* 0x00039a0000047ab9 */ /* 0x000fe20000000000 */
[----:B------:R-:W-:Y:S01]  /*0790*/  IMAD.MOV.U32 R8, RZ, RZ, RZ ;  /* 0x000000ffff087224 */ /* 0x000fe200078e00ff */
[----:B------:R-:W-:Y:S01]  /*07a0*/  UPRMT UR4, UR4, 0x8880, URZ ;  /* 0x0000888004047896 */ /* 0x000fe2000800003f */
[----:B------:R-:W-:-:S11]  /*07b0*/  ULDC UR5, c[0x0][0x0] ;  /* 0x0000000000057ab9 */ /* 0x000fd60000000800 */
.L_x_422:
        /* <DEDUP_REMOVED lines=17> */
[----:B------:R-:W-:Y:S02]  /*08d0*/  SEL R16, RZ, 0x1, !P2 ;  /* 0x00000001ff107807 */ /* 0x000fe40005000000 */
[----:B------:R-:W-:-:S02]  /*08e0*/  SEL R18, RZ, 0x1, !P3 ;  /* 0x00000001ff127807 */ /* 0x000fc40005800000 */
[----:B------:R-:W-:Y:S02]  /*08f0*/  ISETP.NE.AND P3, PT, R10, RZ, PT ;  /* 0x000000ff0a00720c */ /* 0x000fe40003f65270 */
[-C--:B------:R-:W-:Y:S02]  /*0900*/  ISETP.NE.AND P0, PT, R14, R13.reuse, PT ;  /* 0x0000000d0e00720c */ /* 0x080fe40003f05270 */
[-C--:B------:R-:W-:Y:S02]  /*0910*/  ISETP.NE.AND P1, PT, R16, R13.reuse, PT ;  /* 0x0000000d1000720c */ /* 0x080fe40003f25270 */
[----:B------:R-:W-:Y:S02]  /*0920*/  SEL R14, RZ, 0x1, !P3 ;  /* 0x00000001ff0e7807 */ /* 0x000fe40005800000 */
[----:B------:R-:W-:Y:S02]  /*0930*/  ISETP.NE.AND P2, PT, R18, R13, PT ;  /* 0x0000000d1200720c */ /* 0x000fe40003f45270 */
[----:B------:R-:W-:-:S02]  /*0940*/  SEL R10, RZ, 0x1, !P0 ;  /* 0x00000001ff0a7807 */ /* 0x000fc40004000000 */
[----:B------:R-:W-:Y:S02]  /*0950*/  SEL R15, RZ, 0x1, !P1 ;  /* 0x00000001ff0f7807 */ /* 0x000fe40004800000 */
[----:B------:R-:W-:Y:S02]  /*0960*/  ISETP.NE.AND P0, PT, R14, R13, PT ;  /* 0x0000000d0e00720c */ /* 0x000fe40003f05270 */
[----:B------:R-:W-:Y:S02]  /*0970*/  SEL R13, RZ, 0x1, !P2 ;  /* 0x00000001ff0d7807 */ /* 0x000fe40005000000 */
[----:B------:R-:W-:Y:S02]  /*0980*/  PRMT R16, R15, 0x7604, R10 ;  /* 0x000076040f107816 */ /* 0x000fe4000000000a */
[----:B------:R-:W-:Y:S02]  /*0990*/  IADD3 R10, P1, R17, R5, RZ ;  /* 0x00000005110a7210 */ /* 0x000fe40007f3e0ff */
[----:B------:R-:W-:-:S02]  /*09a0*/  SEL R14, RZ, 0x1, !P0 ;  /* 0x00000001ff0e7807 */ /* 0x000fc40004000000 */
[----:B------:R-:W-:Y:S02]  /*09b0*/  PRMT R13, R13, 0x7054, R16 ;  /* 0x000070540d0d7816 */ /* 0x000fe40000000010 */
[----:B------:R-:W-:Y:S01]  /*09c0*/  IADD3 R9, P0, R9, UR5, RZ ;  /* 0x0000000509097c10 */ /* 0x000fe2000ff1e0ff */
[----:B------:R-:W-:Y:S01]  /*09d0*/  IMAD.X R11, R11, 0x1, R12, P1 ;  /* 0x000000010b0b7824 */ /* 0x000fe200008e060c */
        /* <DEDUP_REMOVED lines=11> */
.L_x_423:
        /* <DEDUP_REMOVED lines=15> */
.L_x_568:


//--------------------- .text._ZN2at6native63_GLOBAL__N__862fb238_30_ForeachBinaryOpScalarTensor_cu_64fe0ca525multi_tensor_apply_kernelINS1_18TensorListMetadataILi2EEENS1_27BinaryOpScalarTensorFunctorIN3c107complexIfEELi2ELi1ELi1EEEJSt4plusIS8_EPS8_S8_EEEvT_T0_DpT1_ --------------------------
	.section	.text._ZN2at6native63_GLOBAL__N__862fb238_30_ForeachBinaryOpScalarTensor_cu_64fe0ca525multi_tensor_apply_kernelINS1_18TensorListMetadataILi2EEENS1_27BinaryOpScalarTensorFunctorIN3c107complexIfEELi2ELi1ELi1EEEJSt4plusIS8_EPS8_S8_EEEvT_T0_DpT1_,"ax",@progbits
	.align	128
.text._ZN2at6native63_GLOBAL__N__862fb238_30_ForeachBinaryOpScalarTensor_cu_64fe0ca525multi_tensor_apply_kernelINS1_18TensorListMetadataILi2EEENS1_27BinaryOpScalarTensorFunctorIN3c107complexIfEELi2ELi1ELi1EEEJSt4plusIS8_EPS8_S8_EEEvT_T0_DpT1_:
        .type           _ZN2at6native63_GLOBAL__N__862fb238_30_ForeachBinaryOpScalarTensor_cu_64fe0ca525multi_tensor_apply_kernelINS1_18TensorListMetadataILi2EEENS1_27BinaryOpScalarTensorFunctorIN3c107complexIfEELi2ELi1ELi1EEEJSt4plusIS8_EPS8_S8_EEEvT_T0_DpT1_,@function
        .size           _ZN2at6native63_GLOBAL__N__862fb238_30_ForeachBinaryOpScalarTensor_cu_64fe0ca525multi_tensor_apply_kernelINS1_18TensorListMetadataILi2EEENS1_27BinaryOpScalarTensorFunctorIN3c107complexIfEELi2ELi1ELi1EEEJSt4plusIS8_EPS8_S8_EEEvT_T0_DpT1_,(.L_x_569 - _ZN2at6native63_GLOBAL__N__862fb238_30_ForeachBinaryOpScalarTensor_cu_64fe0ca525multi_tensor_apply_kernelINS1_18TensorListMetadataILi2EEENS1_27BinaryOpScalarTensorFunctorIN3c107complexIfEELi2ELi1ELi1EEEJSt4plusIS8_EPS8_S8_EEEvT_T0_DpT1_)
        .other          _ZN2at6native63_GLOBAL__N__862fb238_30_ForeachBinaryOpScalarTensor_cu_64fe0ca525multi_tensor_apply_kernelINS1_18TensorListMetadataILi2EEENS1_27BinaryOpScalarTensorFunctorIN3c107complexIfEELi2ELi1ELi1EEEJSt4plusIS8_EPS8_S8_EEEvT_T0_DpT1_,@"STO_CUDA_ENTRY STV_DEFAULT"
_ZN2at6native63_GLOBAL__N__862fb238_30_ForeachBinaryOpScalarTensor_cu_64fe0ca525multi_tensor_apply_kernelINS1_18TensorListMetadataILi2EEENS1_27BinaryOpScalarTensorFunctorIN3c107complexIfEELi2ELi1ELi1EEEJSt4plusIS8_EPS8_S8_EEEvT_T0_DpT1_:
        /* <DEDUP_REMOVED lines=29> */
.L_x_425:
[----:B0-----:R-:W-:Y:S01]  /*01d0*/  IADD3 R25, P1, R0, R4, RZ ;  /* 0x0000000400197210 */ /* 0x001fe20007f3e0ff */
[C---:B-1----:R-:W-:Y:S01]  /*01e0*/  IMAD R22, R2.reuse, 0x3, RZ ;  /* 0x0000000302167824 */ /* 0x042fe200078e02ff */
[----:B------:R-:W0:Y:S01]  /*01f0*/  LDC.64 R8, c[0x0][0xe60] ;  /* 0x00039800ff087b82 */ /* 0x000e220000000a00 */
[----:B------:R-:W-:Y:S02]  /*0200*/  CS2R R18, SRZ ;  /* 0x0000000000127805 */ /* 0x000fe4000001ff00 */
[C---:B------:R-:W-:Y:S01]  /*0210*/  ISETP.GE.U32.AND P0, PT, R25.reuse, 0x10000, PT ;  /* 0x000100001900780c */ /* 0x040fe20003f06070 */
[----:B------:R-:W-:Y:S01]  /*0220*/  IMAD.X R17, RZ, RZ, R5, P1 ;  /* 0x000000ffff117224 */ /* 0x000fe200008e0605 */
[----:B------:R-:W-:Y:S02]  /*0230*/  ISETP.LT.U32.AND P1, PT, R25, UR12, PT ;  /* 0x0000000c19007c0c */ /* 0x000fe4000bf21070 */
[----:B------:R-:W-:Y:S02]  /*0240*/  IADD3 R6, P2, R2, R25, RZ ;  /* 0x0000001902067210 */ /* 0x000fe40007f5e0ff */
[----:B------:R-:W-:-:S02]  /*0250*/  ISETP.GE.U32.AND.EX P0, PT, R17, RZ, PT, P0 ;  /* 0x000000ff1100720c */ /* 0x000fc40003f06100 */
[-C--:B------:R-:W-:Y:S01]  /*0260*/  IADD3 R22, P6, R22, R25.reuse, RZ ;  /* 0x0000001916167210 */ /* 0x080fe20007fde0ff */
[--C-:B------:R-:W-:Y:S01]  /*0270*/  IMAD.X R7, RZ, RZ, R17.reuse, P2 ;  /* 0x000000ffff077224 */ /* 0x100fe200010e0611 */
[----:B------:R-:W-:Y:S02]  /*0280*/  ISETP.LT.AND.EX P0, PT, R17, UR4, !P0, P1 ;  /* 0x0000000411007c0c */ /* 0x000fe4000c701310 */
[----:B------:R-:W-:Y:S01]  /*0290*/  LEA R24, P1, R2, R25, 0x1 ;  /* 0x0000001902187211 */ /* 0x000fe200078208ff */
[--C-:B------:R-:W-:Y:S01]  /*02a0*/  IMAD.X R23, RZ, RZ, R17.reuse, P6 ;  /* 0x000000ffff177224 */ /* 0x100fe200030e0611 */
[----:B------:R-:W-:Y:S02]  /*02b0*/  ISETP.GE.U32.AND P5, PT, R6, 0x10000, PT ;  /* 0x000100000600780c */ /* 0x000fe40003fa6070 */
[----:B------:R-:W-:Y:S01]  /*02c0*/  ISETP.GE.U32.AND P3, PT, R24, 0x10000, PT ;  /* 0x000100001800780c */ /* 0x000fe20003f66070 */
[----:B------:R-:W-:Y:S01]  /*02d0*/  IMAD.X R3, RZ, RZ, R17, P1 ;  /* 0x000000ffff037224 */ /* 0x000fe200008e0611 */
[----:B------:R-:W-:-:S02]  /*02e0*/  ISETP.LT.U32.AND P4, PT, R6, UR12, PT ;  /* 0x0000000c06007c0c */ /* 0x000fc4000bf81070 */
[----:B------:R-:W-:Y:S02]  /*02f0*/  ISETP.GE.U32.AND.EX P5, PT, R7, RZ, PT, P5 ;  /* 0x000000ff0700720c */ /* 0x000fe40003fa6150 */
[----:B------:R-:W-:Y:S01]  /*0300*/  ISETP.LT.U32.AND P2, PT, R24, UR12, PT ;  /* 0x0000000c18007c0c */ /* 0x000fe2000bf41070 */
[----:B0-----:R-:W2:Y:S01]  /*0310*/  LDG.E.64 R8, desc[UR10][R8.64] ;  /* 0x0000000a08087981 */ /* 0x001ea2000c1e1b00 */
[----:B------:R-:W-:Y:S02]  /*0320*/  ISETP.GE.U32.AND.EX P3, PT, R3, RZ, PT, P3 ;  /* 0x000000ff0300720c */ /* 0x000fe40003f66130 */
[----:B------:R-:W-:Y:S02]  /*0330*/  ISETP.GE.U32.AND P1, PT, R22, 0x10000, PT ;  /* 0x000100001600780c */ /* 0x000fe40003f26070 */
[----:B------:R-:W-:Y:S02]  /*0340*/  ISETP.LT.AND.EX P4, PT, R7, UR4, !P5, P4 ;  /* 0x0000000407007c0c */ /* 0x000fe4000ef81340 */
[----:B------:R-:W-:-:S02]  /*0350*/  ISETP.LT.AND.EX P2, PT, R3, UR4, !P3, P2 ;  /* 0x0000000403007c0c */ /* 0x000fc4000df41320 */
[----:B------:R-:W-:Y:S02]  /*0360*/  ISETP.LT.U32.AND P3, PT, R22, UR12, PT ;  /* 0x0000000c16007c0c */ /* 0x000fe4000bf61070 */
[----:B------:R-:W-:Y:S02]  /*0370*/  ISETP.GE.U32.AND.EX P1, PT, R23, RZ, PT, P1 ;  /* 0x000000ff1700720c */ /* 0x000fe40003f26110 */
[----:B------:R-:W-:Y:S02]  /*0380*/  @P0 LEA R12, P5, R25, UR6, 0x3 ;  /* 0x00000006190c0c11 */ /* 0x000fe4000f8a18ff */
[----:B------:R-:W-:Y:S02]  /*0390*/  ISETP.LT.AND.EX P1, PT, R23, UR4, !P1, P3 ;  /* 0x0000000417007c0c */ /* 0x000fe4000cf21330 */
[----:B------:R-:W-:Y:S02]  /*03a0*/  @P0 LEA.HI.X R13, R25, UR7, R17, 0x3, P5 ;  /* 0x00000007190d0c11 */ /* 0x000fe4000a8f1c11 */
[----:B------:R-:W-:-:S02]  /*03b0*/  @P4 LEA R26, P3, R6, UR6, 0x3 ;  /* 0x00000006061a4c11 */ /* 0x000fc4000f8618ff */
[----:B------:R-:W-:Y:S02]  /*03c0*/  @P2 LEA R28, P5, R24, UR6, 0x3 ;  /* 0x00000006181c2c11 */ /* 0x000fe4000f8a18ff */
[----:B------:R-:W-:Y:S02]  /*03d0*/  CS2R R14, SRZ ;  /* 0x00000000000e7805 */ /* 0x000fe4000001ff00 */
[----:B------:R-:W-:Y:S01]  /*03e0*/  @P4 LEA.HI.X R27, R6, UR7, R7, 0x3, P3 ;  /* 0x00000007061b4c11 */ /* 0x000fe200098f1c07 */
[----:B------:R0:W3:Y:S01]  /*03f0*/  @P0 LDG.E.64 R18, desc[UR10][R12.64] ;  /* 0x0000000a0c120981 */ /* 0x0000e2000c1e1b00 */
[----:B------:R-:W-:Y:S02]  /*0400*/  CS2R R10, SRZ ;  /* 0x00000000000a7805 */ /* 0x000fe4000001ff00 */
[----:B------:R-:W-:Y:S01]  /*0410*/  @P1 LEA R20, P3, R22, UR6, 0x3 ;  /* 0x0000000616141c11 */ /* 0x000fe2000f8618ff */
[----:B------:R-:W4:Y:S01]  /*0420*/  @P4 LDG.E.64 R14, desc[UR10][R26.64] ;  /* 0x0000000a1a0e4981 */ /* 0x000f22000c1e1b00 */
[----:B------:R-:W-:-:S02]  /*0430*/  @P2 LEA.HI.X R29, R24, UR7, R3, 0x3, P5 ;  /* 0x00000007181d2c11 */ /* 0x000fc4000a8f1c03 */
[----:B------:R-:W-:Y:S02]  /*0440*/  @P1 LEA.HI.X R21, R22, UR7, R23, 0x3, P3 ;  /* 0x0000000716151c11 */ /* 0x000fe400098f1c17 */
[----:B0-----:R-:W-:Y:S01]  /*0450*/  CS2R R12, SRZ ;  /* 0x00000000000c7805 */ /* 0x001fe2000001ff00 */
[----:B------:R0:W5:Y:S05]  /*0460*/  @P2 LDG.E.64 R10, desc[UR10][R28.64] ;  /* 0x0000000a1c0a2981 */ /* 0x00016a000c1e1b00 */
[----:B------:R2:W5:Y:S01]  /*0470*/  @P1 LDG.E.64 R12, desc[UR10][R20.64] ;  /* 0x0000000a140c1981 */ /* 0x000562000c1e1b00 */
[----:B------:R-:W-:-:S04]  /*0480*/  @P0 LEA R16, P3, R25, UR8, 0x3 ;  /* 0x0000000819100c11 */ /* 0x000fc8000f8618ff */
[----:B------:R-:W-:Y:S02]  /*0490*/  @P0 LEA.HI.X R17, R25, UR9, R17, 0x3, P3 ;  /* 0x0000000919110c11 */ /* 0x000fe400098f1c11 */
[----:B0-----:R-:W-:Y:S01]  /*04a0*/  @P4 LEA R28, P3, R6, UR8, 0x3 ;  /* 0x00000008061c4c11 */ /* 0x001fe2000f8618ff */
[----:B------:R-:W-:-:S03]  /*04b0*/  IMAD.WIDE.U32 R4, R2, 0x4, R4 ;  /* 0x0000000402047825 */ /* 0x000fc600078e0004 */
[----:B------:R-:W-:Y:S01]  /*04c0*/  @P4 LEA.HI.X R29, R6, UR9, R7, 0x3, P3 ;  /* 0x00000009061d4c11 */ /* 0x000fe200098f1c07 */
[----:B--2---:R-:W-:Y:S01]  /*04d0*/  FMUL.FTZ R21, R9, UR15 ;  /* 0x0000000f09157c20 */ /* 0x004fe20008410000 */
[----:B------:R-:W-:-:S03]  /*04e0*/  FMUL.FTZ R26, R8, UR15 ;  /* 0x0000000f081a7c20 */ /* 0x000fc60008410000 */
[----:B------:R-:W-:Y:S01]  /*04f0*/  FFMA.FTZ R25, R8, UR14, -R21 ;  /* 0x0000000e08197c23 */ /* 0x000fe20008010815 */
[----:B------:R-:W-:Y:S01]  /*0500*/  FFMA.FTZ R26, R9, UR14, R26 ;  /* 0x0000000e091a7c23 */ /* 0x000fe2000801001a */
[----:B------:R-:W-:-:S04]  /*0510*/  @P2 LEA R8, P5, R24, UR8, 0x3 ;  /* 0x0000000818082c11 */ /* 0x000fc8000f8a18ff */
[----:B------:R-:W-:Y:S01]  /*0520*/  @P2 LEA.HI.X R9, R24, UR9, R3, 0x3, P5 ;  /* 0x0000000918092c11 */ /* 0x000fe2000a8f1c03 */
[C---:B---3--:R-:W-:Y:S01]  /*0530*/  FADD.FTZ R20, R25.reuse, R18 ;  /* 0x0000001219147221 */ /* 0x048fe20000010000 */
[----:B------:R-:W-:Y:S01]  /*0540*/  @P1 LEA R18, P6, R22, UR8, 0x3 ;  /* 0x0000000816121c11 */ /* 0x000fe2000f8c18ff */
[C---:B------:R-:W-:Y:S01]  /*0550*/  FADD.FTZ R21, R26.reuse, R19 ;  /* 0x000000131a157221 */ /* 0x040fe20000010000 */
[C---:B----4-:R-:W-:Y:S01]  /*0560*/  FADD.FTZ R14, R25.reuse, R14 ;  /* 0x0000000e190e7221 */ /* 0x050fe20000010000 */
[----:B------:R-:W-:Y:S01]  /*0570*/  FADD.FTZ R15, R26, R15 ;  /* 0x0000000f1a0f7221 */ /* 0x000fe20000010000 */
[----:B------:R-:W-:Y:S02]  /*0580*/  @P1 LEA.HI.X R19, R22, UR9, R23, 0x3, P6 ;  /* 0x0000000916131c11 */ /* 0x000fe4000b0f1c17 */
[----:B------:R2:W-:Y:S01]  /*0590*/  @P0 STG.E.64 desc[UR10][R16.64], R20 ;  /* 0x0000001410000986 */ /* 0x0005e2000c101b0a */
[----:B-----5:R-:W-:Y:S01]  /*05a0*/  FADD.FTZ R10, R25, R10 ;  /* 0x0000000a190a7221 */ /* 0x020fe20000010000 */
[----:B------:R-:W-:-:S02]  /*05b0*/  FADD.FTZ R11, R26, R11 ;  /* 0x0000000b1a0b7221 */ /* 0x000fc40000010000 */
[----:B------:R2:W-:Y:S01]  /*05c0*/  @P4 STG.E.64 desc[UR10][R28.64], R14 ;  /* 0x0000000e1c004986 */ /* 0x0005e2000c101b0a */
[----:B------:R-:W-:Y:S01]  /*05d0*/  FADD.FTZ R12, R25, R12 ;  /* 0x0000000c190c7221 */ /* 0x000fe20000010000 */
[----:B------:R-:W-:Y:S02]  /*05e0*/  FADD.FTZ R13, R26, R13 ;  /* 0x0000000d1a0d7221 */ /* 0x000fe40000010000 */
[----:B------:R2:W-:Y:S01]  /*05f0*/  @P2 STG.E.64 desc[UR10][R8.64], R10 ;  /* 0x0000000a08002986 */ /* 0x0005e2000c101b0a */
[----:B------:R-:W-:-:S03]  /*0600*/  ISETP.GE.U32.AND P0, PT, R4, 0x10000, PT ;  /* 0x000100000400780c */ /* 0x000fc60003f06070 */
[----:B------:R2:W-:Y:S01]  /*0610*/  @P1 STG.E.64 desc[UR10][R18.64], R12 ;  /* 0x0000000c12001986 */ /* 0x0005e2000c101b0a */
[----:B------:R-:W-:Y:S02]  /*0620*/  ISETP.LT.U32.AND P1, PT, R4, UR12, PT ;  /* 0x0000000c04007c0c */ /* 0x000fe4000bf21070 */
[C---:B------:R-:W-:Y:S02]  /*0630*/  ISETP.GE.U32.AND.EX P0, PT, R5.reuse, RZ, PT, P0 ;  /* 0x000000ff0500720c */ /* 0x040fe40003f06100 */
[----:B------:R-:W-:-:S13]  /*0640*/  ISETP.LT.AND.EX P1, PT, R5, UR4, PT, P1 ;  /* 0x0000000405007c0c */ /* 0x000fda000bf21310 */
[----:B--2---:R-:W-:Y:S05]  /*0650*/  @!P0 BRA P1, `(.L_x_425) ;  /* 0xfffffff800dc8947 */ /* 0x004fea000083ffff */
[----:B------:R-:W-:Y:S05]  /*0660*/  EXIT ;  /* 0x000000000000794d */ /* 0x000fea0003800000 */
.L_x_424:
        /* <DEDUP_REMOVED lines=10> */
.L_x_426:
[C---:B------:R-:W-:Y:S01]  /*0710*/  IMAD.SHL.U32 R18, R13.reuse, 0x20, RZ ;  /* 0x000000200d127824 */ /* 0x040fe200078e00ff */
[----:B0-----:R-:W2:Y:S01]  /*0720*/  LDG.E.64 R14, desc[UR10][R2.64] ;  /* 0x0000000a020e7981 */ /* 0x001ea2000c1e1b00 */
[----:B------:R-:W-:-:S03]  /*0730*/  SHF.L.U64.HI R20, R13, 0x5, R0 ;  /* 0x000000050d147819 */ /* 0x000fc60000010200 */
[----:B------:R-:W-:-:S04]  /*0740*/  IADD3 R16, P0, R18, UR6, RZ ;  /* 0x0000000612107c10 */ /* 0x000fc8000ff1e0ff */
[----:B------:R-:W-:-:S05]  /*0750*/  IADD3.X R17, R20, UR7, RZ, P0, !PT ;  /* 0x0000000714117c10 */ /* 0x000fca00087fe4ff */
[----:B------:R-:W3:Y:S04]  /*0760*/  LDG.E.128 R8, desc[UR10][R16.64] ;  /* 0x0000000a10087981 */ /* 0x000ee8000c1e1d00 */
[----:B------:R-:W4:Y:S01]  /*0770*/  LDG.E.128 R4, desc[UR10][R16.64+0x10] ;  /* 0x0000100a10047981 */ /* 0x000f22000c1e1d00 */
[----:B--2---:R-:W-:Y:S01]  /*0780*/  FMUL.FTZ R19, R15, UR15 ;  /* 0x0000000f0f137c20 */ /* 0x004fe20008410000 */
[----:B------:R-:W-:-:S03]  /*0790*/  FMUL.FTZ R12, R14, UR15 ;  /* 0x0000000f0e0c7c20 */ /* 0x000fc60008410000 */
[----:B------:R-:W-:Y:S01]  /*07a0*/  FFMA.FTZ R19, R14, UR14, -R19 ;  /* 0x0000000e0e137c23 */ /* 0x000fe20008010813 */
[----:B------:R-:W-:Y:S01]  /*07b0*/  IADD3 R14, P0, R18, UR8, RZ ;  /* 0x00000008120e7c10 */ /* 0x000fe2000ff1e0ff */
[----:B------:R-:W-:-:S03]  /*07c0*/  FFMA.FTZ R12, R15, UR14, R12 ;  /* 0x0000000e0f0c7c23 */ /* 0x000fc6000801000c */
[----:B------:R-:W-:Y:S02]  /*07d0*/  IADD3.X R15, R20, UR9, RZ, P0, !PT ;  /* 0x00000009140f7c10 */ /* 0x000fe400087fe4ff */
[----:B------:R-:W-:Y:S01]  /*07e0*/  IADD3 R13, P0, R13, UR5, RZ ;  /* 0x000000050d0d7c10 */ /* 0x000fe2000ff1e0ff */
[--C-:B---3--:R-:W-:Y:S01]  /*07f0*/  FADD.FTZ R11, R11, R12.reuse ;  /* 0x0000000c0b0b7221 */ /* 0x108fe20000010000 */
[--C-:B------:R-:W-:Y:S01]  /*0800*/  FADD.FTZ R9, R9, R12.reuse ;  /* 0x0000000c09097221 */ /* 0x100fe20000010000 */
[--C-:B------:R-:W-:Y:S01]  /*0810*/  FADD.FTZ R10, R10, R19.reuse ;  /* 0x000000130a0a7221 */ /* 0x100fe20000010000 */
[--C-:B------:R-:W-:Y:S01]  /*0820*/  FADD.FTZ R8, R8, R19.reuse ;  /* 0x0000001308087221 */ /* 0x100fe20000010000 */
[--C-:B----4-:R-:W-:Y:S01]  /*0830*/  FADD.FTZ R7, R7, R12.reuse ;  /* 0x0000000c07077221 */ /* 0x110fe20000010000 */
[----:B------:R-:W-:Y:S01]  /*0840*/  FADD.FTZ R5, R5, R12 ;  /* 0x0000000c05057221 */ /* 0x000fe20000010000 */
[--C-:B------:R-:W-:Y:S01]  /*0850*/  FADD.FTZ R6, R6, R19.reuse ;  /* 0x0000001306067221 */ /* 0x100fe20000010000 */
[----:B------:R-:W-:Y:S01]  /*0860*/  FADD.FTZ R4, R4, R19 ;  /* 0x0000001304047221 */ /* 0x000fe20000010000 */
[----:B------:R-:W-:-:S02]  /*0870*/  IMAD.SHL.U32 R12, R13, 0x4, RZ ;  /* 0x000000040d0c7824 */ /* 0x000fc400078e00ff */
[----:B------:R-:W-:Y:S01]  /*0880*/  IMAD.X R0, RZ, RZ, R0, P0 ;  /* 0x000000ffff007224 */ /* 0x000fe200000e0600 */
[----:B------:R1:W-:Y:S01]  /*0890*/  STG.E.128 desc[UR10][R14.64], R8 ;  /* 0x000000080e007986 */ /* 0x0003e2000c101d0a */
[C---:B------:R-:W-:Y:S02]  /*08a0*/  ISETP.LT.U32.AND P1, PT, R13.reuse, 0x4000, PT ;  /* 0x000040000d00780c */ /* 0x040fe40003f21070 */
[----:B------:R-:W-:Y:S01]  /*08b0*/  ISETP.GE.U32.AND P0, PT, R12, UR12, PT ;  /* 0x0000000c0c007c0c */ /* 0x000fe2000bf06070 */
[----:B------:R1:W-:Y:S01]  /*08c0*/  STG.E.128 desc[UR10][R14.64+0x10], R4 ;  /* 0x000010040e007986 */ /* 0x0003e2000c101d0a */
[----:B------:R-:W-:Y:S02]  /*08d0*/  SHF.L.U64.HI R12, R13, 0x2, R0 ;  /* 0x000000020d0c7819 */ /* 0x000fe40000010200 */
[----:B------:R-:W-:Y:S02]  /*08e0*/  ISETP.LT.U32.AND.EX P1, PT, R0, RZ, PT, P1 ;  /* 0x000000ff0000720c */ /* 0x000fe40003f21110 */
[----:B------:R-:W-:-:S13]  /*08f0*/  ISETP.GE.AND.EX P0, PT, R12, UR4, PT, P0 ;  /* 0x000000040c007c0c */ /* 0x000fda000bf06300 */
[----:B-1----:R-:W-:Y:S05]  /*0900*/  @!P0 BRA P1, `(.L_x_426) ;  /* 0xfffffffc00808947 */ /* 0x002fea000083ffff */
[----:B------:R-:W-:Y:S05]  /*0910*/  EXIT ;  /* 0x000000000000794d */ /* 0x000fea0003800000 */
.L_x_427:
        /* <DEDUP_REMOVED lines=14> */
.L_x_569:


//--------------------- .text._ZN2at6native63_GLOBAL__N__862fb238_30_ForeachBinaryOpScalarTensor_cu_64fe0ca525multi_tensor_apply_kernelINS1_18TensorListMetadataILi2EEENS1_27BinaryOpScalarTensorFunctorIN3c107complexIdEELi2ELi1ELi1EEEJSt4plusIS8_EPS8_S8_EEEvT_T0_DpT1_ --------------------------
	.section	.text._ZN2at6native63_GLOBAL__N__862fb238_30_ForeachBinaryOpScalarTensor_cu_64fe0ca525multi_tensor_apply_kernelINS1_18TensorListMetadataILi2EEENS1_27BinaryOpScalarTensorFunctorIN3c107complexIdEELi2ELi1ELi1EEEJSt4plusIS8_EPS8_S8_EEEvT_T0_DpT1_,"ax",@progbits
	.align	128
.text._ZN2at6native63_GLOBAL__N__862fb238_30_ForeachBinaryOpScalarTensor_cu_64fe0ca525multi_tensor_apply_kernelINS1_18TensorListMetadataILi2EEENS1_27BinaryOpScalarTensorFunctorIN3c107complexIdEELi2ELi1ELi1EEEJSt4plusIS8_EPS8_S8_EEEvT_T0_DpT1_:
        .type           _ZN2at6native63_GLOBAL__N__862fb238_30_ForeachBinaryOpScalarTensor_cu_64fe0ca525multi_tensor_apply_kernelINS1_18TensorListMetadataILi2EEENS1_27BinaryOpScalarTensorFunctorIN3c107complexIdEELi2ELi1ELi1EEEJSt4plusIS8_EPS8_S8_EEEvT_T0_DpT1_,@function
        .size           _ZN2at6native63_GLOBAL__N__862fb238_30_ForeachBinaryOpScalarTensor_cu_64fe0ca525multi_tensor_apply_kernelINS1_18TensorListMetadataILi2EEENS1_27BinaryOpScalarTensorFunctorIN3c107complexIdEELi2ELi1ELi1EEEJSt4plusIS8_EPS8_S8_EEEvT_T0_DpT1_,(.L_x_570 - _ZN2at6native63_GLOBAL__N__862fb238_30_ForeachBinaryOpScalarTensor_cu_64fe0ca525multi_tensor_apply_kernelINS1_18TensorListMetadataILi2EEENS1_27BinaryOpScalarTensorFunctorIN3c107complexIdEELi2ELi1ELi1EEEJSt4plusIS8_EPS8_S8_EEEvT_T0_DpT1_)
        .other          _ZN2at6native63_GLOBAL__N__862fb238_30_ForeachBinaryOpScalarTensor_cu_64fe0ca525multi_tensor_apply_kernelINS1_18TensorListMetadataILi2EEENS1_27BinaryOpScalarTensorFunctorIN3c107complexIdEELi2ELi1ELi1EEEJSt4plusIS8_EPS8_S8_EEEvT_T0_DpT1_,@"STO_CUDA_ENTRY STV_DEFAULT"
_ZN2at6native63_GLOBAL__N__862fb238_30_ForeachBinaryOpScalarTensor_cu_64fe0ca525multi_tensor_apply_kernelINS1_18TensorListMetadataILi2EEENS1_27BinaryOpScalarTensorFunctorIN3c107complexIdEELi2ELi1ELi1EEEJSt4plusIS8_EPS8_S8_EEEvT_T0_DpT1_:
        /* <DEDUP_REMOVED lines=31> */
.L_x_429:
[----:B0-----:R-:W-:Y:S01]  /*01f0*/  IADD3 R3, P1, R0, UR4, RZ ;  /* 0x0000000400037c10 */ /* 0x001fe2000ff3e0ff */
[----:B-1----:R-:W0:Y:S01]  /*0200*/  LDC.64 R4, c[0x0][0xe60] ;  /* 0x00039800ff047b82 */ /* 0x002e220000000a00 */
[----:B------:R-:W-:Y:S02]  /*0210*/  IMAD.U32 R2, RZ, RZ, UR11 ;  /* 0x0000000bff027e24 */ /* 0x000fe4000f8e00ff */
[C---:B------:R-:W-:Y:S01]  /*0220*/  ISETP.GE.U32.AND P0, PT, R3.reuse, 0x10000, PT ;  /* 0x000100000300780c */ /* 0x040fe20003f06070 */
[----:B------:R-:W-:Y:S01]  /*0230*/  IMAD.X R8, RZ, RZ, UR5, P1 ;  /* 0x00000005ff087e24 */ /* 0x000fe200088e06ff */
[C---:B------:R-:W-:Y:S01]  /*0240*/  ISETP.LT.U32.AND P1, PT, R3.reuse, UR14, PT ;  /* 0x0000000e03007c0c */ /* 0x040fe2000bf21070 */
[----:B------:R-:W-:Y:S01]  /*0250*/  IMAD.U32 R6, RZ, RZ, UR11 ;  /* 0x0000000bff067e24 */ /* 0x000fe2000f8e00ff */
[----:B------:R-:W-:Y:S02]  /*0260*/  LEA R13, P6, R2, R3, 0x1 ;  /* 0x00000003020d7211 */ /* 0x000fe400078c08ff */
[----:B------:R-:W-:Y:S01]  /*0270*/  ISETP.GE.U32.AND.EX P0, PT, R8, RZ, PT, P0 ;  /* 0x000000ff0800720c */ /* 0x000fe20003f06100 */
[----:B------:R-:W-:Y:S01]  /*0280*/  IMAD R2, R6, 0x3, RZ ;  /* 0x0000000306027824 */ /* 0x000fe200078e02ff */
[----:B------:R-:W-:-:S02]  /*0290*/  IADD3 R15, P3, R3, UR11, RZ ;  /* 0x0000000b030f7c10 */ /* 0x000fc4000ff7e0ff */
[----:B------:R-:W-:Y:S02]  /*02a0*/  ISETP.LT.AND.EX P0, PT, R8, UR10, !P0, P1 ;  /* 0x0000000a08007c0c */ /* 0x000fe4000c701310 */
[----:B------:R-:W-:Y:S01]  /*02b0*/  IADD3 R2, P2, R2, R3, RZ ;  /* 0x0000000302027210 */ /* 0x000fe20007f5e0ff */
[--C-:B------:R-:W-:Y:S01]  /*02c0*/  IMAD.X R28, RZ, RZ, R8.reuse, P3 ;  /* 0x000000ffff1c7224 */ /* 0x100fe200018e0608 */
[----:B------:R-:W-:Y:S01]  /*02d0*/  ISETP.GE.U32.AND P5, PT, R15, 0x10000, PT ;  /* 0x000100000f00780c */ /* 0x000fe20003fa6070 */
[----:B------:R-:W-:Y:S01]  /*02e0*/  IMAD.X R24, RZ, RZ, R8, P6 ;  /* 0x000000ffff187224 */ /* 0x000fe200030e0608 */
[----:B------:R-:W-:Y:S02]  /*02f0*/  ISETP.GE.U32.AND P3, PT, R13, 0x10000, PT ;  /* 0x000100000d00780c */ /* 0x000fe40003f66070 */
[----:B------:R-:W-:Y:S01]  /*0300*/  ISETP.LT.U32.AND P4, PT, R15, UR14, PT ;  /* 0x0000000e0f007c0c */ /* 0x000fe2000bf81070 */
[----:B0-----:R-:W2:Y:S01]  /*0310*/  LDG.E.128 R4, desc[UR12][R4.64] ;  /* 0x0000000c04047981 */ /* 0x001ea2000c1e1d00 */
[----:B------:R-:W-:-:S02]  /*0320*/  ISETP.GE.U32.AND.EX P5, PT, R28, RZ, PT, P5 ;  /* 0x000000ff1c00720c */ /* 0x000fc40003fa6150 */
[----:B------:R-:W-:Y:S02]  /*0330*/  CS2R R18, SRZ ;  /* 0x0000000000127805 */ /* 0x000fe4000001ff00 */
[C---:B------:R-:W-:Y:S02]  /*0340*/  @P0 LEA R26, P1, R3.reuse, UR6, 0x4 ;  /* 0x00000006031a0c11 */ /* 0x040fe4000f8220ff */
[----:B------:R-:W-:Y:S02]  /*0350*/  CS2R R16, SRZ ;  /* 0x0000000000107805 */ /* 0x000fe4000001ff00 */
[----:B------:R-:W-:Y:S02]  /*0360*/  ISETP.GE.U32.AND.EX P3, PT, R24, RZ, PT, P3 ;  /* 0x000000ff1800720c */ /* 0x000fe40003f66130 */
[--C-:B------:R-:W-:Y:S01]  /*0370*/  @P0 LEA.HI.X R27, R3, UR7, R8.reuse, 0x4, P1 ;  /* 0x00000007031b0c11 */ /* 0x100fe200088f2408 */
[----:B------:R-:W-:Y:S01]  /*0380*/  IMAD.X R3, RZ, RZ, R8, P2 ;  /* 0x000000ffff037224 */ /* 0x000fe200010e0608 */
[----:B------:R-:W-:-:S02]  /*0390*/  ISETP.GE.U32.AND P2, PT, R2, 0x10000, PT ;  /* 0x000100000200780c */ /* 0x000fc40003f46070 */
[----:B------:R-:W-:Y:S02]  /*03a0*/  ISETP.LT.U32.AND P1, PT, R13, UR14, PT ;  /* 0x0000000e0d007c0c */ /* 0x000fe4000bf21070 */
[----:B------:R-:W-:Y:S02]  /*03b0*/  CS2R R22, SRZ ;  /* 0x0000000000167805 */ /* 0x000fe4000001ff00 */
[----:B------:R-:W-:Y:S02]  /*03c0*/  ISETP.LT.AND.EX P4, PT, R28, UR10, !P5, P4 ;  /* 0x0000000a1c007c0c */ /* 0x000fe4000ef81340 */
[----:B------:R-:W-:Y:S02]  /*03d0*/  CS2R R20, SRZ ;  /* 0x0000000000147805 */ /* 0x000fe4000001ff00 */
[----:B------:R-:W-:Y:S02]  /*03e0*/  ISETP.LT.U32.AND P5, PT, R2, UR14, PT ;  /* 0x0000000e02007c0c */ /* 0x000fe4000bfa1070 */
[----:B------:R-:W-:-:S02]  /*03f0*/  CS2R R10, SRZ ;  /* 0x00000000000a7805 */ /* 0x000fc4000001ff00 */
[C---:B------:R-:W-:Y:S01]  /*0400*/  ISETP.GE.U32.AND.EX P2, PT, R3.reuse, RZ, PT, P2 ;  /* 0x000000ff0300720c */ /* 0x040fe20003f46120 */
[----:B------:R0:W3:Y:S01]  /*0410*/  @P0 LDG.E.128 R16, desc[UR12][R26.64] ;  /* 0x0000000c1a100981 */ /* 0x0000e2000c1e1d00 */
[----:B------:R-:W-:Y:S02]  /*0420*/  ISETP.LT.AND.EX P1, PT, R24, UR10, !P3, P1 ;  /* 0x0000000a18007c0c */ /* 0x000fe4000df21310 */
[----:B------:R-:W-:Y:S02]  /*0430*/  ISETP.LT.AND.EX P5, PT, R3, UR10, !P2, P5 ;  /* 0x0000000a03007c0c */ /* 0x000fe4000d7a1350 */
[C---:B------:R-:W-:Y:S02]  /*0440*/  @P4 LEA R30, P2, R15.reuse, UR6, 0x4 ;  /* 0x000000060f1e4c11 */ /* 0x040fe4000f8420ff */
[----:B------:R-:W-:Y:S02]  /*0450*/  CS2R R8, SRZ ;  /* 0x0000000000087805 */ /* 0x000fe4000001ff00 */
[----:B------:R-:W-:-:S05]  /*0460*/  @P4 LEA.HI.X R31, R15, UR7, R28, 0x4, P2 ;  /* 0x000000070f1f4c11 */ /* 0x000fca00090f241c */
[C---:B------:R-:W-:Y:S02]  /*0470*/  @P1 LEA R34, P3, R13.reuse, UR6, 0x4 ;  /* 0x000000060d221c11 */ /* 0x040fe4000f8620ff */
[C---:B------:R-:W-:Y:S02]  /*0480*/  @P5 LEA R36, P2, R2.reuse, UR6, 0x4 ;  /* 0x0000000602245c11 */ /* 0x040fe4000f8420ff */
[----:B------:R-:W-:Y:S02]  /*0490*/  CS2R R14, SRZ ;  /* 0x00000000000e7805 */ /* 0x000fe4000001ff00 */
[----:B------:R-:W-:Y:S02]  /*04a0*/  @P1 LEA.HI.X R35, R13, UR7, R24, 0x4, P3 ;  /* 0x000000070d231c11 */ /* 0x000fe400098f2418 */
[----:B------:R-:W-:Y:S02]  /*04b0*/  CS2R R12, SRZ ;  /* 0x00000000000c7805 */ /* 0x000fe4000001ff00 */
[----:B------:R-:W-:Y:S01]  /*04c0*/  @P5 LEA.HI.X R37, R2, UR7, R3, 0x4, P2 ;  /* 0x0000000702255c11 */ /* 0x000fe200090f2403 */
[----:B------:R1:W4:Y:S04]  /*04d0*/  @P4 LDG.E.128 R20, desc[UR12][R30.64] ;  /* 0x0000000c1e144981 */ /* 0x000328000c1e1d00 */
[----:B------:R-:W5:Y:S04]  /*04e0*/  @P1 LDG.E.128 R8, desc[UR12][R34.64] ;  /* 0x0000000c22081981 */ /* 0x000f68000c1e1d00 */
[----:B------:R-:W5:Y:S01]  /*04f0*/  @P5 LDG.E.128 R12, desc[UR12][R36.64] ;  /* 0x0000000c240c5981 */ /* 0x000f62000c1e1d00 */
[----:B------:R-:W-:Y:S01]  /*0500*/  IMAD.U32 R25, RZ, RZ, UR11 ;  /* 0x0000000bff197e24 */ /* 0x000fe2000f8e00ff */
[----:B--2---:R-:W-:-:S02]  /*0510*/  DMUL R32, R6, UR16 ;  /* 0x0000001006207c28 */ /* 0x004fc40008000000 */
[----:B0-----:R-:W-:-:S06]  /*0520*/  DMUL R26, R4, UR16 ;  /* 0x00000010041a7c28 */ /* 0x001fcc0008000000 */
[----:B------:R-:W-:Y:S01]  /*0530*/  DFMA R32, R4, UR18, -R32 ;  /* 0x0000001204207c2b */ /* 0x000fe20008000820 */
[----:B------:R-:W-:Y:S01]  /*0540*/  IADD3 R5, P2, R0, UR4, RZ ;  /* 0x0000000400057c10 */ /* 0x000fe2000ff5e0ff */
[----:B------:R-:W-:-:S04]  /*0550*/  DFMA R26, R6, UR18, R26 ;  /* 0x00000012061a7c2b */ /* 0x000fc8000800001a */
[C---:B------:R-:W-:Y:S02]  /*0560*/  VIADD R29, R5.reuse, UR11 ;  /* 0x0000000b051d7c36 */ /* 0x040fe40008000000 */
[----:B------:R-:W-:Y:S01]  /*0570*/  IMAD.X R7, RZ, RZ, UR5, P2 ;  /* 0x00000005ff077e24 */ /* 0x000fe200090e06ff */
[----:B------:R-:W-:Y:S01]  /*0580*/  @P0 LEA R6, P2, R5, UR8, 0x4 ;  /* 0x0000000805060c11 */ /* 0x000fe2000f8420ff */
[----:B------:R-:W-:Y:S01]  /*0590*/  IMAD R25, R25, 0x2, R5 ;  /* 0x0000000219197824 */ /* 0x000fe200078e0205 */
[----:B------:R-:W-:Y:S02]  /*05a0*/  @P4 LEA R4, P3, R29, UR8, 0x4 ;  /* 0x000000081d044c11 */ /* 0x000fe4000f8620ff */
[----:B------:R-:W-:Y:S01]  /*05b0*/  @P0 LEA.HI.X R7, R5, UR9, R7, 0x4, P2 ;  /* 0x0000000905070c11 */ /* 0x000fe200090f2407 */
[----:B---3--:R-:W-:Y:S01]  /*05c0*/  DADD R16, R32, R16 ;  /* 0x0000000020107229 */ /* 0x008fe20000000010 */
[----:B------:R-:W-:Y:S01]  /*05d0*/  @P4 LEA.HI.X R5, R29, UR9, R28, 0x4, P3 ;  /* 0x000000091d054c11 */ /* 0x000fe200098f241c */
[----:B------:R-:W-:Y:S01]  /*05e0*/  DADD R18, R26, R18 ;  /* 0x000000001a127229 */ /* 0x000fe20000000012 */
[----:B------:R-:W-:Y:S01]  /*05f0*/  @P1 LEA R28, P2, R25, UR8, 0x4 ;  /* 0x00000008191c1c11 */ /* 0x000fe2000f8420ff */
[----:B------:R-:W-:Y:S01]  /*0600*/  UIMAD.WIDE.U32 UR4, UR11, 0x4, UR4 ;  /* 0x000000040b0478a5 */ /* 0x000fe2000f8e0004 */
[----:B-1----:R-:W-:-:S02]  /*0610*/  @P5 LEA R30, P3, R2, UR8, 0x4 ;  /* 0x00000008021e5c11 */ /* 0x002fc4000f8620ff */
[----:B------:R-:W-:Y:S01]  /*0620*/  @P1 LEA.HI.X R29, R25, UR9, R24, 0x4, P2 ;  /* 0x00000009191d1c11 */ /* 0x000fe200090f2418 */
[----:B------:R-:W-:Y:S01]  /*0630*/  UISETP.LT.U32.AND UP1, UPT, UR4, UR14, UPT ;  /* 0x0000000e0400728c */ /* 0x000fe2000bf21070 */
[----:B------:R-:W-:Y:S01]  /*0640*/  @P5 LEA.HI.X R31, R2, UR9, R3, 0x4, P3 ;  /* 0x00000009021f5c11 */ /* 0x000fe200098f2403 */
[----:B------:R-:W-:Y:S01]  /*0650*/  UISETP.GE.U32.AND UP0, UPT, UR4, 0x10000, UPT ;  /* 0x000100000400788c */ /* 0x000fe2000bf06070 */
[----:B----4-:R-:W-:Y:S02]  /*0660*/  DADD R20, R32, R20 ;  /* 0x0000000020147229 */ /* 0x010fe40000000014 */
[----:B------:R-:W-:Y:S02]  /*0670*/  DADD R22, R26, R22 ;  /* 0x000000001a167229 */ /* 0x000fe40000000016 */
[----:B-----5:R-:W-:Y:S02]  /*0680*/  DADD R8, R32, R8 ;  /* 0x0000000020087229 */ /* 0x020fe40000000008 */
[----:B------:R-:W-:-:S02]  /*0690*/  DADD R10, R26, R10 ;  /* 0x000000001a0a7229 */ /* 0x000fc4000000000a */
[----:B------:R-:W-:Y:S02]  /*06a0*/  DADD R12, R32, R12 ;  /* 0x00000000200c7229 */ /* 0x000fe4000000000c */
[----:B------:R-:W-:Y:S01]  /*06b0*/  DADD R14, R26, R14 ;  /* 0x000000001a0e7229 */ /* 0x000fe2000000000e */
[----:B------:R1:W-:Y:S01]  /*06c0*/  @P0 STG.E.128 desc[UR12][R6.64], R16 ;  /* 0x0000001006000986 */ /* 0x0003e2000c101d0c */
[----:B------:R-:W-:Y:S02]  /*06d0*/  UISETP.GE.U32.AND.EX UP0, UPT, UR5, URZ, UPT, UP0 ;  /* 0x0000003f0500728c */ /* 0x000fe4000bf06100 */
[----:B------:R-:W-:Y:S01]  /*06e0*/  IMAD.U32 R3, RZ, RZ, UR5 ;  /* 0x00000005ff037e24 */ /* 0x000fe2000f8e00ff */
[----:B------:R1:W-:Y:S01]  /*06f0*/  @P4 STG.E.128 desc[UR12][R4.64], R20 ;  /* 0x0000001404004986 */ /* 0x0003e2000c101d0c */
[----:B------:R-:W-:-:S03]  /*0700*/  PLOP3.LUT P0, PT, PT, PT, UP1, 0x80, 0x0 ;  /* 0x000000000000781c */ /* 0x000fc60003f0f018 */
[----:B------:R1:W-:Y:S04]  /*0710*/  @P1 STG.E.128 desc[UR12][R28.64], R8 ;  /* 0x000000081c001986 */ /* 0x0003e8000c101d0c */
[----:B------:R1:W-:Y:S01]  /*0720*/  @P5 STG.E.128 desc[UR12][R30.64], R12 ;  /* 0x0000000c1e005986 */ /* 0x0003e2000c101d0c */
[----:B------:R-:W-:Y:S02]  /*0730*/  ISETP.LT.AND.EX P0, PT, R3, UR10, PT, P0 ;  /* 0x0000000a03007c0c */ /* 0x000fe4000bf01300 */
[----:B------:R-:W-:Y:S01]  /*0740*/  PLOP3.LUT P1, PT, PT, PT, UP0, 0x80, 0x0 ;  /* 0x000000000000781c */ /* 0x000fe20003f2f008 */
[----:B------:R-:W-:-:S12]  /*0750*/  IMAD.U32 R2, RZ, RZ, UR4 ;  /* 0x00000004ff027e24 */ /* 0x000fd8000f8e00ff */
[----:B------:R-:W-:Y:S05]  /*0760*/  @!P1 BRA P0, `(.L_x_429) ;  /* 0xfffffff800a09947 */ /* 0x000fea000003ffff */
[----:B------:R-:W-:Y:S05]  /*0770*/  EXIT ;  /* 0x000000000000794d */ /* 0x000fea0003800000 */
.L_x_428:
        /* <DEDUP_REMOVED lines=10> */
.L_x_430:
[----:B0-----:R-:W0:Y:S01]  /*0820*/  LDC.64 R24, c[0x0][0xe60] ;  /* 0x00039800ff187b82 */ /* 0x001e220000000a00 */
[C---:B------:R-:W-:Y:S01]  /*0830*/  IMAD.SHL.U32 R22, R0.reuse, 0x40, RZ ;  /* 0x0000004000167824 */ /* 0x040fe200078e00ff */
[----:B------:R-:W-:-:S04]  /*0840*/  SHF.L.U64.HI R20, R0, 0x6, R21 ;  /* 0x0000000600147819 */ /* 0x000fc80000010215 */
[----:B------:R-:W-:-:S04]  /*0850*/  IADD3 R28, P0, R22, UR6, RZ ;  /* 0x00000006161c7c10 */ /* 0x000fc8000ff1e0ff */
[----:B------:R-:W-:-:S05]  /*0860*/  IADD3.X R29, R20, UR7, RZ, P0, !PT ;  /* 0x00000007141d7c10 */ /* 0x000fca00087fe4ff */
[----:B------:R-:W2:Y:S04]  /*0870*/  LDG.E.128 R4, desc[UR12][R28.64] ;  /* 0x0000000c1c047981 */ /* 0x000ea8000c1e1d00 */
[----:B------:R-:W3:Y:S04]  /*0880*/  LDG.E.128 R16, desc[UR12][R28.64+0x10] ;  /* 0x0000100c1c107981 */ /* 0x000ee8000c1e1d00 */
[----:B------:R-:W4:Y:S04]  /*0890*/  LDG.E.128 R12, desc[UR12][R28.64+0x20] ;  /* 0x0000200c1c0c7981 */ /* 0x000f28000c1e1d00 */
[----:B0-----:R-:W5:Y:S04]  /*08a0*/  LDG.E.128 R24, desc[UR12][R24.64] ;  /* 0x0000000c18187981 */ /* 0x001f68000c1e1d00 */
[----:B------:R-:W4:Y:S01]  /*08b0*/  LDG.E.128 R8, desc[UR12][R28.64+0x30] ;  /* 0x0000300c1c087981 */ /* 0x000f22000c1e1d00 */
[----:B------:R-:W-:-:S04]  /*08c0*/  IADD3 R22, P0, R22, UR8, RZ ;  /* 0x0000000816167c10 */ /* 0x000fc8000ff1e0ff */
[----:B------:R-:W-:Y:S02]  /*08d0*/  IADD3.X R23, R20, UR9, RZ, P0, !PT ;  /* 0x0000000914177c10 */ /* 0x000fe400087fe4ff */
[----:B------:R-:W-:-:S05]  /*08e0*/  IADD3 R0, P0, R0, UR4, RZ ;  /* 0x0000000400007c10 */ /* 0x000fca000ff1e0ff */
[----:B------:R-:W-:Y:S01]  /*08f0*/  IMAD.X R21, RZ, RZ, R21, P0 ;  /* 0x000000ffff157224 */ /* 0x000fe200000e0615 */
[----:B------:R-:W-:-:S04]  /*0900*/  ISETP.LT.U32.AND P1, PT, R0, 0x4000, PT ;  /* 0x000040000000780c */ /* 0x000fc80003f21070 */
[----:B------:R-:W-:Y:S01]  /*0910*/  ISETP.LT.U32.AND.EX P1, PT, R21, RZ, PT, P1 ;  /* 0x000000ff1500720c */ /* 0x000fe20003f21110 */
[----:B-----5:R-:W-:Y:S02]  /*0920*/  DMUL R30, R24, UR16 ;  /* 0x00000010181e7c28 */ /* 0x020fe40008000000 */
[----:B------:R-:W-:-:S06]  /*0930*/  DMUL R2, R26, UR16 ;  /* 0x000000101a027c28 */ /* 0x000fcc0008000000 */
[----:B------:R-:W-:Y:S02]  /*0940*/  DFMA R26, R26, UR18, R30 ;  /* 0x000000121a1a7c2b */ /* 0x000fe4000800001e */
[----:B------:R-:W-:-:S06]  /*0950*/  DFMA R2, R24, UR18, -R2 ;  /* 0x0000001218027c2b */ /* 0x000fcc0008000802 */
[--C-:B--2---:R-:W-:Y:S02]  /*0960*/  DADD R6, R6, R26.reuse ;  /* 0x0000000006067229 */ /* 0x104fe4000000001a */
[--C-:B---3--:R-:W-:Y:S02]  /*0970*/  DADD R18, R18, R26.reuse ;  /* 0x0000000012127229 */ /* 0x108fe4000000001a */
[--C-:B----4-:R-:W-:Y:S02]  /*0980*/  DADD R14, R14, R26.reuse ;  /* 0x000000000e0e7229 */ /* 0x110fe4000000001a */
[----:B------:R-:W-:Y:S02]  /*0990*/  DADD R10, R10, R26 ;  /* 0x000000000a0a7229 */ /* 0x000fe4000000001a */
[--C-:B------:R-:W-:Y:S02]  /*09a0*/  DADD R4, R4, R2.reuse ;  /* 0x0000000004047229 */ /* 0x100fe40000000002 */
[----:B------:R-:W-:-:S02]  /*09b0*/  DADD R16, R16, R2 ;  /* 0x0000000010107229 */ /* 0x000fc40000000002 */
[--C-:B------:R-:W-:Y:S02]  /*09c0*/  DADD R12, R12, R2.reuse ;  /* 0x000000000c0c7229 */ /* 0x100fe40000000002 */
[----:B------:R-:W-:Y:S01]  /*09d0*/  DADD R8, R8, R2 ;  /* 0x0000000008087229 */ /* 0x000fe20000000002 */
[----:B------:R-:W-:Y:S01]  /*09e0*/  IMAD.SHL.U32 R2, R0, 0x4, RZ ;  /* 0x0000000400027824 */ /* 0x000fe200078e00ff */
[----:B------:R0:W-:Y:S04]  /*09f0*/  STG.E.128 desc[UR12][R22.64], R4 ;  /* 0x0000000416007986 */ /* 0x0001e8000c101d0c */
[----:B------:R0:W-:Y:S01]  /*0a00*/  STG.E.128 desc[UR12][R22.64+0x10], R16 ;  /* 0x0000101016007986 */ /* 0x0001e2000c101d0c */
[----:B------:R-:W-:Y:S02]  /*0a10*/  ISETP.GE.U32.AND P0, PT, R2, UR14, PT ;  /* 0x0000000e02007c0c */ /* 0x000fe4000bf06070 */
[----:B------:R-:W-:Y:S01]  /*0a20*/  SHF.L.U64.HI R2, R0, 0x2, R21 ;  /* 0x0000000200027819 */ /* 0x000fe20000010215 */
[----:B------:R0:W-:Y:S04]  /*0a30*/  STG.E.128 desc[UR12][R22.64+0x20], R12 ;  /* 0x0000200c16007986 */ /* 0x0001e8000c101d0c */
[----:B------:R0:W-:Y:S01]  /*0a40*/  STG.E.128 desc[UR12][R22.64+0x30], R8 ;  /* 0x0000300816007986 */ /* 0x0001e2000c101d0c */
[----:B------:R-:W-:-:S13]  /*0a50*/  ISETP.GE.AND.EX P0, PT, R2, UR10, PT, P0 ;  /* 0x0000000a02007c0c */ /* 0x000fda000bf06300 */
[----:B------:R-:W-:Y:S05]  /*0a60*/  @!P0 BRA P1, `(.L_x_430) ;  /* 0xfffffffc006c8947 */ /* 0x000fea000083ffff */
[----:B------:R-:W-:Y:S05]  /*0a70*/  EXIT ;  /* 0x000000000000794d */ /* 0x000fea0003800000 */
.L_x_431:
        /* <DEDUP_REMOVED lines=16> */
.L_x_570:


//--------------------- .text._ZN2at6native63_GLOBAL__N__862fb238_30_ForeachBinaryOpScalarTensor_cu_64fe0ca525multi_tensor_apply_kernelINS1_18TensorListMetadataILi2EEENS1_27BinaryOpScalarTensorFunctorIfLi2ELi1ELi1EEEJSt4plusIfEPffEEEvT_T0_DpT1_ --------------------------
	.section	.text._ZN2at6native63_GLOBAL__N__862fb238_30_ForeachBinaryOpScalarTensor_cu_64fe0ca525multi_tensor_apply_kernelINS1_18TensorListMetadataILi2EEENS1_27BinaryOpScalarTensorFunctorIfLi2ELi1ELi1EEEJSt4plusIfEPffEEEvT_T0_DpT1_,"ax",@progbits
	.align	128
.text._ZN2at6native63_GLOBAL__N__862fb238_30_ForeachBinaryOpScalarTensor_cu_64fe0ca525multi_tensor_apply_kernelINS1_18TensorListMetadataILi2EEENS1_27BinaryOpScalarTensorFunctorIfLi2ELi1ELi1EEEJSt4plusIfEPffEEEvT_T0_DpT1_:
        .type           _ZN2at6native63_GLOBAL__N__862fb238_30_ForeachBinaryOpScalarTensor_cu_64fe0ca525multi_tensor_apply_kernelINS1_18TensorListMetadataILi2EEENS1_27BinaryOpScalarTensorFunctorIfLi2ELi1ELi1EEEJSt4plusIfEPffEEEvT_T0_DpT1_,@function
        .size           _ZN2at6native63_GLOBAL__N__862fb238_30_ForeachBinaryOpScalarTensor_cu_64fe0ca525multi_tensor_apply_kernelINS1_18TensorListMetadataILi2EEENS1_27BinaryOpScalarTensorFunctorIfLi2ELi1ELi1EEEJSt4plusIfEPffEEEvT_T0_DpT1_,(.L_x_571 - _ZN2at6native63_GLOBAL__N__862fb238_30_ForeachBinaryOpScalarTensor_cu_64fe0ca525multi_tensor_apply_kernelINS1_18TensorListMetadataILi2EEENS1_27BinaryOpScalarTensorFunctorIfLi2ELi1ELi1EEEJSt4plusIfEPffEEEvT_T0_DpT1_)
        .other          _ZN2at6native63_GLOBAL__N__862fb238_30_ForeachBinaryOpScalarTensor_cu_64fe0ca525multi_tensor_apply_kernelINS1_18TensorListMetadataILi2EEENS1_27BinaryOpScalarTensorFunctorIfLi2ELi1ELi1EEEJSt4plusIfEPffEEEvT_T0_DpT1_,@"STO_CUDA_ENTRY STV_DEFAULT"
_ZN2at6native63_GLOBAL__N__862fb238_30_ForeachBinaryOpScalarTensor_cu_64fe0ca525multi_tensor_apply_kernelINS1_18TensorListMetadataILi2EEENS1_27BinaryOpScalarTensorFunctorIfLi2ELi1ELi1EEEJSt4plusIfEPffEEEvT_T0_DpT1_:
        /* <DEDUP_REMOVED lines=28> */
.L_x_433:
[----:B0-2---:R-:W-:Y:S01]  /*01c0*/  IADD3 R18, P1, R3, R5, RZ ;  /* 0x0000000503127210 */ /* 0x005fe20007f3e0ff */
        /* <DEDUP_REMOVED lines=9> */
[----:B------:R-:W-:Y:S02]  /*0260*/  LEA R7, P5, R4, R18, 0x1 ;  /* 0x0000001204077211 */ /* 0x000fe400078a08ff */
[C---:B------:R-:W-:Y:S02]  /*0270*/  ISETP.GE.U32.AND P2, PT, R26.reuse, 0x10000, PT ;  /* 0x000100001a00780c */ /* 0x040fe40003f46070 */
[----:B------:R-:W-:Y:S01]  /*0280*/  ISETP.LT.AND.EX P0, PT, R17, R2, !P0, P1 ;  /* 0x000000021100720c */ /* 0x000fe20004701310 */
[----:B------:R-:W-:Y:S01]  /*0290*/  IMAD.X R8, RZ, RZ, R17, P5 ;  /* 0x000000ffff087224 */ /* 0x000fe200028e0611 */
[----:B------:R-:W-:Y:S02]  /*02a0*/  ISETP.LT.U32.AND P4, PT, R26, R0, PT ;  /* 0x000000001a00720c */ /* 0x000fe40003f81070 */
[----:B------:R-:W-:Y:S02]  /*02b0*/  ISETP.GE.U32.AND.EX P1, PT, R20, RZ, PT, P2 ;  /* 0x000000ff1400720c */ /* 0x000fe40003f26120 */
[----:B------:R-:W-:-:S02]  /*02c0*/  ISETP.GE.U32.AND P3, PT, R7, 0x10000, PT ;  /* 0x000100000700780c */ /* 0x000fc40003f66070 */
[----:B------:R-:W-:Y:S02]  /*02d0*/  ISETP.LT.AND.EX P1, PT, R20, R2, !P1, P4 ;  /* 0x000000021400720c */ /* 0x000fe40004f21340 */
[----:B------:R-:W-:Y:S02]  /*02e0*/  IADD3 R9, P4, R9, R18, RZ ;  /* 0x0000001209097210 */ /* 0x000fe40007f9e0ff */
[----:B------:R-:W-:Y:S02]  /*02f0*/  CS2R R22, SRZ ;  /* 0x0000000000167805 */ /* 0x000fe4000001ff00 */
[----:B------:R-:W-:Y:S01]  /*0300*/  ISETP.LT.U32.AND P2, PT, R7, R0, PT ;  /* 0x000000000700720c */ /* 0x000fe20003f41070 */
[----:B0-----:R0:W2:Y:S01]  /*0310*/  LDG.E R24, desc[UR4][R24.64] ;  /* 0x0000000418187981 */ /* 0x0010a2000c1e1900 */
[----:B------:R-:W-:Y:S01]  /*0320*/  ISETP.GE.U32.AND.EX P6, PT, R8, RZ, PT, P3 ;  /* 0x000000ff0800720c */ /* 0x000fe20003fc6130 */
[----:B------:R-:W-:Y:S01]  /*0330*/  IMAD.X R21, RZ, RZ, R17, P4 ;  /* 0x000000ffff157224 */ /* 0x000fe200020e0611 */
[----:B------:R-:W-:-:S02]  /*0340*/  ISETP.GE.U32.AND P3, PT, R9, 0x10000, PT ;  /* 0x000100000900780c */ /* 0x000fc40003f66070 */
[----:B------:R-:W-:Y:S02]  /*0350*/  ISETP.LT.AND.EX P2, PT, R8, R2, !P6, P2 ;  /* 0x000000020800720c */ /* 0x000fe40007741320 */
[C---:B------:R-:W-:Y:S02]  /*0360*/  @P0 LEA R14, P5, R18.reuse, R10, 0x2 ;  /* 0x0000000a120e0211 */ /* 0x040fe400078a10ff */
[----:B------:R-:W-:Y:S02]  /*0370*/  ISETP.LT.U32.AND P4, PT, R9, R0, PT ;  /* 0x000000000900720c */ /* 0x000fe40003f81070 */
[C---:B------:R-:W-:Y:S02]  /*0380*/  ISETP.GE.U32.AND.EX P3, PT, R21.reuse, RZ, PT, P3 ;  /* 0x000000ff1500720c */ /* 0x040fe40003f66130 */
[----:B------:R-:W-:Y:S02]  /*0390*/  @P0 LEA.HI.X R15, R18, R11, R17, 0x2, P5 ;  /* 0x0000000b120f0211 */ /* 0x000fe400028f1411 */
[----:B------:R-:W-:-:S02]  /*03a0*/  ISETP.LT.AND.EX P3, PT, R21, R2, !P3, P4 ;  /* 0x000000021500720c */ /* 0x000fc40005f61340 */
[C---:B------:R-:W-:Y:S01]  /*03b0*/  @P1 LEA R28, P5, R26.reuse, R10, 0x2 ;  /* 0x0000000a1a1c1211 */ /* 0x040fe200078a10ff */
[----:B------:R1:W2:Y:S01]  /*03c0*/  @P0 LDG.E R19, desc[UR4][R14.64] ;  /* 0x000000040e130981 */ /* 0x0002a2000c1e1900 */
[----:B0-----:R-:W-:Y:S02]  /*03d0*/  IMAD.MOV.U32 R25, RZ, RZ, RZ ;  /* 0x000000ffff197224 */ /* 0x001fe400078e00ff */
[----:B------:R-:W-:-:S05]  /*03e0*/  @P1 LEA.HI.X R29, R26, R11, R20, 0x2, P5 ;  /* 0x0000000b1a1d1211 */ /* 0x000fca00028f1414 */
[----:B------:R-:W3:Y:S01]  /*03f0*/  @P1 LDG.E R22, desc[UR4][R28.64] ;  /* 0x000000041c161981 */ /* 0x000ee2000c1e1900 */
[----:B-1----:R-:W-:-:S04]  /*0400*/  @P2 LEA R14, P4, R7, R10, 0x2 ;  /* 0x0000000a070e2211 */ /* 0x002fc800078810ff */
[----:B------:R-:W-:-:S05]  /*0410*/  @P2 LEA.HI.X R15, R7, R11, R8, 0x2, P4 ;  /* 0x0000000b070f2211 */ /* 0x000fca00020f1408 */
[----:B------:R0:W4:Y:S02]  /*0420*/  @P2 LDG.E R23, desc[UR4][R14.64] ;  /* 0x000000040e172981 */ /* 0x000124000c1e1900 */
[----:B0-----:R-:W-:-:S04]  /*0430*/  @P3 LEA R14, P4, R9, R10, 0x2 ;  /* 0x0000000a090e3211 */ /* 0x001fc800078810ff */
[----:B------:R-:W-:-:S05]  /*0440*/  @P3 LEA.HI.X R15, R9, R11, R21, 0x2, P4 ;  /* 0x0000000b090f3211 */ /* 0x000fca00020f1415 */
[----:B------:R0:W5:Y:S01]  /*0450*/  @P3 LDG.E R25, desc[UR4][R14.64] ;  /* 0x000000040e193981 */ /* 0x000162000c1e1900 */
[-C--:B------:R-:W-:Y:S02]  /*0460*/  @P1 LEA R16, P5, R26, R12.reuse, 0x2 ;  /* 0x0000000c1a101211 */ /* 0x080fe400078a10ff */
[----:B0-----:R-:W-:-:S04]  /*0470*/  @P0 LEA R14, P4, R18, R12, 0x2 ;  /* 0x0000000c120e0211 */ /* 0x001fc800078810ff */
[-C--:B------:R-:W-:Y:S02]  /*0480*/  @P0 LEA.HI.X R15, R18, R13.reuse, R17, 0x2, P4 ;  /* 0x0000000d120f0211 */ /* 0x080fe400020f1411 */
[-C--:B------:R-:W-:Y:S02]  /*0490*/  @P2 LEA R18, P4, R7, R12.reuse, 0x2 ;  /* 0x0000000c07122211 */ /* 0x080fe400078810ff */
[----:B------:R-:W-:Y:S02]  /*04a0*/  @P1 LEA.HI.X R17, R26, R13, R20, 0x2, P5 ;  /* 0x0000000d1a111211 */ /* 0x000fe400028f1414 */
[----:B------:R-:W-:-:S04]  /*04b0*/  @P3 LEA R20, P5, R9, R12, 0x2 ;  /* 0x0000000c09143211 */ /* 0x000fc800078a10ff */
[-C--:B------:R-:W-:Y:S01]  /*04c0*/  @P3 LEA.HI.X R21, R9, R13.reuse, R21, 0x2, P5 ;  /* 0x0000000d09153211 */ /* 0x080fe200028f1415 */
[C---:B--2---:R-:W-:Y:S01]  /*04d0*/  FFMA.FTZ R27, R24.reuse, UR6, R19 ;  /* 0x00000006181b7c23 */ /* 0x044fe20008010013 */
[----:B------:R-:W-:Y:S01]  /*04e0*/  @P2 LEA.HI.X R19, R7, R13, R8, 0x2, P4 ;  /* 0x0000000d07132211 */ /* 0x000fe200020f1408 */
[----:B------:R-:W-:Y:S02]  /*04f0*/  IMAD.MOV.U32 R7, RZ, RZ, R6 ;  /* 0x000000ffff077224 */ /* 0x000fe400078e0006 */
[----:B------:R-:W-:Y:S02]  /*0500*/  IMAD.MOV.U32 R6, RZ, RZ, R5 ;  /* 0x000000ffff067224 */ /* 0x000fe400078e0005 */
[----:B---3--:R-:W-:Y:S02]  /*0510*/  FFMA.FTZ R9, R24, UR6, R22 ;  /* 0x0000000618097c23 */ /* 0x008fe40008010016 */
[----:B------:R-:W-:Y:S01]  /*0520*/  IMAD.WIDE.U32 R6, R4, 0x4, R6 ;  /* 0x0000000404067825 */ /* 0x000fe200078e0006 */
[----:B------:R2:W-:Y:S04]  /*0530*/  @P0 STG.E desc[UR4][R14.64], R27 ;  /* 0x0000001b0e000986 */ /* 0x0005e8000c101904 */
[----:B------:R2:W-:Y:S01]  /*0540*/  @P1 STG.E desc[UR4][R16.64], R9 ;  /* 0x0000000910001986 */ /* 0x0005e2000c101904 */
[----:B----4-:R-:W-:Y:S01]  /*0550*/  FFMA.FTZ R23, R24, UR6, R23 ;  /* 0x0000000618177c23 */ /* 0x010fe20008010017 */
[----:B------:R-:W-:-:S02]  /*0560*/  ISETP.GE.U32.AND P0, PT, R6, 0x10000, PT ;  /* 0x000100000600780c */ /* 0x000fc40003f06070 */
[----:B------:R-:W-:Y:S02]  /*0570*/  ISETP.LT.U32.AND P1, PT, R6, R0, PT ;  /* 0x000000000600720c */ /* 0x000fe40003f21070 */
[----:B------:R2:W-:Y:S01]  /*0580*/  @P2 STG.E desc[UR4][R18.64], R23 ;  /* 0x0000001712002986 */ /* 0x0005e2000c101904 */
[C---:B------:R-:W-:Y:S02]  /*0590*/  ISETP.GE.U32.AND.EX P0, PT, R7.reuse, RZ, PT, P0 ;  /* 0x000000ff0700720c */ /* 0x040fe40003f06100 */
[----:B------:R-:W-:Y:S01]  /*05a0*/  ISETP.LT.AND.EX P1, PT, R7, R2, PT, P1 ;  /* 0x000000020700720c */ /* 0x000fe20003f21310 */
[----:B-----5:R-:W-:-:S05]  /*05b0*/  FFMA.FTZ R25, R24, UR6, R25 ;  /* 0x0000000618197c23 */ /* 0x020fca0008010019 */
[----:B------:R2:W-:Y:S01]  /*05c0*/  @P3 STG.E desc[UR4][R20.64], R25 ;  /* 0x0000001914003986 */ /* 0x0005e2000c101904 */
[----:B------:R-:W-:Y:S02]  /*05d0*/  IMAD.MOV.U32 R5, RZ, RZ, R6 ;  /* 0x000000ffff057224 */ /* 0x000fe400078e0006 */
[----:B------:R-:W-:-:S04]  /*05e0*/  IMAD.MOV.U32 R6, RZ, RZ, R7 ;  /* 0x000000ffff067224 */ /* 0x000fc800078e0007 */
[----:B------:R-:W-:Y:S05]  /*05f0*/  @!P0 BRA P1, `(.L_x_433) ;  /* 0xfffffff800f08947 */ /* 0x000fea000083ffff */
[----:B------:R-:W-:Y:S05]  /*0600*/  EXIT ;  /* 0x000000000000794d */ /* 0x000fea0003800000 */
.L_x_432:
        /* <DEDUP_REMOVED lines=10> */
.L_x_434:
[C---:B-1----:R-:W-:Y:S01]  /*06b0*/  IMAD.SHL.U32 R17, R19.reuse, 0x10, RZ ;  /* 0x0000001013117824 */ /* 0x042fe200078e00ff */
[----:B------:R-:W-:Y:S01]  /*06c0*/  SHF.L.U64.HI R3, R19, 0x4, R20 ;  /* 0x0000000413037819 */ /* 0x000fe20000010214 */
[----:B0-----:R-:W2:Y:S03]  /*06d0*/  LDG.E R18, desc[UR4][R8.64] ;  /* 0x0000000408127981 */ /* 0x001ea6000c1e1900 */
[----:B------:R-:W-:-:S05]  /*06e0*/  IADD3 R14, P0, R10, R17, RZ ;  /* 0x000000110a0e7210 */ /* 0x000fca0007f1e0ff */
[----:B------:R-:W-:-:S05]  /*06f0*/  IMAD.X R15, R11, 0x1, R3, P0 ;  /* 0x000000010b0f7824 */ /* 0x000fca00000e0603 */
[----:B------:R-:W2:Y:S01]  /*0700*/  LDG.E.128 R4, desc[UR4][R14.64] ;  /* 0x000000040e047981 */ /* 0x000ea2000c1e1d00 */
[----:B------:R-:W-:-:S05]  /*0710*/  IADD3 R16, P0, R12, R17, RZ ;  /* 0x000000110c107210 */ /* 0x000fca0007f1e0ff */
[----:B------:R-:W-:Y:S01]  /*0720*/  IMAD.X R17, R13, 0x1, R3, P0 ;  /* 0x000000010d117824 */ /* 0x000fe200000e0603 */
[----:B------:R-:W-:-:S05]  /*0730*/  IADD3 R19, P0, R19, UR6, RZ ;  /* 0x0000000613137c10 */ /* 0x000fca000ff1e0ff */
[C---:B------:R-:W-:Y:S02]  /*0740*/  IMAD.SHL.U32 R3, R19.reuse, 0x4, RZ ;  /* 0x0000000413037824 */ /* 0x040fe400078e00ff */
[----:B------:R-:W-:Y:S01]  /*0750*/  IMAD.X R20, RZ, RZ, R20, P0 ;  /* 0x000000ffff147224 */ /* 0x000fe200000e0614 */
[----:B------:R-:W-:Y:S02]  /*0760*/  ISETP.LT.U32.AND P1, PT, R19, 0x4000, PT ;  /* 0x000040001300780c */ /* 0x000fe40003f21070 */
[----:B------:R-:W-:Y:S02]  /*0770*/  ISETP.GE.U32.AND P0, PT, R3, R0, PT ;  /* 0x000000000300720c */ /* 0x000fe40003f06070 */
[----:B------:R-:W-:Y:S02]  /*0780*/  SHF.L.U64.HI R3, R19, 0x2, R20 ;  /* 0x0000000213037819 */ /* 0x000fe40000010214 */
[----:B------:R-:W-:Y:S02]  /*0790*/  ISETP.LT.U32.AND.EX P1, PT, R20, RZ, PT, P1 ;  /* 0x000000ff1400720c */ /* 0x000fe40003f21110 */
[----:B------:R-:W-:Y:S01]  /*07a0*/  ISETP.GE.AND.EX P0, PT, R3, R2, PT, P0 ;  /* 0x000000020300720c */ /* 0x000fe20003f06300 */
[C---:B--2---:R-:W-:Y:S01]  /*07b0*/  FFMA.FTZ R7, R18.reuse, UR7, R7 ;  /* 0x0000000712077c23 */ /* 0x044fe20008010007 */
[C---:B------:R-:W-:Y:S01]  /*07c0*/  FFMA.FTZ R6, R18.reuse, UR7, R6 ;  /* 0x0000000712067c23 */ /* 0x040fe20008010006 */
[C---:B------:R-:W-:Y:S01]  /*07d0*/  FFMA.FTZ R5, R18.reuse, UR7, R5 ;  /* 0x0000000712057c23 */ /* 0x040fe20008010005 */
[----:B------:R-:W-:-:S05]  /*07e0*/  FFMA.FTZ R4, R18, UR7, R4 ;  /* 0x0000000712047c23 */ /* 0x000fca0008010004 */
[----:B------:R1:W-:Y:S04]  /*07f0*/  STG.E.128 desc[UR4][R16.64], R4 ;  /* 0x0000000410007986 */ /* 0x0003e8000c101d04 */
[----:B------:R-:W-:Y:S05]  /*0800*/  @!P0 BRA P1, `(.L_x_434) ;  /* 0xfffffffc00a88947 */ /* 0x000fea000083ffff */
[----:B------:R-:W-:Y:S05]  /*0810*/  EXIT ;  /* 0x000000000000794d */ /* 0x000fea0003800000 */
.L_x_435:
        /* <DEDUP_REMOVED lines=14> */
.L_x_571:


//--------------------- .text._ZN2at6native63_GLOBAL__N__862fb238_30_ForeachBinaryOpScalarTensor_cu_64fe0ca525multi_tensor_apply_kernelINS1_18TensorListMetadataILi2EEENS1_27BinaryOpScalarTensorFunctorIdLi2ELi1ELi1EEEJSt4plusIdEPddEEEvT_T0_DpT1_ --------------------------
	.section	.text._ZN2at6native63_GLOBAL__N__862fb238_30_ForeachBinaryOpScalarTensor_cu_64fe0ca525multi_tensor_apply_kernelINS1_18TensorListMetadataILi2EEENS1_27BinaryOpScalarTensorFunctorIdLi2ELi1ELi1EEEJSt4plusIdEPddEEEvT_T0_DpT1_,"ax",@progbits
	.align	128
.text._ZN2at6native63_GLOBAL__N__862fb238_30_ForeachBinaryOpScalarTensor_cu_64fe0ca525multi_tensor_apply_kernelINS1_18TensorListMetadataILi2EEENS1_27BinaryOpScalarTensorFunctorIdLi2ELi1ELi1EEEJSt4plusIdEPddEEEvT_T0_DpT1_:
        .type           _ZN2at6native63_GLOBAL__N__862fb238_30_ForeachBinaryOpScalarTensor_cu_64fe0ca525multi_tensor_apply_kernelINS1_18TensorListMetadataILi2EEENS1_27BinaryOpScalarTensorFunctorIdLi2ELi1ELi1EEEJSt4plusIdEPddEEEvT_T0_DpT1_,@function
        .size           _ZN2at6native63_GLOBAL__N__862fb238_30_ForeachBinaryOpScalarTensor_cu_64fe0ca525multi_tensor_apply_kernelINS1_18TensorListMetadataILi2EEENS1_27BinaryOpScalarTensorFunctorIdLi2ELi1ELi1EEEJSt4plusIdEPddEEEvT_T0_DpT1_,(.L_x_572 - _ZN2at6native63_GLOBAL__N__862fb238_30_ForeachBinaryOpScalarTensor_cu_64fe0ca525multi_tensor_apply_kernelINS1_18TensorListMetadataILi2EEENS1_27BinaryOpScalarTensorFunctorIdLi2ELi1ELi1EEEJSt4plusIdEPddEEEvT_T0_DpT1_)
        .other          _ZN2at6native63_GLOBAL__N__862fb238_30_ForeachBinaryOpScalarTensor_cu_64fe0ca525multi_tensor_apply_kernelINS1_18TensorListMetadataILi2EEENS1_27BinaryOpScalarTensorFunctorIdLi2ELi1ELi1EEEJSt4plusIdEPddEEEvT_T0_DpT1_,@"STO_CUDA_ENTRY STV_DEFAULT"
_ZN2at6native63_GLOBAL__N__862fb238_30_ForeachBinaryOpScalarTensor_cu_64fe0ca525multi_tensor_apply_kernelINS1_18TensorListMetadataILi2EEENS1_27BinaryOpScalarTensorFunctorIdLi2ELi1ELi1EEEJSt4plusIdEPddEEEvT_T0_DpT1_:
        /* <DEDUP_REMOVED lines=29> */
.L_x_437:
[----:B0-----:R-:W-:Y:S01]  /*01d0*/  IADD3 R19, P0, R0, R6, RZ ;  /* 0x0000000600137210 */ /* 0x001fe20007f1e0ff */
[C---:B-1----:R-:W-:Y:S01]  /*01e0*/  IMAD R28, R2.reuse, 0x3, RZ ;  /* 0x00000003021c7824 */ /* 0x042fe200078e02ff */
[----:B------:R-:W0:Y:S01]  /*01f0*/  LDC.64 R12, c[0x0][0xe60] ;  /* 0x00039800ff0c7b82 */ /* 0x000e220000000a00 */
[----:B------:R-:W-:Y:S02]  /*0200*/  CS2R R22, SRZ ;  /* 0x0000000000167805 */ /* 0x000fe4000001ff00 */
[C---:B------:R-:W-:Y:S01]  /*0210*/  ISETP.GE.U32.AND P4, PT, R19.reuse, 0x10000, PT ;  /* 0x000100001300780c */ /* 0x040fe20003f86070 */
[----:B------:R-:W-:Y:S01]  /*0220*/  IMAD.X R18, RZ, RZ, R7, P0 ;  /* 0x000000ffff127224 */ /* 0x000fe200000e0607 */
[----:B------:R-:W-:Y:S02]  /*0230*/  IADD3 R26, P3, R2, R19, RZ ;  /* 0x00000013021a7210 */ /* 0x000fe40007f7e0ff */
[----:B------:R-:W-:Y:S02]  /*0240*/  CS2R R8, SRZ ;  /* 0x0000000000087805 */ /* 0x000fe4000001ff00 */
[----:B------:R-:W-:-:S02]  /*0250*/  ISETP.LT.U32.AND P0, PT, R19, UR12, PT ;  /* 0x0000000c13007c0c */ /* 0x000fc4000bf01070 */
[-C--:B------:R-:W-:Y:S01]  /*0260*/  LEA R21, P5, R2, R19.reuse, 0x1 ;  /* 0x0000001302157211 */ /* 0x080fe200078a08ff */
[--C-:B------:R-:W-:Y:S01]  /*0270*/  IMAD.X R3, RZ, RZ, R18.reuse, P3 ;  /* 0x000000ffff037224 */ /* 0x100fe200018e0612 */
[----:B------:R-:W-:Y:S02]  /*0280*/  ISETP.GE.U32.AND.EX P4, PT, R18, RZ, PT, P4 ;  /* 0x000000ff1200720c */ /* 0x000fe40003f86140 */
[----:B------:R-:W-:Y:S01]  /*0290*/  ISETP.GE.U32.AND P1, PT, R26, 0x10000, PT ;  /* 0x000100001a00780c */ /* 0x000fe20003f26070 */
[----:B------:R-:W-:Y:S01]  /*02a0*/  IMAD.X R4, RZ, RZ, R18, P5 ;  /* 0x000000ffff047224 */ /* 0x000fe200028e0612 */
[----:B------:R-:W-:Y:S02]  /*02b0*/  ISETP.LT.AND.EX P0, PT, R18, UR4, !P4, P0 ;  /* 0x0000000412007c0c */ /* 0x000fe4000e701300 */
[----:B------:R-:W-:Y:S02]  /*02c0*/  IADD3 R28, P4, R28, R19, RZ ;  /* 0x000000131c1c7210 */ /* 0x000fe40007f9e0ff */
[----:B------:R-:W-:-:S02]  /*02d0*/  ISETP.LT.U32.AND P2, PT, R26, UR12, PT ;  /* 0x0000000c1a007c0c */ /* 0x000fc4000bf41070 */
[----:B------:R-:W-:Y:S01]  /*02e0*/  ISETP.GE.U32.AND P3, PT, R21, 0x10000, PT ;  /* 0x000100001500780c */ /* 0x000fe20003f66070 */
[----:B------:R-:W-:Y:S01]  /*02f0*/  IMAD.X R5, RZ, RZ, R18, P4 ;  /* 0x000000ffff057224 */ /* 0x000fe200020e0612 */
[----:B------:R-:W-:Y:S02]  /*0300*/  ISETP.GE.U32.AND.EX P5, PT, R3, RZ, PT, P1 ;  /* 0x000000ff0300720c */ /* 0x000fe40003fa6110 */
[----:B------:R-:W-:Y:S01]  /*0310*/  ISETP.LT.U32.AND P1, PT, R21, UR12, PT ;  /* 0x0000000c15007c0c */ /* 0x000fe2000bf21070 */
[----:B0-----:R-:W2:Y:S01]  /*0320*/  LDG.E.64 R12, desc[UR10][R12.64] ;  /* 0x0000000a0c0c7981 */ /* 0x001ea2000c1e1b00 */
[----:B------:R-:W-:Y:S02]  /*0330*/  ISETP.GE.U32.AND.EX P3, PT, R4, RZ, PT, P3 ;  /* 0x000000ff0400720c */ /* 0x000fe40003f66130 */
[----:B------:R-:W-:Y:S02]  /*0340*/  ISETP.LT.AND.EX P2, PT, R3, UR4, !P5, P2 ;  /* 0x0000000403007c0c */ /* 0x000fe4000ef41320 */
[----:B------:R-:W-:-:S02]  /*0350*/  ISETP.GE.U32.AND P5, PT, R28, 0x10000, PT ;  /* 0x000100001c00780c */ /* 0x000fc40003fa6070 */
[----:B------:R-:W-:Y:S02]  /*0360*/  ISETP.LT.AND.EX P1, PT, R4, UR4, !P3, P1 ;  /* 0x0000000404007c0c */ /* 0x000fe4000df21310 */
[----:B------:R-:W-:Y:S02]  /*0370*/  ISETP.LT.U32.AND P4, PT, R28, UR12, PT ;  /* 0x0000000c1c007c0c */ /* 0x000fe4000bf81070 */
[----:B------:R-:W-:Y:S02]  /*0380*/  ISETP.GE.U32.AND.EX P3, PT, R5, RZ, PT, P5 ;  /* 0x000000ff0500720c */ /* 0x000fe40003f66150 */
[----:B------:R-:W-:Y:S02]  /*0390*/  @P0 LEA R10, P5, R19, UR6, 0x3 ;  /* 0x00000006130a0c11 */ /* 0x000fe4000f8a18ff */
[----:B------:R-:W-:Y:S02]  /*03a0*/  ISETP.LT.AND.EX P3, PT, R5, UR4, !P3, P4 ;  /* 0x0000000405007c0c */ /* 0x000fe4000df61340 */
[----:B------:R-:W-:-:S02]  /*03b0*/  @P2 LEA R14, P4, R26, UR6, 0x3 ;  /* 0x000000061a0e2c11 */ /* 0x000fc4000f8818ff */
[----:B------:R-:W-:Y:S02]  /*03c0*/  @P0 LEA.HI.X R11, R19, UR7, R18, 0x3, P5 ;  /* 0x00000007130b0c11 */ /* 0x000fe4000a8f1c12 */
[----:B------:R-:W-:Y:S02]  /*03d0*/  @P2 LEA.HI.X R15, R26, UR7, R3, 0x3, P4 ;  /* 0x000000071a0f2c11 */ /* 0x000fe4000a0f1c03 */
[C---:B------:R-:W-:Y:S01]  /*03e0*/  @P1 LEA R24, P5, R21.reuse, UR6, 0x3 ;  /* 0x0000000615181c11 */ /* 0x040fe2000f8a18ff */
[----:B------:R0:W2:Y:S03]  /*03f0*/  @P0 LDG.E.64 R22, desc[UR10][R10.64] ;  /* 0x0000000a0a160981 */ /* 0x0000a6000c1e1b00 */
[----:B------:R-:W-:Y:S01]  /*0400*/  @P1 LEA.HI.X R25, R21, UR7, R4, 0x3, P5 ;  /* 0x0000000715191c11 */ /* 0x000fe2000a8f1c04 */
[----:B------:R1:W3:Y:S01]  /*0410*/  @P2 LDG.E.64 R8, desc[UR10][R14.64] ;  /* 0x0000000a0e082981 */ /* 0x0002e2000c1e1b00 */
[----:B------:R-:W-:-:S02]  /*0420*/  @P3 LEA R16, P4, R28, UR6, 0x3 ;  /* 0x000000061c103c11 */ /* 0x000fc4000f8818ff */
[----:B0-----:R-:W-:Y:S02]  /*0430*/  CS2R R10, SRZ ;  /* 0x00000000000a7805 */ /* 0x001fe4000001ff00 */
[----:B------:R-:W-:Y:S02]  /*0440*/  @P3 LEA.HI.X R17, R28, UR7, R5, 0x3, P4 ;  /* 0x000000071c113c11 */ /* 0x000fe4000a0f1c05 */
[----:B-1----:R-:W-:Y:S02]  /*0450*/  CS2R R14, SRZ ;  /* 0x00000000000e7805 */ /* 0x002fe4000001ff00 */
[----:B------:R-:W4:Y:S04]  /*0460*/  @P1 LDG.E.64 R10, desc[UR10][R24.64] ;  /* 0x0000000a180a1981 */ /* 0x000f28000c1e1b00 */
[----:B------:R0:W5:Y:S01]  /*0470*/  @P3 LDG.E.64 R14, desc[UR10][R16.64] ;  /* 0x0000000a100e3981 */ /* 0x000162000c1e1b00 */
[----:B------:R-:W-:-:S02]  /*0480*/  @P1 LEA R20, P5, R21, UR8, 0x3 ;  /* 0x0000000815141c11 */ /* 0x000fc4000f8a18ff */
[----:B0-----:R-:W-:-:S04]  /*0490*/  @P0 LEA R16, P4, R19, UR8, 0x3 ;  /* 0x0000000813100c11 */ /* 0x001fc8000f8818ff */
[----:B------:R-:W-:Y:S02]  /*04a0*/  @P0 LEA.HI.X R17, R19, UR9, R18, 0x3, P4 ;  /* 0x0000000913110c11 */ /* 0x000fe4000a0f1c12 */
[----:B------:R-:W-:Y:S02]  /*04b0*/  @P2 LEA R18, P4, R26, UR8, 0x3 ;  /* 0x000000081a122c11 */ /* 0x000fe4000f8818ff */
[----:B------:R-:W-:Y:S02]  /*04c0*/  @P3 LEA R24, P6, R28, UR8, 0x3 ;  /* 0x000000081c183c11 */ /* 0x000fe4000f8c18ff */
[----:B------:R-:W-:Y:S02]  /*04d0*/  @P2 LEA.HI.X R19, R26, UR9, R3, 0x3, P4 ;  /* 0x000000091a132c11 */ /* 0x000fe4000a0f1c03 */
[----:B------:R-:W-:Y:S01]  /*04e0*/  @P1 LEA.HI.X R21, R21, UR9, R4, 0x3, P5 ;  /* 0x0000000915151c11 */ /* 0x000fe2000a8f1c04 */
[----:B------:R-:W-:Y:S01]  /*04f0*/  IMAD.WIDE.U32 R6, R2, 0x4, R6 ;  /* 0x0000000402067825 */ /* 0x000fe200078e0006 */
[----:B------:R-:W-:Y:S01]  /*0500*/  @P3 LEA.HI.X R25, R28, UR9, R5, 0x3, P6 ;  /* 0x000000091c193c11 */ /* 0x000fe2000b0f1c05 */
[----:B--2---:R-:W-:-:S02]  /*0510*/  DFMA R22, R12, UR14, R22 ;  /* 0x0000000e0c167c2b */ /* 0x004fc40008000016 */
[----:B---3--:R-:W-:-:S05]  /*0520*/  DFMA R8, R12, UR14, R8 ;  /* 0x0000000e0c087c2b */ /* 0x008fca0008000008 */
[----:B------:R2:W-:Y:S01]  /*0530*/  @P0 STG.E.64 desc[UR10][R16.64], R22 ;  /* 0x0000001610000986 */ /* 0x0005e2000c101b0a */
[C---:B----4-:R-:W-:Y:S02]  /*0540*/  DFMA R10, R12.reuse, UR14, R10 ;  /* 0x0000000e0c0a7c2b */ /* 0x050fe4000800000a */
[----:B-----5:R-:W-:Y:S01]  /*0550*/  DFMA R14, R12, UR14, R14 ;  /* 0x0000000e0c0e7c2b */ /* 0x020fe2000800000e */
        /* <DEDUP_REMOVED lines=9> */
.L_x_436:
        /* <DEDUP_REMOVED lines=10> */
.L_x_438:
[C---:B-1----:R-:W-:Y:S01]  /*0690*/  IMAD.SHL.U32 R18, R13.reuse, 0x20, RZ ;  /* 0x000000200d127824 */ /* 0x042fe200078e00ff */
[----:B------:R-:W-:Y:S01]  /*06a0*/  SHF.L.U64.HI R12, R13, 0x5, R0 ;  /* 0x000000050d0c7819 */ /* 0x000fe20000010200 */
[----:B0-----:R-:W2:Y:S03]  /*06b0*/  LDG.E.64 R14, desc[UR10][R2.64] ;  /* 0x0000000a020e7981 */ /* 0x001ea6000c1e1b00 */
[----:B------:R-:W-:-:S04]  /*06c0*/  IADD3 R16, P0, R18, UR6, RZ ;  /* 0x0000000612107c10 */ /* 0x000fc8000ff1e0ff */
[----:B------:R-:W-:-:S05]  /*06d0*/  IADD3.X R17, R12, UR7, RZ, P0, !PT ;  /* 0x000000070c117c10 */ /* 0x000fca00087fe4ff */
[----:B------:R-:W2:Y:S04]  /*06e0*/  LDG.E.128 R8, desc[UR10][R16.64] ;  /* 0x0000000a10087981 */ /* 0x000ea8000c1e1d00 */
[----:B------:R-:W3:Y:S01]  /*06f0*/  LDG.E.128 R4, desc[UR10][R16.64+0x10] ;  /* 0x0000100a10047981 */ /* 0x000ee2000c1e1d00 */
[----:B------:R-:W-:-:S04]  /*0700*/  IADD3 R18, P0, R18, UR8, RZ ;  /* 0x0000000812127c10 */ /* 0x000fc8000ff1e0ff */
[----:B------:R-:W-:Y:S02]  /*0710*/  IADD3.X R19, R12, UR9, RZ, P0, !PT ;  /* 0x000000090c137c10 */ /* 0x000fe400087fe4ff */
[----:B------:R-:W-:-:S05]  /*0720*/  IADD3 R13, P0, R13, UR5, RZ ;  /* 0x000000050d0d7c10 */ /* 0x000fca000ff1e0ff */
[C---:B------:R-:W-:Y:S02]  /*0730*/  IMAD.SHL.U32 R12, R13.reuse, 0x4, RZ ;  /* 0x000000040d0c7824 */ /* 0x040fe400078e00ff */
[----:B------:R-:W-:Y:S01]  /*0740*/  IMAD.X R0, RZ, RZ, R0, P0 ;  /* 0x000000ffff007224 */ /* 0x000fe200000e0600 */
[C---:B------:R-:W-:Y:S02]  /*0750*/  ISETP.LT.U32.AND P1, PT, R13.reuse, 0x4000, PT ;  /* 0x000040000d00780c */ /* 0x040fe40003f21070 */
[----:B------:R-:W-:Y:S02]  /*0760*/  ISETP.GE.U32.AND P0, PT, R12, UR12, PT ;  /* 0x0000000c0c007c0c */ /* 0x000fe4000bf06070 */
[----:B------:R-:W-:Y:S02]  /*0770*/  SHF.L.U64.HI R12, R13, 0x2, R0 ;  /* 0x000000020d0c7819 */ /* 0x000fe40000010200 */
[----:B------:R-:W-:Y:S02]  /*0780*/  ISETP.LT.U32.AND.EX P1, PT, R0, RZ, PT, P1 ;  /* 0x000000ff0000720c */ /* 0x000fe40003f21110 */
[----:B------:R-:W-:Y:S01]  /*0790*/  ISETP.GE.AND.EX P0, PT, R12, UR4, PT, P0 ;  /* 0x000000040c007c0c */ /* 0x000fe2000bf06300 */
[----:B--2---:R-:W-:-:S02]  /*07a0*/  DFMA R10, R14, UR14, R10 ;  /* 0x0000000e0e0a7c2b */ /* 0x004fc4000800000a */
[C---:B------:R-:W-:Y:S02]  /*07b0*/  DFMA R8, R14.reuse, UR14, R8 ;  /* 0x0000000e0e087c2b */ /* 0x040fe40008000008 */
[C---:B---3--:R-:W-:Y:S02]  /*07c0*/  DFMA R6, R14.reuse, UR14, R6 ;  /* 0x0000000e0e067c2b */ /* 0x048fe40008000006 */
[----:B------:R-:W-:-:S03]  /*07d0*/  DFMA R4, R14, UR14, R4 ;  /* 0x0000000e0e047c2b */ /* 0x000fc60008000004 */
[----:B------:R1:W-:Y:S04]  /*07e0*/  STG.E.128 desc[UR10][R18.64], R8 ;  /* 0x0000000812007986 */ /* 0x0003e8000c101d0a */
[----:B------:R1:W-:Y:S01]  /*07f0*/  STG.E.128 desc[UR10][R18.64+0x10], R4 ;  /* 0x0000100412007986 */ /* 0x0003e2000c101d0a */
[----:B------:R-:W-:Y:S05]  /*0800*/  @!P0 BRA P1, `(.L_x_438) ;  /* 0xfffffffc00a08947 */ /* 0x000fea000083ffff */
[----:B------:R-:W-:Y:S05]  /*0810*/  EXIT ;  /* 0x000000000000794d */ /* 0x000fea0003800000 */
.L_x_439:
        /* <DEDUP_REMOVED lines=14> */
.L_x_572:


//--------------------- .text._ZN2at6native63_GLOBAL__N__862fb238_30_ForeachBinaryOpScalarTensor_cu_64fe0ca525multi_tensor_apply_kernelINS1_18TensorListMetadataILi2EEENS1_27BinaryOpScalarTensorFunctorIsLi2ELi1ELi1EEEJSt4plusIsEPssEEEvT_T0_DpT1_ --------------------------
	.section	.text._ZN2at6native63_GLOBAL__N__862fb238_30_ForeachBinaryOpScalarTensor_cu_64fe0ca525multi_tensor_apply_kernelINS1_18TensorListMetadataILi2EEENS1_27BinaryOpScalarTensorFunctorIsLi2ELi1ELi1EEEJSt4plusIsEPssEEEvT_T0_DpT1_,"ax",@progbits
	.align	128
.text._ZN2at6native63_GLOBAL__N__862fb238_30_ForeachBinaryOpScalarTensor_cu_64fe0ca525multi_tensor_apply_kernelINS1_18TensorListMetadataILi2EEENS1_27BinaryOpScalarTensorFunctorIsLi2ELi1ELi1EEEJSt4plusIsEPssEEEvT_T0_DpT1_:
        .type           _ZN2at6native63_GLOBAL__N__862fb238_30_ForeachBinaryOpScalarTensor_cu_64fe0ca525multi_tensor_apply_kernelINS1_18TensorListMetadataILi2EEENS1_27BinaryOpScalarTensorFunctorIsLi2ELi1ELi1EEEJSt4plusIsEPssEEEvT_T0_DpT1_,@function
        .size           _ZN2at6native63_GLOBAL__N__862fb238_30_ForeachBinaryOpScalarTensor_cu_64fe0ca525multi_tensor_apply_kernelINS1_18TensorListMetadataILi2EEENS1_27BinaryOpScalarTensorFunctorIsLi2ELi1ELi1EEEJSt4plusIsEPssEEEvT_T0_DpT1_,(.L_x_573 - _ZN2at6native63_GLOBAL__N__862fb238_30_ForeachBinaryOpScalarTensor_cu_64fe0ca525multi_tensor_apply_kernelINS1_18TensorListMetadataILi2EEENS1_27BinaryOpScalarTensorFunctorIsLi2ELi1ELi1EEEJSt4plusIsEPssEEEvT_T0_DpT1_)
        .other          _ZN2at6native63_GLOBAL__N__862fb238_30_ForeachBinaryOpScalarTensor_cu_64fe0ca525multi_tensor_apply_kernelINS1_18TensorListMetadataILi2EEENS1_27BinaryOpScalarTensorFunctorIsLi2ELi1ELi1EEEJSt4plusIsEPssEEEvT_T0_DpT1_,@"STO_CUDA_ENTRY STV_DEFAULT"
_ZN2at6native63_GLOBAL__N__862fb238_30_ForeachBinaryOpScalarTensor_cu_64fe0ca525multi_tensor_apply_kernelINS1_18TensorListMetadataILi2EEENS1_27BinaryOpScalarTensorFunctorIsLi2ELi1ELi1EEEJSt4plusIsEPssEEEvT_T0_DpT1_:
        /* <DEDUP_REMOVED lines=27> */
.L_x_441:
[----:B0-----:R-:W-:Y:S01]  /*01b0*/  IADD3 R9, P0, R3, R6, RZ ;  /* 0x0000000603097210 */ /* 0x001fe20007f1e0ff */
[C---:B-1----:R-:W-:Y:S01]  /*01c0*/  IMAD R22, R4.reuse, 0x3, RZ ;  /* 0x0000000304167824 */ /* 0x042fe200078e02ff */
[----:B------:R-:W0:Y:S01]  /*01d0*/  LDC.64 R24, c[0x0][0xe60] ;  /* 0x00039800ff187b82 */ /* 0x000e220000000a00 */
[----:B------:R-:W-:Y:S02]  /*01e0*/  PRMT R5, RZ, 0x7610, R5 ;  /* 0x00007610ff057816 */ /* 0x000fe40000000005 */
[----:B------:R-:W-:Y:S01]  /*01f0*/  IMAD.X R19, RZ, RZ, R7, P0 ;  /* 0x000000ffff137224 */ /* 0x000fe200000e0607 */
[CC--:B------:R-:W-:Y:S02]  /*0200*/  IADD3 R23, P3, R4.reuse, R9.reuse, RZ ;  /* 0x0000000904177210 */ /* 0x0c0fe40007f7e0ff */
[C---:B------:R-:W-:Y:S02]  /*0210*/  ISETP.GE.U32.AND P1, PT, R9.reuse, 0x10000, PT ;  /* 0x000100000900780c */ /* 0x040fe40003f26070 */
[----:B------:R-:W-:Y:S01]  /*0220*/  LEA R8, P4, R4, R9, 0x1 ;  /* 0x0000000904087211 */ /* 0x000fe200078808ff */
[----:B------:R-:W-:Y:S01]  /*0230*/  IMAD.X R11, RZ, RZ, R19, P3 ;  /* 0x000000ffff0b7224 */ /* 0x000fe200018e0613 */
[----:B------:R-:W-:-:S02]  /*0240*/  ISETP.LT.U32.AND P0, PT, R9, R0, PT ;  /* 0x000000000900720c */ /* 0x000fc40003f01070 */
[----:B------:R-:W-:Y:S01]  /*0250*/  ISETP.GE.U32.AND.EX P1, PT, R19, RZ, PT, P1 ;  /* 0x000000ff1300720c */ /* 0x000fe20003f26110 */
[----:B------:R-:W-:Y:S01]  /*0260*/  IMAD.X R20, RZ, RZ, R19, P4 ;  /* 0x000000ffff147224 */ /* 0x000fe200020e0613 */
[----:B------:R-:W-:Y:S02]  /*0270*/  ISETP.GE.U32.AND P2, PT, R23, 0x10000, PT ;  /* 0x000100001700780c */ /* 0x000fe40003f46070 */
[----:B------:R-:W-:Y:S02]  /*0280*/  ISETP.LT.AND.EX P1, PT, R19, R2, !P1, P0 ;  /* 0x000000021300720c */ /* 0x000fe40004f21300 */
[----:B------:R-:W-:Y:S02]  /*0290*/  ISETP.GE.U32.AND P3, PT, R8, 0x10000, PT ;  /* 0x000100000800780c */ /* 0x000fe40003f66070 */
[----:B------:R-:W-:Y:S02]  /*02a0*/  ISETP.LT.U32.AND P0, PT, R23, R0, PT ;  /* 0x000000001700720c */ /* 0x000fe40003f01070 */
[----:B------:R-:W-:-:S02]  /*02b0*/  ISETP.GE.U32.AND.EX P2, PT, R11, RZ, PT, P2 ;  /* 0x000000ff0b00720c */ /* 0x000fc40003f46120 */
[----:B------:R-:W-:Y:S01]  /*02c0*/  IADD3 R22, P5, R22, R9, RZ ;  /* 0x0000000916167210 */ /* 0x000fe20007fbe0ff */
[----:B0-----:R0:W2:Y:S01]  /*02d0*/  LDG.E.U16 R24, desc[UR6][R24.64] ;  /* 0x0000000618187981 */ /* 0x0010a2000c1e1500 */
[----:B------:R-:W-:Y:S02]  /*02e0*/  ISETP.LT.U32.AND P4, PT, R8, R0, PT ;  /* 0x000000000800720c */ /* 0x000fe40003f81070 */
[----:B------:R-:W-:Y:S01]  /*02f0*/  ISETP.GE.U32.AND.EX P3, PT, R20, RZ, PT, P3 ;  /* 0x000000ff1400720c */ /* 0x000fe20003f66130 */
[----:B------:R-:W-:Y:S01]  /*0300*/  IMAD.X R10, RZ, RZ, R19, P5 ;  /* 0x000000ffff0a7224 */ /* 0x000fe200028e0613 */
[-C--:B------:R-:W-:Y:S02]  /*0310*/  ISETP.LT.AND.EX P0, PT, R11, R2.reuse, !P2, P0 ;  /* 0x000000020b00720c */ /* 0x080fe40005701300 */
[----:B------:R-:W-:Y:S02]  /*0320*/  ISETP.GE.U32.AND P2, PT, R22, 0x10000, PT ;  /* 0x000100001600780c */ /* 0x000fe40003f46070 */
[----:B------:R-:W-:-:S02]  /*0330*/  ISETP.LT.AND.EX P4, PT, R20, R2, !P3, P4 ;  /* 0x000000021400720c */ /* 0x000fc40005f81340 */
[----:B------:R-:W-:Y:S02]  /*0340*/  ISETP.LT.U32.AND P3, PT, R22, R0, PT ;  /* 0x000000001600720c */ /* 0x000fe40003f61070 */
[C---:B------:R-:W-:Y:S02]  /*0350*/  ISETP.GE.U32.AND.EX P2, PT, R10.reuse, RZ, PT, P2 ;  /* 0x000000ff0a00720c */ /* 0x040fe40003f46120 */
[C---:B------:R-:W-:Y:S02]  /*0360*/  @P1 LEA R28, P5, R9.reuse, R12, 0x1 ;  /* 0x0000000c091c1211 */ /* 0x040fe400078a08ff */
[----:B------:R-:W-:Y:S02]  /*0370*/  ISETP.LT.AND.EX P2, PT, R10, R2, !P2, P3 ;  /* 0x000000020a00720c */ /* 0x000fe40005741330 */
[----:B------:R-:W-:Y:S02]  /*0380*/  @P1 LEA.HI.X R29, R9, R13, R19, 0x1, P5 ;  /* 0x0000000d091d1211 */ /* 0x000fe400028f0c13 */
[----:B------:R-:W-:-:S02]  /*0390*/  @P0 LEA R16, P5, R23, R12, 0x1 ;  /* 0x0000000c17100211 */ /* 0x000fc400078a08ff */
[----:B------:R-:W-:Y:S01]  /*03a0*/  PRMT R21, RZ, 0x7610, R21 ;  /* 0x00007610ff157816 */ /* 0x000fe20000000015 */
[----:B------:R-:W3:Y:S01]  /*03b0*/  @P1 LDG.E.U16 R5, desc[UR6][R28.64] ;  /* 0x000000061c051981 */ /* 0x000ee2000c1e1500 */
[CC--:B------:R-:W-:Y:S02]  /*03c0*/  @P4 LEA R26, P3, R8.reuse, R12.reuse, 0x1 ;  /* 0x0000000c081a4211 */ /* 0x0c0fe400078608ff */
[-C--:B------:R-:W-:Y:S02]  /*03d0*/  @P0 LEA.HI.X R17, R23, R13.reuse, R11, 0x1, P5 ;  /* 0x0000000d17110211 */ /* 0x080fe400028f0c0b */
[----:B0-----:R-:W-:Y:S02]  /*03e0*/  PRMT R25, RZ, 0x7610, R25 ;  /* 0x00007610ff197816 */ /* 0x001fe40000000019 */
[----:B------:R-:W-:Y:S01]  /*03f0*/  @P4 LEA.HI.X R27, R8, R13, R20, 0x1, P3 ;  /* 0x0000000d081b4211 */ /* 0x000fe200018f0c14 */
[----:B------:R0:W4:Y:S04]  /*0400*/  @P0 LDG.E.U16 R21, desc[UR6][R16.64] ;  /* 0x0000000610150981 */ /* 0x000128000c1e1500 */
[----:B------:R1:W5:Y:S01]  /*0410*/  @P4 LDG.E.U16 R25, desc[UR6][R26.64] ;  /* 0x000000061a194981 */ /* 0x000362000c1e1500 */
[----:B0-----:R-:W-:-:S02]  /*0420*/  @P2 LEA R16, P3, R22, R12, 0x1 ;  /* 0x0000000c16102211 */ /* 0x001fc400078608ff */
[----:B-1----:R-:W-:Y:S02]  /*0430*/  PRMT R26, RZ, 0x7610, R26 ;  /* 0x00007610ff1a7816 */ /* 0x002fe4000000001a */
[----:B------:R-:W-:-:S05]  /*0440*/  @P2 LEA.HI.X R17, R22, R13, R10, 0x1, P3 ;  /* 0x0000000d16112211 */ /* 0x000fca00018f0c0a */
[----:B------:R0:W5:Y:S01]  /*0450*/  @P2 LDG.E.U16 R26, desc[UR6][R16.64] ;  /* 0x00000006101a2981 */ /* 0x000162000c1e1500 */
[----:B------:R-:W-:Y:S01]  /*0460*/  UPRMT UR4, UR5, 0x9910, URZ ;  /* 0x0000991005047896 */ /* 0x000fe2000800003f */
[-C--:B------:R-:W-:Y:S02]  /*0470*/  @P0 LEA R18, P5, R23, R14.reuse, 0x1 ;  /* 0x0000000e17120211 */ /* 0x080fe400078a08ff */
[----:B0-----:R-:W-:-:S04]  /*0480*/  @P1 LEA R16, P3, R9, R14, 0x1 ;  /* 0x0000000e09101211 */ /* 0x001fc800078608ff */
[-C--:B------:R-:W-:Y:S02]  /*0490*/  @P1 LEA.HI.X R17, R9, R15.reuse, R19, 0x1, P3 ;  /* 0x0000000f09111211 */ /* 0x080fe400018f0c13 */
[-C--:B------:R-:W-:Y:S02]  /*04a0*/  @P0 LEA.HI.X R19, R23, R15.reuse, R11, 0x1, P5 ;  /* 0x0000000f17130211 */ /* 0x080fe400028f0c0b */
[-C--:B------:R-:W-:Y:S02]  /*04b0*/  @P4 LEA R30, P3, R8, R14.reuse, 0x1 ;  /* 0x0000000e081e4211 */ /* 0x080fe400078608ff */
[----:B------:R-:W-:Y:S02]  /*04c0*/  @P2 LEA R28, P5, R22, R14, 0x1 ;  /* 0x0000000e161c2211 */ /* 0x000fe400078a08ff */
[-C--:B------:R-:W-:Y:S01]  /*04d0*/  @P4 LEA.HI.X R31, R8, R15.reuse, R20, 0x1, P3 ;  /* 0x0000000f081f4211 */ /* 0x080fe200018f0c14 */
[----:B------:R-:W-:Y:S01]  /*04e0*/  IMAD.WIDE.U32 R6, R4, 0x4, R6 ;  /* 0x0000000404067825 */ /* 0x000fe200078e0006 */
[----:B------:R-:W-:-:S02]  /*04f0*/  @P2 LEA.HI.X R29, R22, R15, R10, 0x1, P5 ;  /* 0x0000000f161d2211 */ /* 0x000fc400028f0c0a */
[----:B--2---:R-:W-:-:S05]  /*0500*/  PRMT R24, R24, 0x9910, RZ ;  /* 0x0000991018187816 */ /* 0x004fca00000000ff */
[C---:B---3--:R-:W-:Y:S02]  /*0510*/  IMAD R5, R24.reuse, UR4, R5 ;  /* 0x0000000418057c24 */ /* 0x048fe4000f8e0205 */
[----:B----4-:R-:W-:-:S03]  /*0520*/  IMAD R21, R24, UR4, R21 ;  /* 0x0000000418157c24 */ /* 0x010fc6000f8e0215 */
[----:B------:R2:W-:Y:S01]  /*0530*/  @P1 STG.E.U16 desc[UR6][R16.64], R5 ;  /* 0x0000000510001986 */ /* 0x0005e2000c101506 */
[----:B-----5:R-:W-:-:S03]  /*0540*/  IMAD R25, R24, UR4, R25 ;  /* 0x0000000418197c24 */ /* 0x020fc6000f8e0219 */
[----:B------:R2:W-:Y:S01]  /*0550*/  @P0 STG.E.U16 desc[UR6][R18.64], R21 ;  /* 0x0000001512000986 */ /* 0x0005e2000c101506 */
[----:B------:R-:W-:-:S03]  /*0560*/  ISETP.GE.U32.AND P0, PT, R6, 0x10000, PT ;  /* 0x000100000600780c */ /* 0x000fc60003f06070 */
[----:B------:R2:W-:Y:S01]  /*0570*/  @P4 STG.E.U16 desc[UR6][R30.64], R25 ;  /* 0x000000191e004986 */ /* 0x0005e2000c101506 */
[----:B------:R-:W-:Y:S01]  /*0580*/  ISETP.LT.U32.AND P1, PT, R6, R0, PT ;  /* 0x000000000600720c */ /* 0x000fe20003f21070 */
[----:B------:R-:W-:-:S05]  /*0590*/  IMAD R9, R24, UR4, R26 ;  /* 0x0000000418097c24 */ /* 0x000fca000f8e021a */
[----:B------:R2:W-:Y:S01]  /*05a0*/  @P2 STG.E.U16 desc[UR6][R28.64], R9 ;  /* 0x000000091c002986 */ /* 0x0005e2000c101506 */
[C---:B------:R-:W-:Y:S02]  /*05b0*/  ISETP.GE.U32.AND.EX P0, PT, R7.reuse, RZ, PT, P0 ;  /* 0x000000ff0700720c */ /* 0x040fe40003f06100 */
[----:B------:R-:W-:-:S13]  /*05c0*/  ISETP.LT.AND.EX P1, PT, R7, R2, PT, P1 ;  /* 0x000000020700720c */ /* 0x000fda0003f21310 */
[----:B--2---:R-:W-:Y:S05]  /*05d0*/  @!P0 BRA P1, `(.L_x_441) ;  /* 0xfffffff800f48947 */ /* 0x004fea000083ffff */
[----:B------:R-:W-:Y:S05]  /*05e0*/  EXIT ;  /* 0x000000000000794d */ /* 0x000fea0003800000 */
.L_x_440:
        /* <DEDUP_REMOVED lines=11> */
.L_x_442:
[C---:B------:R-:W-:Y:S01]  /*06a0*/  IMAD.SHL.U32 R17, R10.reuse, 0x8, RZ ;  /* 0x000000080a117824 */ /* 0x040fe200078e00ff */
[----:B------:R-:W-:Y:S01]  /*06b0*/  SHF.L.U64.HI R19, R10, 0x3, R3 ;  /* 0x000000030a137819 */ /* 0x000fe20000010203 */
[----:B0-----:R-:W2:Y:S03]  /*06c0*/  LDG.E.U16 R6, desc[UR6][R4.64] ;  /* 0x0000000604067981 */ /* 0x001ea6000c1e1500 */
[----:B------:R-:W-:-:S05]  /*06d0*/  IADD3 R8, P0, R12, R17, RZ ;  /* 0x000000110c087210 */ /* 0x000fca0007f1e0ff */
[----:B------:R-:W-:-:S06]  /*06e0*/  IMAD.X R9, R13, 0x1, R19, P0 ;  /* 0x000000010d097824 */ /* 0x000fcc00000e0613 */
[----:B------:R-:W3:Y:S01]  /*06f0*/  LDG.E.64 R8, desc[UR6][R8.64] ;  /* 0x0000000608087981 */ /* 0x000ee2000c1e1b00 */
[----:B--2---:R-:W-:Y:S02]  /*0700*/  PRMT R20, R6, 0x9910, RZ ;  /* 0x0000991006147816 */ /* 0x004fe400000000ff */
[----:B------:R-:W-:Y:S02]  /*0710*/  IADD3 R6, P0, R14, R17, RZ ;  /* 0x000000110e067210 */ /* 0x000fe40007f1e0ff */
[----:B---3--:R-:W-:Y:S02]  /*0720*/  PRMT R7, R8, 0x7632, R7 ;  /* 0x0000763208077816 */ /* 0x008fe40000000007 */
[----:B------:R-:W-:Y:S01]  /*0730*/  PRMT R11, R9, 0x7632, R11 ;  /* 0x00007632090b7816 */ /* 0x000fe2000000000b */
[C---:B------:R-:W-:Y:S02]  /*0740*/  IMAD R16, R20.reuse, UR4, R9 ;  /* 0x0000000414107c24 */ /* 0x040fe4000f8e0209 */
[----:B------:R-:W-:-:S02]  /*0750*/  IMAD R17, R20, UR4, R7 ;  /* 0x0000000414117c24 */ /* 0x000fc4000f8e0207 */
[----:B------:R-:W-:Y:S01]  /*0760*/  IMAD.X R7, R15, 0x1, R19, P0 ;  /* 0x000000010f077824 */ /* 0x000fe200000e0613 */
[----:B------:R-:W-:Y:S01]  /*0770*/  IADD3 R10, P0, R10, UR5, RZ ;  /* 0x000000050a0a7c10 */ /* 0x000fe2000ff1e0ff */
[C---:B------:R-:W-:Y:S02]  /*0780*/  IMAD R11, R20.reuse, UR4, R11 ;  /* 0x00000004140b7c24 */ /* 0x040fe4000f8e020b */
[----:B------:R-:W-:Y:S02]  /*0790*/  IMAD R18, R20, UR4, R8 ;  /* 0x0000000414127c24 */ /* 0x000fe4000f8e0208 */
[----:B------:R-:W-:Y:S01]  /*07a0*/  IMAD.SHL.U32 R9, R10, 0x4, RZ ;  /* 0x000000040a097824 */ /* 0x000fe200078e00ff */
[----:B------:R-:W-:Y:S01]  /*07b0*/  PRMT R19, R16, 0x5410, R11 ;  /* 0x0000541010137816 */ /* 0x000fe2000000000b */
[----:B------:R-:W-:Y:S01]  /*07c0*/  IMAD.X R3, RZ, RZ, R3, P0 ;  /* 0x000000ffff037224 */ /* 0x000fe200000e0603 */
[----:B------:R-:W-:Y:S02]  /*07d0*/  PRMT R18, R18, 0x5410, R17 ;  /* 0x0000541012127816 */ /* 0x000fe40000000011 */
[----:B------:R-:W-:-:S02]  /*07e0*/  ISETP.GE.U32.AND P0, PT, R9, R0, PT ;  /* 0x000000000900720c */ /* 0x000fc40003f06070 */
[C---:B------:R-:W-:Y:S01]  /*07f0*/  ISETP.LT.U32.AND P1, PT, R10.reuse, 0x4000, PT ;  /* 0x000040000a00780c */ /* 0x040fe20003f21070 */
[----:B------:R1:W-:Y:S01]  /*0800*/  STG.E.64 desc[UR6][R6.64], R18 ;  /* 0x0000001206007986 */ /* 0x0003e2000c101b06 */
[----:B------:R-:W-:Y:S02]  /*0810*/  SHF.L.U64.HI R9, R10, 0x2, R3 ;  /* 0x000000020a097819 */ /* 0x000fe40000010203 */
[----:B------:R-:W-:Y:S02]  /*0820*/  ISETP.LT.U32.AND.EX P1, PT, R3, RZ, PT, P1 ;  /* 0x000000ff0300720c */ /* 0x000fe40003f21110 */
[----:B------:R-:W-:-:S13]  /*0830*/  ISETP.GE.AND.EX P0, PT, R9, R2, PT, P0 ;  /* 0x000000020900720c */ /* 0x000fda0003f06300 */
[----:B-1----:R-:W-:Y:S05]  /*0840*/  @!P0 BRA P1, `(.L_x_442) ;  /* 0xfffffffc00948947 */ /* 0x002fea000083ffff */
[----:B------:R-:W-:Y:S05]  /*0850*/  EXIT ;  /* 0x000000000000794d */ /* 0x000fea0003800000 */
.L_x_443:
        /* <DEDUP_REMOVED lines=10> */
.L_x_573:


//--------------------- .text._ZN2at6native63_GLOBAL__N__862fb238_30_ForeachBinaryOpScalarTensor_cu_64fe0ca525multi_tensor_apply_kernelINS1_18TensorListMetadataILi2EEENS1_27BinaryOpScalarTensorFunctorIlLi2ELi1ELi1EEEJSt4plusIlEPllEEEvT_T0_DpT1_ --------------------------
	.section	.text._ZN2at6native63_GLOBAL__N__862fb238_30_ForeachBinaryOpScalarTensor_cu_64fe0ca525multi_tensor_apply_kernelINS1_18TensorListMetadataILi2EEENS1_27BinaryOpScalarTensorFunctorIlLi2ELi1ELi1EEEJSt4plusIlEPllEEEvT_T0_DpT1_,"ax",@progbits
	.align	128
.text._ZN2at6native63_GLOBAL__N__862fb238_30_ForeachBinaryOpScalarTensor_cu_64fe0ca525multi_tensor_apply_kernelINS1_18TensorListMetadataILi2EEENS1_27BinaryOpScalarTensorFunctorIlLi2ELi1ELi1EEEJSt4plusIlEPllEEEvT_T0_DpT1_:
        .type           _ZN2at6native63_GLOBAL__N__862fb238_30_ForeachBinaryOpScalarTensor_cu_64fe0ca525multi_tensor_apply_kernelINS1_18TensorListMetadataILi2EEENS1_27BinaryOpScalarTensorFunctorIlLi2ELi1ELi1EEEJSt4plusIlEPllEEEvT_T0_DpT1_,@function
        .size           _ZN2at6native63_GLOBAL__N__862fb238_30_ForeachBinaryOpScalarTensor_cu_64fe0ca525multi_tensor_apply_kernelINS1_18TensorListMetadataILi2EEENS1_27BinaryOpScalarTensorFunctorIlLi2ELi1ELi1EEEJSt4plusIlEPllEEEvT_T0_DpT1_,(.L_x_574 - _ZN2at6native63_GLOBAL__N__862fb238_30_ForeachBinaryOpScalarTensor_cu_64fe0ca525multi_tensor_apply_kernelINS1_18TensorListMetadataILi2EEENS1_27BinaryOpScalarTensorFunctorIlLi2ELi1ELi1EEEJSt4plusIlEPllEEEvT_T0_DpT1_)
        .other          _ZN2at6native63_GLOBAL__N__862fb238_30_ForeachBinaryOpScalarTensor_cu_64fe0ca525multi_tensor_apply_kernelINS1_18TensorListMetadataILi2EEENS1_27BinaryOpScalarTensorFunctorIlLi2ELi1ELi1EEEJSt4plusIlEPllEEEvT_T0_DpT1_,@"STO_CUDA_ENTRY STV_DEFAULT"
_ZN2at6native63_GLOBAL__N__862fb238_30_ForeachBinaryOpScalarTensor_cu_64fe0ca525multi_tensor_apply_kernelINS1_18TensorListMetadataILi2EEENS1_27BinaryOpScalarTensorFunctorIlLi2ELi1ELi1EEEJSt4plusIlEPllEEEvT_T0_DpT1_:
        /* <DEDUP_REMOVED lines=29> */
.L_x_445:
[----:B0-----:R-:W-:Y:S01]  /*01d0*/  IADD3 R13, P0, R0, R6, RZ ;  /* 0x00000006000d7210 */ /* 0x001fe20007f1e0ff */
[C---:B-1----:R-:W-:Y:S01]  /*01e0*/  IMAD R26, R2.reuse, 0x3, RZ ;  /* 0x00000003021a7824 */ /* 0x042fe200078e02ff */
[----:B------:R-:W0:Y:S01]  /*01f0*/  LDC.64 R10, c[0x0][0xe60] ;  /* 0x00039800ff0a7b82 */ /* 0x000e220000000a00 */
[----:B------:R-:W-:Y:S02]  /*0200*/  CS2R R20, SRZ ;  /* 0x0000000000147805 */ /* 0x000fe4000001ff00 */
[CC--:B------:R-:W-:Y:S01]  /*0210*/  IADD3 R3, P3, R2.reuse, R13.reuse, RZ ;  /* 0x0000000d02037210 */ /* 0x0c0fe20007f7e0ff */
[----:B------:R-:W-:Y:S01]  /*0220*/  IMAD.X R8, RZ, RZ, R7, P0 ;  /* 0x000000ffff087224 */ /* 0x000fe200000e0607 */
[C---:B------:R-:W-:Y:S02]  /*0230*/  ISETP.GE.U32.AND P4, PT, R13.reuse, 0x10000, PT ;  /* 0x000100000d00780c */ /* 0x040fe40003f86070 */
[----:B------:R-:W-:Y:S02]  /*0240*/  CS2R R22, SRZ ;  /* 0x0000000000167805 */ /* 0x000fe4000001ff00 */
[----:B------:R-:W-:Y:S01]  /*0250*/  LEA R4, P5, R2, R13, 0x1 ;  /* 0x0000000d02047211 */ /* 0x000fe200078a08ff */
[----:B------:R-:W-:Y:S01]  /*0260*/  IMAD.X R24, RZ, RZ, R8, P3 ;  /* 0x000000ffff187224 */ /* 0x000fe200018e0608 */
[----:B------:R-:W-:-:S02]  /*0270*/  ISETP.LT.U32.AND P0, PT, R13, UR12, PT ;  /* 0x0000000c0d007c0c */ /* 0x000fc4000bf01070 */
[C---:B------:R-:W-:Y:S01]  /*0280*/  ISETP.GE.U32.AND.EX P4, PT, R8.reuse, RZ, PT, P4 ;  /* 0x000000ff0800720c */ /* 0x040fe20003f86140 */
[----:B------:R-:W-:Y:S01]  /*0290*/  IMAD.X R5, RZ, RZ, R8, P5 ;  /* 0x000000ffff057224 */ /* 0x000fe200028e0608 */
[C---:B------:R-:W-:Y:S02]  /*02a0*/  ISETP.GE.U32.AND P1, PT, R3.reuse, 0x10000, PT ;  /* 0x000100000300780c */ /* 0x040fe40003f26070 */
[----:B------:R-:W-:Y:S02]  /*02b0*/  ISETP.LT.AND.EX P0, PT, R8, UR4, !P4, P0 ;  /* 0x0000000408007c0c */ /* 0x000fe4000e701300 */
[----:B------:R-:W-:Y:S02]  /*02c0*/  ISETP.LT.U32.AND P2, PT, R3, UR12, PT ;  /* 0x0000000c03007c0c */ /* 0x000fe4000bf41070 */
[----:B------:R-:W-:Y:S02]  /*02d0*/  ISETP.GE.U32.AND.EX P5, PT, R24, RZ, PT, P1 ;  /* 0x000000ff1800720c */ /* 0x000fe40003fa6110 */
[----:B------:R-:W-:-:S02]  /*02e0*/  IADD3 R26, P4, R26, R13, RZ ;  /* 0x0000000d1a1a7210 */ /* 0x000fc40007f9e0ff */
[----:B------:R-:W-:Y:S02]  /*02f0*/  ISETP.GE.U32.AND P3, PT, R4, 0x10000, PT ;  /* 0x000100000400780c */ /* 0x000fe40003f66070 */
[----:B------:R-:W-:Y:S01]  /*0300*/  ISETP.LT.AND.EX P2, PT, R24, UR4, !P5, P2 ;  /* 0x0000000418007c0c */ /* 0x000fe2000ef41320 */
[----:B------:R-:W-:Y:S01]  /*0310*/  IMAD.X R9, RZ, RZ, R8, P4 ;  /* 0x000000ffff097224 */ /* 0x000fe200020e0608 */
[----:B------:R-:W-:Y:S02]  /*0320*/  ISETP.LT.U32.AND P1, PT, R4, UR12, PT ;  /* 0x0000000c04007c0c */ /* 0x000fe4000bf21070 */
[----:B------:R-:W-:Y:S02]  /*0330*/  CS2R R18, SRZ ;  /* 0x0000000000127805 */ /* 0x000fe4000001ff00 */
[----:B------:R-:W-:Y:S01]  /*0340*/  ISETP.GE.U32.AND.EX P3, PT, R5, RZ, PT, P3 ;  /* 0x000000ff0500720c */ /* 0x000fe20003f66130 */
[----:B0-----:R-:W2:Y:S01]  /*0350*/  LDG.E.64 R10, desc[UR10][R10.64] ;  /* 0x0000000a0a0a7981 */ /* 0x001ea2000c1e1b00 */
        /* <DEDUP_REMOVED lines=10> */
[----:B------:R0:W3:Y:S03]  /*0400*/  @P0 LDG.E.64 R22, desc[UR10][R16.64] ;  /* 0x0000000a10160981 */ /* 0x0000e6000c1e1b00 */
[----:B------:R-:W-:Y:S01]  /*0410*/  @P1 LEA.HI.X R29, R4, UR7, R5, 0x3, P5 ;  /* 0x00000007041d1c11 */ /* 0x000fe2000a8f1c05 */
[----:B------:R1:W4:Y:S04]  /*0420*/  @P2 LDG.E.64 R20, desc[UR10][R14.64] ;  /* 0x0000000a0e142981 */ /* 0x000328000c1e1b00 */
[----:B------:R-:W5:Y:S01]  /*0430*/  @P1 LDG.E.64 R18, desc[UR10][R28.64] ;  /* 0x0000000a1c121981 */ /* 0x000f62000c1e1b00 */
[----:B0-----:R-:W-:-:S02]  /*0440*/  CS2R R16, SRZ ;  /* 0x0000000000107805 */ /* 0x001fc4000001ff00 */
[----:B-1----:R-:W-:-:S04]  /*0450*/  @P3 LEA R14, P4, R26, UR6, 0x3 ;  /* 0x000000061a0e3c11 */ /* 0x002fc8000f8818ff */
[----:B------:R-:W-:-:S05]  /*0460*/  @P3 LEA.HI.X R15, R26, UR7, R9, 0x3, P4 ;  /* 0x000000071a0f3c11 */ /* 0x000fca000a0f1c09 */
[----:B------:R0:W5:Y:S01]  /*0470*/  @P3 LDG.E.64 R16, desc[UR10][R14.64] ;  /* 0x0000000a0e103981 */ /* 0x000162000c1e1b00 */
[----:B------:R-:W-:-:S04]  /*0480*/  @P0 LEA R12, P4, R13, UR8, 0x3 ;  /* 0x000000080d0c0c11 */ /* 0x000fc8000f8818ff */
[----:B------:R-:W-:Y:S02]  /*0490*/  @P0 LEA.HI.X R13, R13, UR9, R8, 0x3, P4 ;  /* 0x000000090d0d0c11 */ /* 0x000fe4000a0f1c08 */
[----:B------:R-:W-:Y:S02]  /*04a0*/  @P3 LEA R8, P6, R26, UR8, 0x3 ;  /* 0x000000081a083c11 */ /* 0x000fe4000f8c18ff */
[----:B0-----:R-:W-:Y:S01]  /*04b0*/  @P1 LEA R14, P5, R4, UR8, 0x3 ;  /* 0x00000008040e1c11 */ /* 0x001fe2000f8a18ff */
[----:B------:R-:W-:Y:S01]  /*04c0*/  IMAD.WIDE.U32 R6, R2, 0x4, R6 ;  /* 0x0000000402067825 */ /* 0x000fe200078e0006 */
[----:B------:R-:W-:Y:S02]  /*04d0*/  @P3 LEA.HI.X R9, R26, UR9, R9, 0x3, P6 ;  /* 0x000000091a093c11 */ /* 0x000fe4000b0f1c09 */
[----:B------:R-:W-:Y:S01]  /*04e0*/  @P1 LEA.HI.X R15, R4, UR9, R5, 0x3, P5 ;  /* 0x00000009040f1c11 */ /* 0x000fe2000a8f1c05 */
[----:B--2---:R-:W-:-:S04]  /*04f0*/  IMAD R25, R11, UR14, RZ ;  /* 0x0000000e0b197c24 */ /* 0x004fc8000f8e02ff */
[C---:B------:R-:W-:Y:S02]  /*0500*/  IMAD R25, R10.reuse, UR15, R25 ;  /* 0x0000000f0a197c24 */ /* 0x040fe4000f8e0219 */
[----:B---3--:R-:W-:-:S04]  /*0510*/  IMAD.WIDE.U32 R22, R10, UR14, R22 ;  /* 0x0000000e0a167c25 */ /* 0x008fc8000f8e0016 */
[----:B----4-:R-:W-:-:S04]  /*0520*/  IMAD.WIDE.U32 R20, R10, UR14, R20 ;  /* 0x0000000e0a147c25 */ /* 0x010fc8000f8e0014 */
[----:B-----5:R-:W-:-:S04]  /*0530*/  IMAD.WIDE.U32 R18, R10, UR14, R18 ;  /* 0x0000000e0a127c25 */ /* 0x020fc8000f8e0012 */
[----:B------:R-:W-:Y:S02]  /*0540*/  IMAD.IADD R23, R23, 0x1, R25 ;  /* 0x0000000117177824 */ /* 0x000fe400078e0219 */
[C---:B------:R-:W-:Y:S02]  /*0550*/  IMAD.IADD R21, R25.reuse, 0x1, R21 ;  /* 0x0000000119157824 */ /* 0x040fe400078e0215 */
[----:B------:R-:W-:Y:S02]  /*0560*/  IMAD.IADD R19, R25, 0x1, R19 ;  /* 0x0000000119137824 */ /* 0x000fe400078e0213 */
[----:B------:R-:W-:Y:S01]  /*0570*/  IMAD.WIDE.U32 R16, R10, UR14, R16 ;  /* 0x0000000e0a107c25 */ /* 0x000fe2000f8e0010 */
[----:B------:R-:W-:-:S04]  /*0580*/  @P2 LEA R10, P4, R3, UR8, 0x3 ;  /* 0x00000008030a2c11 */ /* 0x000fc8000f8818ff */
[----:B------:R-:W-:Y:S01]  /*0590*/  @P2 LEA.HI.X R11, R3, UR9, R24, 0x3, P4 ;  /* 0x00000009030b2c11 */ /* 0x000fe2000a0f1c18 */
[----:B------:R-:W-:Y:S01]  /*05a0*/  IMAD.IADD R17, R25, 0x1, R17 ;  /* 0x0000000119117824 */ /* 0x000fe200078e0211 */
[----:B------:R2:W-:Y:S01]  /*05b0*/  @P0 STG.E.64 desc[UR10][R12.64], R22 ;  /* 0x000000160c000986 */ /* 0x0005e2000c101b0a */
[----:B------:R-:W-:-:S03]  /*05c0*/  ISETP.GE.U32.AND P0, PT, R6, 0x10000, PT ;  /* 0x000100000600780c */ /* 0x000fc60003f06070 */
[----:B------:R2:W-:Y:S04]  /*05d0*/  @P2 STG.E.64 desc[UR10][R10.64], R20 ;  /* 0x000000140a002986 */ /* 0x0005e8000c101b0a */
[----:B------:R2:W-:Y:S01]  /*05e0*/  @P1 STG.E.64 desc[UR10][R14.64], R18 ;  /* 0x000000120e001986 */ /* 0x0005e2000c101b0a */
[----:B------:R-:W-:-:S03]  /*05f0*/  ISETP.LT.U32.AND P1, PT, R6, UR12, PT ;  /* 0x0000000c06007c0c */ /* 0x000fc6000bf21070 */
[----:B------:R2:W-:Y:S01]  /*0600*/  @P3 STG.E.64 desc[UR10][R8.64], R16 ;  /* 0x0000001008003986 */ /* 0x0005e2000c101b0a */
[C---:B------:R-:W-:Y:S02]  /*0610*/  ISETP.GE.U32.AND.EX P0, PT, R7.reuse, RZ, PT, P0 ;  /* 0x000000ff0700720c */ /* 0x040fe40003f06100 */
[----:B------:R-:W-:-:S13]  /*0620*/  ISETP.LT.AND.EX P1, PT, R7, UR4, PT, P1 ;  /* 0x0000000407007c0c */ /* 0x000fda000bf21310 */
[----:B--2---:R-:W-:Y:S05]  /*0630*/  @!P0 BRA P1, `(.L_x_445) ;  /* 0xfffffff800e48947 */ /* 0x004fea000083ffff */
[----:B------:R-:W-:Y:S05]  /*0640*/  EXIT ;  /* 0x000000000000794d */ /* 0x000fea0003800000 */
.L_x_444:
        /* <DEDUP_REMOVED lines=10> */
.L_x_446:
[C---:B------:R-:W-:Y:S01]  /*06f0*/  IMAD.SHL.U32 R23, R13.reuse, 0x20, RZ ;  /* 0x000000200d177824 */ /* 0x040fe200078e00ff */
[----:B------:R-:W-:Y:S01]  /*0700*/  SHF.L.U64.HI R22, R13, 0x5, R0 ;  /* 0x000000050d167819 */ /* 0x000fe20000010200 */
[----:B0-----:R-:W2:Y:S03]  /*0710*/  LDG.E.64 R14, desc[UR10][R2.64] ;  /* 0x0000000a020e7981 */ /* 0x001ea6000c1e1b00 */
[----:B------:R-:W-:-:S04]  /*0720*/  IADD3 R20, P0, R23, UR6, RZ ;  /* 0x0000000617147c10 */ /* 0x000fc8000ff1e0ff */
[----:B------:R-:W-:-:S05]  /*0730*/  IADD3.X R21, R22, UR7, RZ, P0, !PT ;  /* 0x0000000716157c10 */ /* 0x000fca00087fe4ff */
[----:B------:R-:W3:Y:S04]  /*0740*/  LDG.E.128 R8, desc[UR10][R20.64] ;  /* 0x0000000a14087981 */ /* 0x000ee8000c1e1d00 */
[----:B------:R-:W4:Y:S01]  /*0750*/  LDG.E.128 R4, desc[UR10][R20.64+0x10] ;  /* 0x0000100a14047981 */ /* 0x000f22000c1e1d00 */
[----:B--2---:R-:W-:-:S04]  /*0760*/  IMAD R15, R15, UR14, RZ ;  /* 0x0000000e0f0f7c24 */ /* 0x004fc8000f8e02ff */
[C---:B------:R-:W-:Y:S02]  /*0770*/  IMAD R12, R14.reuse, UR15, R15 ;  /* 0x0000000f0e0c7c24 */ /* 0x040fe4000f8e020f */
[----:B---3--:R-:W-:-:S04]  /*0780*/  IMAD.WIDE.U32 R16, R14, UR14, R10 ;  /* 0x0000000e0e107c25 */ /* 0x008fc8000f8e000a */
[----:B------:R-:W-:Y:S01]  /*0790*/  IMAD.WIDE.U32 R18, R14, UR14, R8 ;  /* 0x0000000e0e127c25 */ /* 0x000fe2000f8e0008 */
[----:B------:R-:W-:-:S03]  /*07a0*/  IADD3 R8, P0, R23, UR8, RZ ;  /* 0x0000000817087c10 */ /* 0x000fc6000ff1e0ff */
[----:B------:R-:W-:Y:S02]  /*07b0*/  IMAD.IADD R23, R17, 0x1, R12 ;  /* 0x0000000111177824 */ /* 0x000fe400078e020c */
[----:B------:R-:W-:Y:S02]  /*07c0*/  IMAD.IADD R17, R12, 0x1, R19 ;  /* 0x000000010c117824 */ /* 0x000fe400078e0213 */
[----:B----4-:R-:W-:Y:S01]  /*07d0*/  IMAD.WIDE.U32 R10, R14, UR14, R4 ;  /* 0x0000000e0e0a7c25 */ /* 0x010fe2000f8e0004 */
[----:B------:R-:W-:-:S03]  /*07e0*/  IADD3.X R9, R22, UR9, RZ, P0, !PT ;  /* 0x0000000916097c10 */ /* 0x000fc600087fe4ff */
[----:B------:R-:W-:Y:S01]  /*07f0*/  IMAD.WIDE.U32 R14, R14, UR14, R6 ;  /* 0x0000000e0e0e7c25 */ /* 0x000fe2000f8e0006 */
[----:B------:R-:W-:-:S03]  /*0800*/  IADD3 R13, P0, R13, UR5, RZ ;  /* 0x000000050d0d7c10 */ /* 0x000fc6000ff1e0ff */
[----:B------:R-:W-:Y:S02]  /*0810*/  IMAD.MOV.U32 R6, RZ, RZ, R16 ;  /* 0x000000ffff067224 */ /* 0x000fe400078e0010 */
[----:B------:R-:W-:Y:S02]  /*0820*/  IMAD.MOV.U32 R7, RZ, RZ, R23 ;  /* 0x000000ffff077224 */ /* 0x000fe400078e0017 */
[----:B------:R-:W-:Y:S02]  /*0830*/  IMAD.MOV.U32 R4, RZ, RZ, R18 ;  /* 0x000000ffff047224 */ /* 0x000fe400078e0012 */
[----:B------:R-:W-:Y:S02]  /*0840*/  IMAD.MOV.U32 R5, RZ, RZ, R17 ;  /* 0x000000ffff057224 */ /* 0x000fe400078e0011 */
[C---:B------:R-:W-:Y:S02]  /*0850*/  IMAD.IADD R11, R12.reuse, 0x1, R11 ;  /* 0x000000010c0b7824 */ /* 0x040fe400078e020b */
[----:B------:R-:W-:Y:S01]  /*0860*/  IMAD.IADD R15, R12, 0x1, R15 ;  /* 0x000000010c0f7824 */ /* 0x000fe200078e020f */
[----:B------:R0:W-:Y:S01]  /*0870*/  STG.E.128 desc[UR10][R8.64], R4 ;  /* 0x0000000408007986 */ /* 0x0001e2000c101d0a */
[----:B------:R-:W-:Y:S01]  /*0880*/  IMAD.X R0, RZ, RZ, R0, P0 ;  /* 0x000000ffff007224 */ /* 0x000fe200000e0600 */
[----:B------:R-:W-:-:S04]  /*0890*/  ISETP.LT.U32.AND P1, PT, R13, 0x4000, PT ;  /* 0x000040000d00780c */ /* 0x000fc80003f21070 */
[----:B------:R-:W-:Y:S01]  /*08a0*/  ISETP.LT.U32.AND.EX P1, PT, R0, RZ, PT, P1 ;  /* 0x000000ff0000720c */ /* 0x000fe20003f21110 */
[----:B0-----:R-:W-:Y:S02]  /*08b0*/  IMAD.MOV.U32 R4, RZ, RZ, R10 ;  /* 0x000000ffff047224 */ /* 0x001fe400078e000a */
[----:B------:R-:W-:Y:S02]  /*08c0*/  IMAD.MOV.U32 R5, RZ, RZ, R11 ;  /* 0x000000ffff057224 */ /* 0x000fe400078e000b */
[----:B------:R-:W-:Y:S02]  /*08d0*/  IMAD.MOV.U32 R6, RZ, RZ, R14 ;  /* 0x000000ffff067224 */ /* 0x000fe400078e000e */
[----:B------:R-:W-:Y:S02]  /*08e0*/  IMAD.MOV.U32 R7, RZ, RZ, R15 ;  /* 0x000000ffff077224 */ /* 0x000fe400078e000f */
[----:B------:R-:W-:-:S03]  /*08f0*/  IMAD.SHL.U32 R10, R13, 0x4, RZ ;  /* 0x000000040d0a7824 */ /* 0x000fc600078e00ff */
[----:B------:R1:W-:Y:S02]  /*0900*/  STG.E.128 desc[UR10][R8.64+0x10], R4 ;  /* 0x0000100408007986 */ /* 0x0003e4000c101d0a */
[----:B------:R-:W-:Y:S02]  /*0910*/  ISETP.GE.U32.AND P0, PT, R10, UR12, PT ;  /* 0x0000000c0a007c0c */ /* 0x000fe4000bf06070 */
[----:B------:R-:W-:-:S04]  /*0920*/  SHF.L.U64.HI R10, R13, 0x2, R0 ;  /* 0x000000020d0a7819 */ /* 0x000fc80000010200 */
[----:B------:R-:W-:-:S13]  /*0930*/  ISETP.GE.AND.EX P0, PT, R10, UR4, PT, P0 ;  /* 0x000000040a007c0c */ /* 0x000fda000bf06300 */
[----:B-1----:R-:W-:Y:S05]  /*0940*/  @!P0 BRA P1, `(.L_x_446) ;  /* 0xfffffffc00688947 */ /* 0x002fea000083ffff */
[----:B------:R-:W-:Y:S05]  /*0950*/  EXIT ;  /* 0x000000000000794d */ /* 0x000fea0003800000 */
.L_x_447:
        /* <DEDUP_REMOVED lines=10> */
.L_x_574:


//--------------------- .text._ZN2at6native63_GLOBAL__N__862fb238_30_ForeachBinaryOpScalarTensor_cu_64fe0ca525multi_tensor_apply_kernelINS1_18TensorListMetadataILi2EEENS1_27BinaryOpScalarTensorFunctorIiLi2ELi1ELi1EEEJSt4plusIiEPiiEEEvT_T0_DpT1_ --------------------------
	.section	.text._ZN2at6native63_GLOBAL__N__862fb238_30_ForeachBinaryOpScalarTensor_cu_64fe0ca525multi_tensor_apply_kernelINS1_18TensorListMetadataILi2EEENS1_27BinaryOpScalarTensorFunctorIiLi2ELi1ELi1EEEJSt4plusIiEPiiEEEvT_T0_DpT1_,"ax",@progbits
	.align	128
.text._ZN2at6native63_GLOBAL__N__862fb238_30_ForeachBinaryOpScalarTensor_cu_64fe0ca525multi_tensor_apply_kernelINS1_18TensorListMetadataILi2EEENS1_27BinaryOpScalarTensorFunctorIiLi2ELi1ELi1EEEJSt4plusIiEPiiEEEvT_T0_DpT1_:
        .type           _ZN2at6native63_GLOBAL__N__862fb238_30_ForeachBinaryOpScalarTensor_cu_64fe0ca525multi_tensor_apply_kernelINS1_18TensorListMetadataILi2EEENS1_27BinaryOpScalarTensorFunctorIiLi2ELi1ELi1EEEJSt4plusIiEPiiEEEvT_T0_DpT1_,@function
        .size           _ZN2at6native63_GLOBAL__N__862fb238_30_ForeachBinaryOpScalarTensor_cu_64fe0ca525multi_tensor_apply_kernelINS1_18TensorListMetadataILi2EEENS1_27BinaryOpScalarTensorFunctorIiLi2ELi1ELi1EEEJSt4plusIiEPiiEEEvT_T0_DpT1_,(.L_x_575 - _ZN2at6native63_GLOBAL__N__862fb238_30_ForeachBinaryOpScalarTensor_cu_64fe0ca525multi_tensor_apply_kernelINS1_18TensorListMetadataILi2EEENS1_27BinaryOpScalarTensorFunctorIiLi2ELi1ELi1EEEJSt4plusIiEPiiEEEvT_T0_DpT1_)
        .other          _ZN2at6native63_GLOBAL__N__862fb238_30_ForeachBinaryOpScalarTensor_cu_64fe0ca525multi_tensor_apply_kernelINS1_18TensorListMetadataILi2EEENS1_27BinaryOpScalarTensorFunctorIiLi2ELi1ELi1EEEJSt4plusIiEPiiEEEvT_T0_DpT1_,@"STO_CUDA_ENTRY STV_DEFAULT"
_ZN2at6native63_GLOBAL__N__862fb238_30_ForeachBinaryOpScalarTensor_cu_64fe0ca525multi_tensor_apply_kernelINS1_18TensorListMetadataILi2EEENS1_27BinaryOpScalarTensorFunctorIiLi2ELi1ELi1EEEJSt4plusIiEPiiEEEvT_T0_DpT1_:
        /* <DEDUP_REMOVED lines=28> */
.L_x_449:
        /* <DEDUP_REMOVED lines=49> */
[C---:B--2---:R-:W-:Y:S01]  /*04d0*/  IMAD R27, R24.reuse, UR6, R19 ;  /* 0x00000006181b7c24 */ /* 0x044fe2000f8e0213 */
[----:B------:R-:W-:Y:S01]  /*04e0*/  @P2 LEA.HI.X R19, R7, R13, R8, 0x2, P4 ;  /* 0x0000000d07132211 */ /* 0x000fe200020f1408 */
[----:B------:R-:W-:Y:S02]  /*04f0*/  IMAD.MOV.U32 R7, RZ, RZ, R6 ;  /* 0x000000ffff077224 */ /* 0x000fe400078e0006 */
[----:B------:R-:W-:Y:S02]  /*0500*/  IMAD.MOV.U32 R6, RZ, RZ, R5 ;  /* 0x000000ffff067224 */ /* 0x000fe400078e0005 */
[----:B---3--:R-:W-:Y:S01]  /*0510*/  IMAD R9, R24, UR6, R22 ;  /* 0x0000000618097c24 */ /* 0x008fe2000f8e0216 */
[----:B------:R2:W-:Y:S01]  /*0520*/  @P0 STG.E desc[UR4][R14.64], R27 ;  /* 0x0000001b0e000986 */ /* 0x0005e2000c101904 */
[----:B------:R-:W-:-:S03]  /*0530*/  IMAD.WIDE.U32 R6, R4, 0x4, R6 ;  /* 0x0000000404067825 */ /* 0x000fc600078e0006 */
[----:B------:R2:W-:Y:S01]  /*0540*/  @P1 STG.E desc[UR4][R16.64], R9 ;  /* 0x0000000910001986 */ /* 0x0005e2000c101904 */
[----:B----4-:R-:W-:Y:S01]  /*0550*/  IMAD R23, R24, UR6, R23 ;  /* 0x0000000618177c24 */ /* 0x010fe2000f8e0217 */
[C---:B------:R-:W-:Y:S02]  /*0560*/  ISETP.GE.U32.AND P0, PT, R6.reuse, 0x10000, PT ;  /* 0x000100000600780c */ /* 0x040fe40003f06070 */
[----:B------:R-:W-:Y:S02]  /*0570*/  ISETP.LT.U32.AND P1, PT, R6, R0, PT ;  /* 0x000000000600720c */ /* 0x000fe40003f21070 */
[----:B------:R2:W-:Y:S01]  /*0580*/  @P2 STG.E desc[UR4][R18.64], R23 ;  /* 0x0000001712002986 */ /* 0x0005e2000c101904 */
[C---:B------:R-:W-:Y:S02]  /*0590*/  ISETP.GE.U32.AND.EX P0, PT, R7.reuse, RZ, PT, P0 ;  /* 0x000000ff0700720c */ /* 0x040fe40003f06100 */
[----:B------:R-:W-:Y:S01]  /*05a0*/  ISETP.LT.AND.EX P1, PT, R7, R2, PT, P1 ;  /* 0x000000020700720c */ /* 0x000fe20003f21310 */
[----:B-----5:R-:W-:-:S05]  /*05b0*/  IMAD R25, R24, UR6, R25 ;  /* 0x0000000618197c24 */ /* 0x020fca000f8e0219 */
[----:B------:R2:W-:Y:S01]  /*05c0*/  @P3 STG.E desc[UR4][R20.64], R25 ;  /* 0x0000001914003986 */ /* 0x0005e2000c101904 */
[----:B------:R-:W-:Y:S02]  /*05d0*/  IMAD.MOV.U32 R5, RZ, RZ, R6 ;  /* 0x000000ffff057224 */ /* 0x000fe400078e0006 */
[----:B------:R-:W-:-:S04]  /*05e0*/  IMAD.MOV.U32 R6, RZ, RZ, R7 ;  /* 0x000000ffff067224 */ /* 0x000fc800078e0007 */
[----:B------:R-:W-:Y:S05]  /*05f0*/  @!P0 BRA P1, `(.L_x_449) ;  /* 0xfffffff800f08947 */ /* 0x000fea000083ffff */
[----:B------:R-:W-:Y:S05]  /*0600*/  EXIT ;  /* 0x000000000000794d */ /* 0x000fea0003800000 */
.L_x_448:
        /* <DEDUP_REMOVED lines=10> */
.L_x_450:
[C---:B------:R-:W-:Y:S01]  /*06b0*/  IMAD.SHL.U32 R17, R18.reuse, 0x10, RZ ;  /* 0x0000001012117824 */ /* 0x040fe200078e00ff */
        /* <DEDUP_REMOVED lines=8> */
[----:B------:R-:W-:Y:S01]  /*0740*/  IMAD.X R21, RZ, RZ, R21, P0 ;  /* 0x000000ffff157224 */ /* 0x000fe200000e0615 */
[----:B------:R-:W-:-:S04]  /*0750*/  ISETP.LT.U32.AND P1, PT, R18, 0x4000, PT ;  /* 0x000040001200780c */ /* 0x000fc80003f21070 */
[----:B------:R-:W-:Y:S01]  /*0760*/  ISETP.LT.U32.AND.EX P1, PT, R21, RZ, PT, P1 ;  /* 0x000000ff1500720c */ /* 0x000fe20003f21110 */
[C---:B--2---:R-:W-:Y:S02]  /*0770*/  IMAD R7, R3.reuse, UR7, R7 ;  /* 0x0000000703077c24 */ /* 0x044fe4000f8e0207 */
[C---:B------:R-:W-:Y:S02]  /*0780*/  IMAD R6, R3.reuse, UR7, R6 ;  /* 0x0000000703067c24 */ /* 0x040fe4000f8e0206 */
[C---:B------:R-:W-:Y:S02]  /*0790*/  IMAD R5, R3.reuse, UR7, R5 ;  /* 0x0000000703057c24 */ /* 0x040fe4000f8e0205 */
[----:B------:R-:W-:Y:S02]  /*07a0*/  IMAD R4, R3, UR7, R4 ;  /* 0x0000000703047c24 */ /* 0x000fe4000f8e0204 */
[----:B------:R-:W-:-:S03]  /*07b0*/  IMAD.SHL.U32 R3, R18, 0x4, RZ ;  /* 0x0000000412037824 */ /* 0x000fc600078e00ff */
[----:B------:R1:W-:Y:S02]  /*07c0*/  STG.E.128 desc[UR4][R16.64], R4 ;  /* 0x0000000410007986 */ /* 0x0003e4000c101d04 */
[----:B------:R-:W-:Y:S02]  /*07d0*/  ISETP.GE.U32.AND P0, PT, R3, R0, PT ;  /* 0x000000000300720c */ /* 0x000fe40003f06070 */
[----:B------:R-:W-:-:S04]  /*07e0*/  SHF.L.U64.HI R3, R18, 0x2, R21 ;  /* 0x0000000212037819 */ /* 0x000fc80000010215 */
[----:B------:R-:W-:-:S13]  /*07f0*/  ISETP.GE.AND.EX P0, PT, R3, R2, PT, P0 ;  /* 0x000000020300720c */ /* 0x000fda0003f06300 */
[----:B-1----:R-:W-:Y:S05]  /*0800*/  @!P0 BRA P1, `(.L_x_450) ;  /* 0xfffffffc00a88947 */ /* 0x002fea000083ffff */
[----:B------:R-:W-:Y:S05]  /*0810*/  EXIT ;  /* 0x000000000000794d */ /* 0x000fea0003800000 */
.L_x_451:
        /* <DEDUP_REMOVED lines=14> */
.L_x_575:


//--------------------- .text._ZN2at6native63_GLOBAL__N__862fb238_30_ForeachBinaryOpScalarTensor_cu_64fe0ca525multi_tensor_apply_kernelINS1_18TensorListMetadataILi2EEENS1_27BinaryOpScalarTensorFunctorIaLi2ELi1ELi1EEEJSt4plusIaEPaaEEEvT_T0_DpT1_ --------------------------
	.section	.text._ZN2at6native63_GLOBAL__N__862fb238_30_ForeachBinaryOpScalarTensor_cu_64fe0ca525multi_tensor_apply_kernelINS1_18TensorListMetadataILi2EEENS1_27BinaryOpScalarTensorFunctorIaLi2ELi1ELi1EEEJSt4plusIaEPaaEEEvT_T0_DpT1_,"ax",@progbits
	.align	128
.text._ZN2at6native63_GLOBAL__N__862fb238_30_ForeachBinaryOpScalarTensor_cu_64fe0ca525multi_tensor_apply_kernelINS1_18TensorListMetadataILi2EEENS1_27BinaryOpScalarTensorFunctorIaLi2ELi1ELi1EEEJSt4plusIaEPaaEEEvT_T0_DpT1_:
        .type           _ZN2at6native63_GLOBAL__N__862fb238_30_ForeachBinaryOpScalarTensor_cu_64fe0ca525multi_tensor_apply_kernelINS1_18TensorListMetadataILi2EEENS1_27BinaryOpScalarTensorFunctorIaLi2ELi1ELi1EEEJSt4plusIaEPaaEEEvT_T0_DpT1_,@function
        .size           _ZN2at6native63_GLOBAL__N__862fb238_30_ForeachBinaryOpScalarTensor_cu_64fe0ca525multi_tensor_apply_kernelINS1_18TensorListMetadataILi2EEENS1_27BinaryOpScalarTensorFunctorIaLi2ELi1ELi1EEEJSt4plusIaEPaaEEEvT_T0_DpT1_,(.L_x_576 - _ZN2at6native63_GLOBAL__N__862fb238_30_ForeachBinaryOpScalarTensor_cu_64fe0ca525multi_tensor_apply_kernelINS1_18TensorListMetadataILi2EEENS1_27BinaryOpScalarTensorFunctorIaLi2ELi1ELi1EEEJSt4plusIaEPaaEEEvT_T0_DpT1_)
        .other          _ZN2at6native63_GLOBAL__N__862fb238_30_ForeachBinaryOpScalarTensor_cu_64fe0ca525multi_tensor_apply_kernelINS1_18TensorListMetadataILi2EEENS1_27BinaryOpScalarTensorFunctorIaLi2ELi1ELi1EEEJSt4plusIaEPaaEEEvT_T0_DpT1_,@"STO_CUDA_ENTRY STV_DEFAULT"
_ZN2at6native63_GLOBAL__N__862fb238_30_ForeachBinaryOpScalarTensor_cu_64fe0ca525multi_tensor_apply_kernelINS1_18TensorListMetadataILi2EEENS1_27BinaryOpScalarTensorFunctorIaLi2ELi1ELi1EEEJSt4plusIaEPaaEEEvT_T0_DpT1_:
        /* <DEDUP_REMOVED lines=29> */
.L_x_453:
[----:B0-----:R-:W-:Y:S01]  /*01d0*/  IADD3 R29, P0, R7, R10, RZ ;  /* 0x0000000a071d7210 */ /* 0x001fe20007f1e0ff */
[C---:B-1----:R-:W-:Y:S01]  /*01e0*/  IMAD R24, R8.reuse, 0x3, RZ ;  /* 0x0000000308187824 */ /* 0x042fe200078e02ff */
[----:B------:R-:W0:Y:S01]  /*01f0*/  LDC.64 R12, c[0x0][0xe60] ;  /* 0x00039800ff0c7b82 */ /* 0x000e220000000a00 */
[----:B------:R-:W-:Y:S02]  /*0200*/  PRMT R28, RZ, 0x7610, R28 ;  /* 0x00007610ff1c7816 */ /* 0x000fe4000000001c */
[----:B------:R-:W-:Y:S01]  /*0210*/  IMAD.X R25, RZ, RZ, R21, P0 ;  /* 0x000000ffff197224 */ /* 0x000fe200000e0615 */
[----:B------:R-:W-:Y:S02]  /*0220*/  ISETP.GE.U32.AND P1, PT, R29, 0x10000, PT ;  /* 0x000100001d00780c */ /* 0x000fe40003f26070 */
[CC--:B------:R-:W-:Y:S02]  /*0230*/  IADD3 R26, P3, R8.reuse, R29.reuse, RZ ;  /* 0x0000001d081a7210 */ /* 0x0c0fe40007f7e0ff */
[----:B------:R-:W-:-:S02]  /*0240*/  LEA R27, P4, R8, R29, 0x1 ;  /* 0x0000001d081b7211 */ /* 0x000fc400078808ff */
[----:B------:R-:W-:Y:S01]  /*0250*/  ISETP.LT.U32.AND P0, PT, R29, R2, PT ;  /* 0x000000021d00720c */ /* 0x000fe20003f01070 */
[--C-:B------:R-:W-:Y:S01]  /*0260*/  IMAD.X R9, RZ, RZ, R25.reuse, P3 ;  /* 0x000000ffff097224 */ /* 0x100fe200018e0619 */
[C---:B------:R-:W-:Y:S01]  /*0270*/  ISETP.GE.U32.AND.EX P1, PT, R25.reuse, RZ, PT, P1 ;  /* 0x000000ff1900720c */ /* 0x040fe20003f26110 */
[----:B------:R-:W-:Y:S01]  /*0280*/  IMAD.X R20, RZ, RZ, R25, P4 ;  /* 0x000000ffff147224 */ /* 0x000fe200020e0619 */
[----:B------:R-:W-:Y:S02]  /*0290*/  ISETP.GE.U32.AND P2, PT, R26, 0x10000, PT ;  /* 0x000100001a00780c */ /* 0x000fe40003f46070 */
[----:B------:R-:W-:Y:S02]  /*02a0*/  ISETP.LT.AND.EX P1, PT, R25, R6, !P1, P0 ;  /* 0x000000061900720c */ /* 0x000fe40004f21300 */
[----:B------:R-:W-:Y:S02]  /*02b0*/  IADD3 R24, P5, R24, R29, RZ ;  /* 0x0000001d18187210 */ /* 0x000fe40007fbe0ff */
[----:B------:R-:W-:-:S02]  /*02c0*/  ISETP.GE.U32.AND P3, PT, R27, 0x10000, PT ;  /* 0x000100001b00780c */ /* 0x000fc40003f66070 */
[-C--:B------:R-:W-:Y:S01]  /*02d0*/  ISETP.LT.U32.AND P0, PT, R26, R2.reuse, PT ;  /* 0x000000021a00720c */ /* 0x080fe20003f01070 */
[----:B------:R-:W-:Y:S01]  /*02e0*/  IMAD.X R11, RZ, RZ, R25, P5 ;  /* 0x000000ffff0b7224 */ /* 0x000fe200028e0619 */
[----:B------:R-:W-:Y:S01]  /*02f0*/  ISETP.GE.U32.AND.EX P2, PT, R9, RZ, PT, P2 ;  /* 0x000000ff0900720c */ /* 0x000fe20003f46120 */
[----:B0-----:R0:W2:Y:S01]  /*0300*/  LDG.E.U8 R13, desc[UR6][R12.64] ;  /* 0x000000060c0d7981 */ /* 0x0010a2000c1e1100 */
[----:B------:R-:W-:Y:S02]  /*0310*/  ISETP.LT.U32.AND P4, PT, R27, R2, PT ;  /* 0x000000021b00720c */ /* 0x000fe40003f81070 */
[----:B------:R-:W-:Y:S02]  /*0320*/  ISETP.GE.U32.AND.EX P3, PT, R20, RZ, PT, P3 ;  /* 0x000000ff1400720c */ /* 0x000fe40003f66130 */
[----:B------:R-:W-:Y:S02]  /*0330*/  ISETP.LT.AND.EX P0, PT, R9, R6, !P2, P0 ;  /* 0x000000060900720c */ /* 0x000fe40005701300 */
[----:B------:R-:W-:-:S02]  /*0340*/  ISETP.GE.U32.AND P2, PT, R24, 0x10000, PT ;  /* 0x000100001800780c */ /* 0x000fc40003f46070 */
[----:B------:R-:W-:Y:S02]  /*0350*/  ISETP.LT.AND.EX P4, PT, R20, R6, !P3, P4 ;  /* 0x000000061400720c */ /* 0x000fe40005f81340 */
[----:B------:R-:W-:Y:S02]  /*0360*/  ISETP.LT.U32.AND P3, PT, R24, R2, PT ;  /* 0x000000021800720c */ /* 0x000fe40003f61070 */
[----:B------:R-:W-:Y:S02]  /*0370*/  ISETP.GE.U32.AND.EX P2, PT, R11, RZ, PT, P2 ;  /* 0x000000ff0b00720c */ /* 0x000fe40003f46120 */
[----:B------:R-:W-:Y:S02]  /*0380*/  @P1 IADD3 R16, P5, R29, R0, RZ ;  /* 0x000000001d101210 */ /* 0x000fe40007fbe0ff */
[----:B------:R-:W-:-:S03]  /*0390*/  ISETP.LT.AND.EX P2, PT, R11, R6, !P2, P3 ;  /* 0x000000060b00720c */ /* 0x000fc60005741330 */
[--C-:B------:R-:W-:Y:S01]  /*03a0*/  @P1 IMAD.X R17, R25, 0x1, R4.reuse, P5 ;  /* 0x0000000119111824 */ /* 0x100fe200028e0604 */
[-C--:B------:R-:W-:Y:S02]  /*03b0*/  @P0 IADD3 R14, P5, R26, R0.reuse, RZ ;  /* 0x000000001a0e0210 */ /* 0x080fe40007fbe0ff */
[-C--:B------:R-:W-:Y:S02]  /*03c0*/  @P4 IADD3 R18, P3, R27, R0.reuse, RZ ;  /* 0x000000001b124210 */ /* 0x080fe40007f7e0ff */
[----:B------:R1:W2:Y:S01]  /*03d0*/  @P1 LDG.E.U8 R28, desc[UR6][R16.64] ;  /* 0x00000006101c1981 */ /* 0x0002a2000c1e1100 */
[--C-:B------:R-:W-:Y:S02]  /*03e0*/  @P0 IMAD.X R15, R9, 0x1, R4.reuse, P5 ;  /* 0x00000001090f0824 */ /* 0x100fe400028e0604 */
[----:B------:R-:W-:Y:S02]  /*03f0*/  @P4 IMAD.X R19, R20, 0x1, R4, P3 ;  /* 0x0000000114134824 */ /* 0x000fe400018e0604 */
[----:B------:R-:W-:-:S02]  /*0400*/  @P2 IADD3 R22, P3, R24, R0, RZ ;  /* 0x0000000018162210 */ /* 0x000fc40007f7e0ff */
[----:B0-----:R-:W-:Y:S02]  /*0410*/  PRMT R12, RZ, 0x7610, R12 ;  /* 0x00007610ff0c7816 */ /* 0x001fe4000000000c */
[----:B-1----:R-:W-:Y:S02]  /*0420*/  PRMT R16, RZ, 0x7610, R16 ;  /* 0x00007610ff107816 */ /* 0x002fe40000000010 */
[----:B------:R-:W-:Y:S01]  /*0430*/  PRMT R17, RZ, 0x7610, R17 ;  /* 0x00007610ff117816 */ /* 0x000fe20000000011 */
[----:B------:R-:W-:-:S03]  /*0440*/  @P2 IMAD.X R23, R11, 0x1, R4, P3 ;  /* 0x000000010b172824 */ /* 0x000fc600018e0604 */
[----:B------:R0:W3:Y:S04]  /*0450*/  @P0 LDG.E.U8 R16, desc[UR6][R14.64] ;  /* 0x000000060e100981 */ /* 0x0000e8000c1e1100 */
[----:B------:R2:W4:Y:S04]  /*0460*/  @P4 LDG.E.U8 R17, desc[UR6][R18.64] ;  /* 0x0000000612114981 */ /* 0x000528000c1e1100 */
[----:B------:R-:W5:Y:S01]  /*0470*/  @P2 LDG.E.U8 R12, desc[UR6][R22.64] ;  /* 0x00000006160c2981 */ /* 0x000f62000c1e1100 */
[----:B------:R-:W-:Y:S01]  /*0480*/  UPRMT UR4, UR5, 0x8880, URZ ;  /* 0x0000888005047896 */ /* 0x000fe2000800003f */
[----:B0-----:R-:W-:-:S05]  /*0490*/  @P1 IADD3 R14, P3, R29, R3, RZ ;  /* 0x000000031d0e1210 */ /* 0x001fca0007f7e0ff */
[----:B------:R-:W-:Y:S01]  /*04a0*/  @P1 IMAD.X R15, R25, 0x1, R5, P3 ;  /* 0x00000001190f1824 */ /* 0x000fe200018e0605 */
[-C--:B------:R-:W-:Y:S01]  /*04b0*/  @P0 IADD3 R26, P5, R26, R3.reuse, RZ ;  /* 0x000000031a1a0210 */ /* 0x080fe20007fbe0ff */
[----:B--2---:R-:W-:Y:S01]  /*04c0*/  IMAD R19, R13, UR4, R28 ;  /* 0x000000040d137c24 */ /* 0x004fe2000f8e021c */
[----:B------:R-:W-:-:S04]  /*04d0*/  @P4 IADD3 R28, P3, R27, R3, RZ ;  /* 0x000000031b1c4210 */ /* 0x000fc80007f7e0ff */
[----:B------:R2:W-:Y:S01]  /*04e0*/  @P1 STG.E.U8 desc[UR6][R14.64], R19 ;  /* 0x000000130e001986 */ /* 0x0005e2000c101106 */
[----:B------:R-:W-:Y:S01]  /*04f0*/  @P2 IADD3 R24, P1, R24, R3, RZ ;  /* 0x0000000318182210 */ /* 0x000fe20007f3e0ff */
[----:B------:R-:W-:-:S04]  /*0500*/  @P0 IMAD.X R27, R9, 0x1, R5, P5 ;  /* 0x00000001091b0824 */ /* 0x000fc800028e0605 */
[----:B------:R-:W-:Y:S02]  /*0510*/  @P2 IMAD.X R25, R11, 0x1, R5, P1 ;  /* 0x000000010b192824 */ /* 0x000fe400008e0605 */
[----:B------:R-:W-:Y:S02]  /*0520*/  IMAD.MOV.U32 R11, RZ, RZ, R21 ;  /* 0x000000ffff0b7224 */ /* 0x000fe400078e0015 */
[----:B------:R-:W-:Y:S02]  /*0530*/  @P4 IMAD.X R29, R20, 0x1, R5, P3 ;  /* 0x00000001141d4824 */ /* 0x000fe400018e0605 */
[C---:B---3--:R-:W-:Y:S02]  /*0540*/  IMAD R9, R13.reuse, UR4, R16 ;  /* 0x000000040d097c24 */ /* 0x048fe4000f8e0210 */
[C---:B----4-:R-:W-:Y:S02]  /*0550*/  IMAD R17, R13.reuse, UR4, R17 ;  /* 0x000000040d117c24 */ /* 0x050fe4000f8e0211 */
[----:B------:R-:W-:Y:S01]  /*0560*/  IMAD.WIDE.U32 R10, R8, 0x4, R10 ;  /* 0x00000004080a7825 */ /* 0x000fe200078e000a */
[----:B------:R2:W-:Y:S03]  /*0570*/  @P0 STG.E.U8 desc[UR6][R26.64], R9 ;  /* 0x000000091a000986 */ /* 0x0005e6000c101106 */
[----:B-----5:R-:W-:Y:S01]  /*0580*/  IMAD R13, R13, UR4, R12 ;  /* 0x000000040d0d7c24 */ /* 0x020fe2000f8e020c */
[----:B------:R2:W-:Y:S01]  /*0590*/  @P4 STG.E.U8 desc[UR6][R28.64], R17 ;  /* 0x000000111c004986 */ /* 0x0005e2000c101106 */
[----:B------:R-:W-:-:S02]  /*05a0*/  ISETP.GE.U32.AND P0, PT, R10, 0x10000, PT ;  /* 0x000100000a00780c */ /* 0x000fc40003f06070 */
[----:B------:R-:W-:Y:S01]  /*05b0*/  ISETP.LT.U32.AND P1, PT, R10, R2, PT ;  /* 0x000000020a00720c */ /* 0x000fe20003f21070 */
[----:B------:R2:W-:Y:S01]  /*05c0*/  @P2 STG.E.U8 desc[UR6][R24.64], R13 ;  /* 0x0000000d18002986 */ /* 0x0005e2000c101106 */
[C---:B------:R-:W-:Y:S02]  /*05d0*/  ISETP.GE.U32.AND.EX P0, PT, R11.reuse, RZ, PT, P0 ;  /* 0x000000ff0b00720c */ /* 0x040fe40003f06100 */
[----:B------:R-:W-:Y:S01]  /*05e0*/  ISETP.LT.AND.EX P1, PT, R11, R6, PT, P1 ;  /* 0x000000060b00720c */ /* 0x000fe20003f21310 */
[----:B------:R-:W-:-:S12]  /*05f0*/  IMAD.MOV.U32 R21, RZ, RZ, R11 ;  /* 0x000000ffff157224 */ /* 0x000fd800078e000b */
[----:B--2---:R-:W-:Y:S05]  /*0600*/  @!P0 BRA P1, `(.L_x_453) ;  /* 0xfffffff800f08947 */ /* 0x004fea000083ffff */
[----:B------:R-:W-:Y:S05]  /*0610*/  EXIT ;  /* 0x000000000000794d */ /* 0x000fea0003800000 */
.L_x_452:
        /* <DEDUP_REMOVED lines=11> */
.L_x_454:
[C---:B------:R-:W-:Y:S01]  /*06d0*/  IMAD.SHL.U32 R18, R12.reuse, 0x4, RZ ;  /* 0x000000040c127824 */ /* 0x040fe200078e00ff */
[----:B------:R-:W-:Y:S01]  /*06e0*/  SHF.L.U64.HI R19, R12, 0x2, R7 ;  /* 0x000000020c137819 */ /* 0x000fe20000010207 */
[----:B0-----:R-:W2:Y:S03]  /*06f0*/  LDG.E.U8 R16, desc[UR6][R8.64] ;  /* 0x0000000608107981 */ /* 0x001ea6000c1e1100 */
[----:B------:R-:W-:-:S05]  /*0700*/  IADD3 R10, P0, R18, R0, RZ ;  /* 0x00000000120a7210 */ /* 0x000fca0007f1e0ff */
[----:B------:R-:W-:-:S05]  /*0710*/  IMAD.X R11, R19, 0x1, R4, P0 ;  /* 0x00000001130b7824 */ /* 0x000fca00000e0604 */
[----:B------:R-:W3:Y:S02]  /*0720*/  LDG.E R10, desc[UR6][R10.64] ;  /* 0x000000060a0a7981 */ /* 0x000ee4000c1e1900 */
[C---:B---3--:R-:W-:Y:S02]  /*0730*/  PRMT R14, R10.reuse, 0x7771, RZ ;  /* 0x000077710a0e7816 */ /* 0x048fe400000000ff */
[C---:B------:R-:W-:Y:S02]  /*0740*/  PRMT R13, R10.reuse, 0x7770, RZ ;  /* 0x000077700a0d7816 */ /* 0x040fe400000000ff */
[----:B------:R-:W-:Y:S01]  /*0750*/  PRMT R15, R10, 0x7772, RZ ;  /* 0x000077720a0f7816 */ /* 0x000fe200000000ff */
[C---:B--2---:R-:W-:Y:S02]  /*0760*/  IMAD R14, R16.reuse, UR4, R14 ;  /* 0x00000004100e7c24 */ /* 0x044fe4000f8e020e */
[----:B------:R-:W-:Y:S01]  /*0770*/  IMAD R17, R16, UR4, R13 ;  /* 0x0000000410117c24 */ /* 0x000fe2000f8e020d */
[----:B------:R-:W-:-:S02]  /*0780*/  PRMT R13, R10, 0x7773, RZ ;  /* 0x000077730a0d7816 */ /* 0x000fc400000000ff */
[----:B------:R-:W-:Y:S01]  /*0790*/  IADD3 R10, P0, R18, R3, RZ ;  /* 0x00000003120a7210 */ /* 0x000fe20007f1e0ff */
[----:B------:R-:W-:Y:S01]  /*07a0*/  IMAD R15, R16, UR4, R15 ;  /* 0x00000004100f7c24 */ /* 0x000fe2000f8e020f */
[----:B------:R-:W-:Y:S01]  /*07b0*/  PRMT R14, R14, 0x7604, R17 ;  /* 0x000076040e0e7816 */ /* 0x000fe20000000011 */
[----:B------:R-:W-:Y:S02]  /*07c0*/  IMAD R13, R16, UR4, R13 ;  /* 0x00000004100d7c24 */ /* 0x000fe4000f8e020d */
[----:B------:R-:W-:Y:S01]  /*07d0*/  IMAD.X R11, R19, 0x1, R5, P0 ;  /* 0x00000001130b7824 */ /* 0x000fe200000e0605 */
[----:B------:R-:W-:Y:S02]  /*07e0*/  IADD3 R12, P0, R12, UR5, RZ ;  /* 0x000000050c0c7c10 */ /* 0x000fe4000ff1e0ff */
[----:B------:R-:W-:-:S03]  /*07f0*/  PRMT R14, R15, 0x7054, R14 ;  /* 0x000070540f0e7816 */ /* 0x000fc6000000000e */
[C---:B------:R-:W-:Y:S01]  /*0800*/  IMAD.SHL.U32 R15, R12.reuse, 0x4, RZ ;  /* 0x000000040c0f7824 */ /* 0x040fe200078e00ff */
        /* <DEDUP_REMOVED lines=10> */
.L_x_455:
        /* <DEDUP_REMOVED lines=13> */
.L_x_576:


//--------------------- .text._ZN2at6native63_GLOBAL__N__862fb238_30_ForeachBinaryOpScalarTensor_cu_64fe0ca525multi_tensor_apply_kernelINS1_18TensorListMetadataILi2EEENS1_27BinaryOpScalarTensorFunctorIhLi2ELi1ELi1EEEJSt4plusIhEPhhEEEvT_T0_DpT1_ --------------------------
	.section	.text._ZN2at6native63_GLOBAL__N__862fb238_30_ForeachBinaryOpScalarTensor_cu_64fe0ca525multi_tensor_apply_kernelINS1_18TensorListMetadataILi2EEENS1_27BinaryOpScalarTensorFunctorIhLi2ELi1ELi1EEEJSt4plusIhEPhhEEEvT_T0_DpT1_,"ax",@progbits
	.align	128
.text._ZN2at6native63_GLOBAL__N__862fb238_30_ForeachBinaryOpScalarTensor_cu_64fe0ca525multi_tensor_apply_kernelINS1_18TensorListMetadataILi2EEENS1_27BinaryOpScalarTensorFunctorIhLi2ELi1ELi1EEEJSt4plusIhEPhhEEEvT_T0_DpT1_:
        .type           _ZN2at6native63_GLOBAL__N__862fb238_30_ForeachBinaryOpScalarTensor_cu_64fe0ca525multi_tensor_apply_kernelINS1_18TensorListMetadataILi2EEENS1_27BinaryOpScalarTensorFunctorIhLi2ELi1ELi1EEEJSt4plusIhEPhhEEEvT_T0_DpT1_,@function
        .size           _ZN2at6native63_GLOBAL__N__862fb238_30_ForeachBinaryOpScalarTensor_cu_64fe0ca525multi_tensor_apply_kernelINS1_18TensorListMetadataILi2EEENS1_27BinaryOpScalarTensorFunctorIhLi2ELi1ELi1EEEJSt4plusIhEPhhEEEvT_T0_DpT1_,(.L_x_577 - _ZN2at6native63_GLOBAL__N__862fb238_30_ForeachBinaryOpScalarTensor_cu_64fe0ca525multi_tensor_apply_kernelINS1_18TensorListMetadataILi2EEENS1_27BinaryOpScalarTensorFunctorIhLi2ELi1ELi1EEEJSt4plusIhEPhhEEEvT_T0_DpT1_)
        .other          _ZN2at6native63_GLOBAL__N__862fb238_30_ForeachBinaryOpScalarTensor_cu_64fe0ca525multi_tensor_apply_kernelINS1_18TensorListMetadataILi2EEENS1_27BinaryOpScalarTensorFunctorIhLi2ELi1ELi1EEEJSt4plusIhEPhhEEEvT_T0_DpT1_,@"STO_CUDA_ENTRY STV_DEFAULT"
_ZN2at6native63_GLOBAL__N__862fb238_30_ForeachBinaryOpScalarTensor_cu_64fe0ca525multi_tensor_apply_kernelINS1_18TensorListMetadataILi2EEENS1_27BinaryOpScalarTensorFunctorIhLi2ELi1ELi1EEEJSt4plusIhEPhhEEEvT_T0_DpT1_:
        /* <DEDUP_REMOVED lines=29> */
.L_x_457:
        /* <DEDUP_REMOVED lines=69> */
.L_x_456:
        /* <DEDUP_REMOVED lines=10> */
.L_x_458:
        /* <DEDUP_REMOVED lines=30> */
.L_x_459:
        /* <DEDUP_REMOVED lines=14> */
.L_x_577:


//--------------------- .text._ZN2at6native63_GLOBAL__N__862fb238_30_ForeachBinaryOpScalarTensor_cu_64fe0ca525multi_tensor_apply_kernelINS1_18TensorListMetadataILi1EEENS1_27BinaryOpScalarTensorFunctorIN3c108BFloat16ELi1ELi1ELi0EEEJSt4plusIfEPS7_fEEEvT_T0_DpT1_ --------------------------
	.section	.text._ZN2at6native63_GLOBAL__N__862fb238_30_ForeachBinaryOpScalarTensor_cu_64fe0ca525multi_tensor_apply_kernelINS1_18TensorListMetadataILi1EEENS1_27BinaryOpScalarTensorFunctorIN3c108BFloat16ELi1ELi1ELi0EEEJSt4plusIfEPS7_fEEEvT_T0_DpT1_,"ax",@progbits
	.align	128
.text._ZN2at6native63_GLOBAL__N__862fb238_30_ForeachBinaryOpScalarTensor_cu_64fe0ca525multi_tensor_apply_kernelINS1_18TensorListMetadataILi1EEENS1_27BinaryOpScalarTensorFunctorIN3c108BFloat16ELi1ELi1ELi0EEEJSt4plusIfEPS7_fEEEvT_T0_DpT1_:
        .type           _ZN2at6native63_GLOBAL__N__862fb238_30_ForeachBinaryOpScalarTensor_cu_64fe0ca525multi_tensor_apply_kernelINS1_18TensorListMetadataILi1EEENS1_27BinaryOpScalarTensorFunctorIN3c108BFloat16ELi1ELi1ELi0EEEJSt4plusIfEPS7_fEEEvT_T0_DpT1_,@function
        .size           _ZN2at6native63_GLOBAL__N__862fb238_30_ForeachBinaryOpScalarTensor_cu_64fe0ca525multi_tensor_apply_kernelINS1_18TensorListMetadataILi1EEENS1_27BinaryOpScalarTensorFunctorIN3c108BFloat16ELi1ELi1ELi0EEEJSt4plusIfEPS7_fEEEvT_T0_DpT1_,(.L_x_578 - _ZN2at6native63_GLOBAL__N__862fb238_30_ForeachBinaryOpScalarTensor_cu_64fe0ca525multi_tensor_apply_kernelINS1_18TensorListMetadataILi1EEENS1_27BinaryOpScalarTensorFunctorIN3c108BFloat16ELi1ELi1ELi0EEEJSt4plusIfEPS7_fEEEvT_T0_DpT1_)
        .other          _ZN2at6native63_GLOBAL__N__862fb238_30_ForeachBinaryOpScalarTensor_cu_64fe0ca525multi_tensor_apply_kernelINS1_18TensorListMetadataILi1EEENS1_27BinaryOpScalarTensorFunctorIN3c108BFloat16ELi1ELi1ELi0EEEJSt4plusIfEPS7_fEEEvT_T0_DpT1_,@"STO_CUDA_ENTRY STV_DEFAULT"
_ZN2at6native63_GLOBAL__N__862fb238_30_ForeachBinaryOpScalarTensor_cu_64fe0ca525multi_tensor_apply_kernelINS1_18TensorListMetadataILi1EEENS1_27BinaryOpScalarTensorFunctorIN3c108BFloat16ELi1ELi1ELi0EEEJSt4plusIfEPS7_fEEEvT_T0_DpT1_:
        /* <DEDUP_REMOVED lines=25> */
.L_x_461:
        /* <DEDUP_REMOVED lines=44> */
[----:B--2---:R-:W-:Y:S02]  /*0450*/  IMAD.U32 R24, R18, 0x10000, RZ ;  /* 0x0001000012187824 */ /* 0x004fe400078e00ff */
[----:B---3--:R-:W-:Y:S02]  /*0460*/  IMAD.U32 R15, R15, 0x10000, RZ ;  /* 0x000100000f0f7824 */ /* 0x008fe400078e00ff */
[----:B----4-:R-:W-:Y:S02]  /*0470*/  IMAD.U32 R19, R20, 0x10000, RZ ;  /* 0x0001000014137824 */ /* 0x010fe400078e00ff */
[C---:B------:R-:W-:Y:S01]  /*0480*/  FFMA.FTZ R15, R24.reuse, UR6, R15 ;  /* 0x00000006180f7c23 */ /* 0x040fe2000801000f */
[----:B-----5:R-:W-:Y:S02]  /*0490*/  IMAD.U32 R21, R21, 0x10000, RZ ;  /* 0x0001000015157824 */ /* 0x020fe400078e00ff */
[----:B------:R-:W-:Y:S01]  /*04a0*/  FFMA.FTZ R19, R24, UR6, R19 ;  /* 0x0000000618137c23 */ /* 0x000fe20008010013 */
[----:B------:R-:W-:-:S02]  /*04b0*/  IMAD.U32 R23, R22, 0x10000, RZ ;  /* 0x0001000016177824 */ /* 0x000fc400078e00ff */
[C---:B------:R-:W-:Y:S01]  /*04c0*/  FFMA.FTZ R21, R24.reuse, UR6, R21 ;  /* 0x0000000618157c23 */ /* 0x040fe20008010015 */
[----:B------:R-:W-:Y:S01]  /*04d0*/  F2FP.BF16.F32.PACK_AB R15, RZ, R15 ;  /* 0x0000000fff0f723e */ /* 0x000fe200000010ff */
[----:B------:R-:W-:Y:S01]  /*04e0*/  FFMA.FTZ R23, R24, UR6, R23 ;  /* 0x0000000618177c23 */ /* 0x000fe20008010017 */
[----:B------:R-:W-:Y:S02]  /*04f0*/  F2FP.BF16.F32.PACK_AB R19, RZ, R19 ;  /* 0x00000013ff13723e */ /* 0x000fe400000010ff */
        /* <DEDUP_REMOVED lines=12> */
.L_x_460:
        /* <DEDUP_REMOVED lines=10> */
.L_x_462:
        /* <DEDUP_REMOVED lines=12> */
[----:B------:R-:W-:Y:S02]  /*0720*/  IMAD.U32 R13, R15, 0x10000, RZ ;  /* 0x000100000f0d7824 */ /* 0x000fe400078e00ff */
[----:B------:R-:W-:Y:S02]  /*0730*/  IMAD.U32 R5, R5, 0x10000, RZ ;  /* 0x0001000005057824 */ /* 0x000fe400078e00ff */
[----:B------:R-:W-:-:S02]  /*0740*/  IMAD.U32 R15, R10, 0x10000, RZ ;  /* 0x000100000a0f7824 */ /* 0x000fc400078e00ff */
[C---:B------:R-:W-:Y:S01]  /*0750*/  FFMA.FTZ R11, R12.reuse, UR7, R11 ;  /* 0x000000070c0b7c23 */ /* 0x040fe2000801000b */
[C---:B------:R-:W-:Y:S01]  /*0760*/  FFMA.FTZ R13, R12.reuse, UR7, R13 ;  /* 0x000000070c0d7c23 */ /* 0x040fe2000801000d */
[C---:B------:R-:W-:Y:S01]  /*0770*/  FFMA.FTZ R10, R12.reuse, UR7, R5 ;  /* 0x000000070c0a7c23 */ /* 0x040fe20008010005 */
[----:B------:R-:W-:Y:S01]  /*0780*/  FFMA.FTZ R12, R12, UR7, R15 ;  /* 0x000000070c0c7c23 */ /* 0x000fe2000801000f */
        /* <DEDUP_REMOVED lines=9> */
.L_x_463:
        /* <DEDUP_REMOVED lines=14> */
.L_x_578:


//--------------------- .text._ZN2at6native63_GLOBAL__N__862fb238_30_ForeachBinaryOpScalarTensor_cu_64fe0ca525multi_tensor_apply_kernelINS1_18TensorListMetadataILi1EEENS1_27BinaryOpScalarTensorFunctorIN3c104HalfELi1ELi1ELi0EEEJSt4plusIfEPS7_fEEEvT_T0_DpT1_ --------------------------
	.section	.text._ZN2at6native63_GLOBAL__N__862fb238_30_ForeachBinaryOpScalarTensor_cu_64fe0ca525multi_tensor_apply_kernelINS1_18TensorListMetadataILi1EEENS1_27BinaryOpScalarTensorFunctorIN3c104HalfELi1ELi1ELi0EEEJSt4plusIfEPS7_fEEEvT_T0_DpT1_,"ax",@progbits
	.align	128
.text._ZN2at6native63_GLOBAL__N__862fb238_30_ForeachBinaryOpScalarTensor_cu_64fe0ca525multi_tensor_apply_kernelINS1_18TensorListMetadataILi1EEENS1_27BinaryOpScalarTensorFunctorIN3c104HalfELi1ELi1ELi0EEEJSt4plusIfEPS7_fEEEvT_T0_DpT1_:
        .type           _ZN2at6native63_GLOBAL__N__862fb238_30_ForeachBinaryOpScalarTensor_cu_64fe0ca525multi_tensor_apply_kernelINS1_18TensorListMetadataILi1EEENS1_27BinaryOpScalarTensorFunctorIN3c104HalfELi1ELi1ELi0EEEJSt4plusIfEPS7_fEEEvT_T0_DpT1_,@function
        .size           _ZN2at6native63_GLOBAL__N__862fb238_30_ForeachBinaryOpScalarTensor_cu_64fe0ca525multi_tensor_apply_kernelINS1_18TensorListMetadataILi1EEENS1_27BinaryOpScalarTensorFunctorIN3c104HalfELi1ELi1ELi0EEEJSt4plusIfEPS7_fEEEvT_T0_DpT1_,(.L_x_579 - _ZN2at6native63_GLOBAL__N__862fb238_30_ForeachBinaryOpScalarTensor_cu_64fe0ca525multi_tensor_apply_kernelINS1_18TensorListMetadataILi1EEENS1_27BinaryOpScalarTensorFunctorIN3c104HalfELi1ELi1ELi0EEEJSt4plusIfEPS7_fEEEvT_T0_DpT1_)
        .other          _ZN2at6native63_GLOBAL__N__862fb238_30_ForeachBinaryOpScalarTensor_cu_64fe0ca525multi_tensor_apply_kernelINS1_18TensorListMetadataILi1EEENS1_27BinaryOpScalarTensorFunctorIN3c104HalfELi1ELi1ELi0EEEJSt4plusIfEPS7_fEEEvT_T0_DpT1_,@"STO_CUDA_ENTRY STV_DEFAULT"
_ZN2at6native63_GLOBAL__N__862fb238_30_ForeachBinaryOpScalarTensor_cu_64fe0ca525multi_tensor_apply_kernelINS1_18TensorListMetadataILi1EEENS1_27BinaryOpScalarTensorFunctorIN3c104HalfELi1ELi1ELi0EEEJSt4plusIfEPS7_fEEEvT_T0_DpT1_:
        /* <DEDUP_REMOVED lines=25> */
.L_x_465:
        /* <DEDUP_REMOVED lines=44> */
[----:B--2---:R-:W-:Y:S02]  /*0450*/  HADD2.F32 R24, -RZ, R18.H0_H0 ;  /* 0x20000012ff187230 */ /* 0x004fe40000004100 */
[----:B---3--:R-:W-:Y:S02]  /*0460*/  HADD2.F32 R15, -RZ, R15.H0_H0 ;  /* 0x2000000fff0f7230 */ /* 0x008fe40000004100 */
[----:B----4-:R-:W-:-:S03]  /*0470*/  HADD2.F32 R19, -RZ, R20.H0_H0 ;  /* 0x20000014ff137230 */ /* 0x010fc60000004100 */
[C---:B------:R-:W-:Y:S01]  /*0480*/  FFMA.FTZ R15, R24.reuse, UR6, R15 ;  /* 0x00000006180f7c23 */ /* 0x040fe2000801000f */
[----:B-----5:R-:W-:Y:S02]  /*0490*/  HADD2.F32 R21, -RZ, R21.H0_H0 ;  /* 0x20000015ff157230 */ /* 0x020fe40000004100 */
[C---:B------:R-:W-:Y:S01]  /*04a0*/  FFMA.FTZ R19, R24.reuse, UR6, R19 ;  /* 0x0000000618137c23 */ /* 0x040fe20008010013 */
[----:B------:R-:W-:Y:S02]  /*04b0*/  HADD2.F32 R23, -RZ, R22.H0_H0 ;  /* 0x20000016ff177230 */ /* 0x000fe40000004100 */
[C---:B------:R-:W-:Y:S01]  /*04c0*/  FFMA.FTZ R21, R24.reuse, UR6, R21 ;  /* 0x0000000618157c23 */ /* 0x040fe20008010015 */
[----:B------:R-:W-:Y:S02]  /*04d0*/  F2FP.F16.F32.PACK_AB R15, RZ, R15 ;  /* 0x0000000fff0f723e */ /* 0x000fe400000000ff */
[----:B------:R-:W-:Y:S01]  /*04e0*/  FFMA.FTZ R23, R24, UR6, R23 ;  /* 0x0000000618177c23 */ /* 0x000fe20008010017 */
        /* <DEDUP_REMOVED lines=13> */
.L_x_464:
        /* <DEDUP_REMOVED lines=10> */
.L_x_466:
        /* <DEDUP_REMOVED lines=16> */
[----:B------:R-:W-:-:S03]  /*0760*/  FFMA.FTZ R10, R10, UR7, R15 ;  /* 0x000000070a0a7c23 */ /* 0x000fc6000801000f */
        /* <DEDUP_REMOVED lines=9> */
.L_x_467:
        /* <DEDUP_REMOVED lines=16> */
.L_x_579:


//--------------------- .text._ZN2at6native63_GLOBAL__N__862fb238_30_ForeachBinaryOpScalarTensor_cu_64fe0ca525multi_tensor_apply_kernelINS1_18TensorListMetadataILi1EEENS1_27BinaryOpScalarTensorFunctorIbLi1ELi1ELi0EEEJSt4plusIbEPbbEEEvT_T0_DpT1_ --------------------------
	.section	.text._ZN2at6native63_GLOBAL__N__862fb238_30_ForeachBinaryOpScalarTensor_cu_64fe0ca525multi_tensor_apply_kernelINS1_18TensorListMetadataILi1EEENS1_27BinaryOpScalarTensorFunctorIbLi1ELi1ELi0EEEJSt4plusIbEPbbEEEvT_T0_DpT1_,"ax",@progbits
	.align	128
.text._ZN2at6native63_GLOBAL__N__862fb238_30_ForeachBinaryOpScalarTensor_cu_64fe0ca525multi_tensor_apply_kernelINS1_18TensorListMetadataILi1EEENS1_27BinaryOpScalarTensorFunctorIbLi1ELi1ELi0EEEJSt4plusIbEPbbEEEvT_T0_DpT1_:
        .type           _ZN2at6native63_GLOBAL__N__862fb238_30_ForeachBinaryOpScalarTensor_cu_64fe0ca525multi_tensor_apply_kernelINS1_18TensorListMetadataILi1EEENS1_27BinaryOpScalarTensorFunctorIbLi1ELi1ELi0EEEJSt4plusIbEPbbEEEvT_T0_DpT1_,@function
        .size           _ZN2at6native63_GLOBAL__N__862fb238_30_ForeachBinaryOpScalarTensor_cu_64fe0ca525multi_tensor_apply_kernelINS1_18TensorListMetadataILi1EEENS1_27BinaryOpScalarTensorFunctorIbLi1ELi1ELi0EEEJSt4plusIbEPbbEEEvT_T0_DpT1_,(.L_x_580 - _ZN2at6native63_GLOBAL__N__862fb238_30_ForeachBinaryOpScalarTensor_cu_64fe0ca525multi_tensor_apply_kernelINS1_18TensorListMetadataILi1EEENS1_27BinaryOpScalarTensorFunctorIbLi1ELi1ELi0EEEJSt4plusIbEPbbEEEvT_T0_DpT1_)
        .other          _ZN2at6native63_GLOBAL__N__862fb238_30_ForeachBinaryOpScalarTensor_cu_64fe0ca525multi_tensor_apply_kernelINS1_18TensorListMetadataILi1EEENS1_27BinaryOpScalarTensorFunctorIbLi1ELi1ELi0EEEJSt4plusIbEPbbEEEvT_T0_DpT1_,@"STO_CUDA_ENTRY STV_DEFAULT"
_ZN2at6native63_GLOBAL__N__862fb238_30_ForeachBinaryOpScalarTensor_cu_64fe0ca525multi_tensor_apply_kernelINS1_18TensorListMetadataILi1EEENS1_27BinaryOpScalarTensorFunctorIbLi1ELi1ELi0EEEJSt4plusIbEPbbEEEvT_T0_DpT1_:
        /* <DEDUP_REMOVED lines=24> */
.L_x_469:
[----:B0-----:R-:W-:Y:S01]  /*0180*/  IADD3 R3, P0, R13, R16, RZ ;  /* 0x000000100d037210 */ /* 0x001fe20007f1e0ff */
[----:B------:R-:W0:Y:S01]  /*0190*/  LDC.64 R20, c[0x0][0xf40] ;  /* 0x0003d000ff147b82 */ /* 0x000e220000000a00 */
[C---:B-1----:R-:W-:Y:S02]  /*01a0*/  IMAD R8, R14.reuse, 0x3, RZ ;  /* 0x000000030e087824 */ /* 0x042fe400078e02ff */
[C---:B------:R-:W-:Y:S01]  /*01b0*/  ISETP.GE.U32.AND P3, PT, R3.reuse, 0x10000, PT ;  /* 0x000100000300780c */ /* 0x040fe20003f66070 */
[----:B------:R-:W-:Y:S01]  /*01c0*/  IMAD.X R23, RZ, RZ, R17, P0 ;  /* 0x000000ffff177224 */ /* 0x000fe200000e0611 */
[CC--:B------:R-:W-:Y:S02]  /*01d0*/  IADD3 R4, P4, R14.reuse, R3.reuse, RZ ;  /* 0x000000030e047210 */ /* 0x0c0fe40007f9e0ff */
[----:B------:R-:W-:Y:S02]  /*01e0*/  LEA R6, P5, R14, R3, 0x1 ;  /* 0x000000030e067211 */ /* 0x000fe400078a08ff */
[----:B------:R-:W-:-:S02]  /*01f0*/  ISETP.LT.U32.AND P1, PT, R3, R0, PT ;  /* 0x000000000300720c */ /* 0x000fc40003f21070 */
[C---:B------:R-:W-:Y:S01]  /*0200*/  ISETP.GE.U32.AND.EX P3, PT, R23.reuse, RZ, PT, P3 ;  /* 0x000000ff1700720c */ /* 0x040fe20003f66130 */
[--C-:B------:R-:W-:Y:S01]  /*0210*/  IMAD.X R5, RZ, RZ, R23.reuse, P4 ;  /* 0x000000ffff057224 */ /* 0x100fe200020e0617 */
[----:B------:R-:W-:Y:S01]  /*0220*/  IADD3 R8, P6, R8, R3, RZ ;  /* 0x0000000308087210 */ /* 0x000fe20007fde0ff */
[--C-:B------:R-:W-:Y:S01]  /*0230*/  IMAD.X R7, RZ, RZ, R23.reuse, P5 ;  /* 0x000000ffff077224 */ /* 0x100fe200028e0617 */
[----:B------:R-:W-:Y:S02]  /*0240*/  ISETP.GE.U32.AND P2, PT, R4, 0x10000, PT ;  /* 0x000100000400780c */ /* 0x000fe40003f46070 */
[----:B------:R-:W-:Y:S02]  /*0250*/  ISETP.LT.AND.EX P1, PT, R23, R12, !P3, P1 ;  /* 0x0000000c1700720c */ /* 0x000fe40005f21310 */
[----:B------:R-:W-:Y:S01]  /*0260*/  ISETP.GE.U32.AND P3, PT, R6, 0x10000, PT ;  /* 0x000100000600780c */ /* 0x000fe20003f66070 */
[----:B------:R-:W-:Y:S01]  /*0270*/  IMAD.X R9, RZ, RZ, R23, P6 ;  /* 0x000000ffff097224 */ /* 0x000fe200030e0617 */
[----:B------:R-:W-:-:S02]  /*0280*/  ISETP.LT.U32.AND P0, PT, R4, R0, PT ;  /* 0x000000000400720c */ /* 0x000fc40003f01070 */
[----:B------:R-:W-:Y:S01]  /*0290*/  ISETP.GE.U32.AND.EX P2, PT, R5, RZ, PT, P2 ;  /* 0x000000ff0500720c */ /* 0x000fe20003f46120 */
[----:B0-----:R0:W3:Y:S01]  /*02a0*/  LDG.E.U8 R20, desc[UR6][R20.64] ;  /* 0x0000000614147981 */ /* 0x0010e2000c1e1100 */
[----:B------:R-:W-:Y:S02]  /*02b0*/  ISETP.LT.U32.AND P4, PT, R6, R0, PT ;  /* 0x000000000600720c */ /* 0x000fe40003f81070 */
[----:B------:R-:W-:Y:S02]  /*02c0*/  ISETP.GE.U32.AND P5, PT, R8, 0x10000, PT ;  /* 0x000100000800780c */ /* 0x000fe40003fa6070 */
[----:B------:R-:W-:Y:S02]  /*02d0*/  ISETP.GE.U32.AND.EX P3, PT, R7, RZ, PT, P3 ;  /* 0x000000ff0700720c */ /* 0x000fe40003f66130 */
[----:B------:R-:W-:Y:S02]  /*02e0*/  ISETP.LT.AND.EX P0, PT, R5, R12, !P2, P0 ;  /* 0x0000000c0500720c */ /* 0x000fe40005701300 */
[----:B------:R-:W-:-:S02]  /*02f0*/  IADD3 R2, P6, R3, R11, RZ ;  /* 0x0000000b03027210 */ /* 0x000fc40007fde0ff */
[----:B------:R-:W-:Y:S02]  /*0300*/  ISETP.LT.U32.AND P2, PT, R8, R0, PT ;  /* 0x000000000800720c */ /* 0x000fe40003f41070 */
[----:B------:R-:W-:Y:S01]  /*0310*/  ISETP.GE.U32.AND.EX P5, PT, R9, RZ, PT, P5 ;  /* 0x000000ff0900720c */ /* 0x000fe20003fa6150 */
[--C-:B------:R-:W-:Y:S01]  /*0320*/  IMAD.X R3, R23, 0x1, R10.reuse, P6 ;  /* 0x0000000117037824 */ /* 0x100fe200030e060a */
[-C--:B------:R-:W-:Y:S02]  /*0330*/  ISETP.LT.AND.EX P3, PT, R7, R12.reuse, !P3, P4 ;  /* 0x0000000c0700720c */ /* 0x080fe40005f61340 */
[-C--:B------:R-:W-:Y:S02]  /*0340*/  IADD3 R4, P4, R4, R11.reuse, RZ ;  /* 0x0000000b04047210 */ /* 0x080fe40007f9e0ff */
[----:B------:R-:W-:Y:S02]  /*0350*/  ISETP.LT.AND.EX P2, PT, R9, R12, !P5, P2 ;  /* 0x0000000c0900720c */ /* 0x000fe40006f41320 */
[----:B------:R-:W-:Y:S01]  /*0360*/  IADD3 R6, P6, R6, R11, RZ ;  /* 0x0000000b06067210 */ /* 0x000fe20007fde0ff */
[----:B------:R-:W-:Y:S01]  /*0370*/  IMAD.X R5, R5, 0x1, R10, P4 ;  /* 0x0000000105057824 */ /* 0x000fe200020e060a */
[----:B------:R-:W-:-:S02]  /*0380*/  PRMT R18, RZ, 0x7610, R18 ;  /* 0x00007610ff127816 */ /* 0x000fc40000000012 */
[----:B------:R-:W-:Y:S01]  /*0390*/  IADD3 R8, P4, R8, R11, RZ ;  /* 0x0000000b08087210 */ /* 0x000fe20007f9e0ff */
[--C-:B------:R-:W-:Y:S01]  /*03a0*/  IMAD.X R7, R7, 0x1, R10.reuse, P6 ;  /* 0x0000000107077824 */ /* 0x100fe200030e060a */
[----:B------:R-:W-:Y:S02]  /*03b0*/  PRMT R19, RZ, 0x7610, R19 ;  /* 0x00007610ff137816 */ /* 0x000fe40000000013 */
[----:B------:R-:W-:Y:S01]  /*03c0*/  PRMT R15, RZ, 0x7610, R15 ;  /* 0x00007610ff0f7816 */ /* 0x000fe2000000000f */
[----:B------:R-:W-:Y:S01]  /*03d0*/  IMAD.X R9, R9, 0x1, R10, P4 ;  /* 0x0000000109097824 */ /* 0x000fe200020e060a */
[----:B0-----:R-:W-:Y:S01]  /*03e0*/  PRMT R21, RZ, 0x7610, R21 ;  /* 0x00007610ff157816 */ /* 0x001fe20000000015 */
[----:B------:R-:W4:Y:S04]  /*03f0*/  @P1 LDG.E.U8 R18, desc[UR6][R2.64] ;  /* 0x0000000602121981 */ /* 0x000f28000c1e1100 */
[----:B------:R-:W5:Y:S04]  /*0400*/  @P0 LDG.E.U8 R19, desc[UR6][R4.64] ;  /* 0x0000000604130981 */ /* 0x000f68000c1e1100 */
[----:B------:R-:W5:Y:S04]  /*0410*/  @P3 LDG.E.U8 R15, desc[UR6][R6.64] ;  /* 0x00000006060f3981 */ /* 0x000f68000c1e1100 */
[----:B------:R-:W5:Y:S01]  /*0420*/  @P2 LDG.E.U8 R21, desc[UR6][R8.64] ;  /* 0x0000000608152981 */ /* 0x000f62000c1e1100 */
[----:B--2---:R-:W-:Y:S01]  /*0430*/  PRMT R23, R22, 0x8880, RZ ;  /* 0x0000888016177816 */ /* 0x004fe200000000ff */
[----:B------:R-:W-:Y:S01]  /*0440*/  IMAD.WIDE.U32 R16, R14, 0x4, R16 ;  /* 0x000000040e107825 */ /* 0x000fe200078e0010 */
[----:B---3--:R-:W-:-:S03]  /*0450*/  ISETP.NE.AND P4, PT, R20, RZ, PT ;  /* 0x000000ff1400720c */ /* 0x008fc60003f85270 */
[----:B------:R-:W-:-:S05]  /*0460*/  IMAD.MOV.U32 R20, RZ, RZ, R23 ;  /* 0x000000ffff147224 */ /* 0x000fca00078e0017 */
[----:B------:R-:W-:Y:S02]  /*0470*/  ISETP.NE.AND P4, PT, R20, RZ, P4 ;  /* 0x000000ff1400720c */ /* 0x000fe40002785270 */
[----:B----4-:R-:W-:Y:S02]  /*0480*/  @P1 LOP3.LUT P6, RZ, R18, 0xff, RZ, 0xc0, !PT ;  /* 0x000000ff12ff1812 */ /* 0x010fe400078cc0ff */
[----:B------:R-:W-:Y:S02]  /*0490*/  SEL R18, RZ, 0xffffffff, !P4 ;  /* 0xffffffffff127807 */ /* 0x000fe40006000000 */
[----:B-----5:R-:W-:Y:S02]  /*04a0*/  LOP3.LUT P5, RZ, R19, 0xff, RZ, 0xc0, !PT ;  /* 0x000000ff13ff7812 */ /* 0x020fe400078ac0ff */
[----:B------:R-:W-:Y:S02]  /*04b0*/  LOP3.LUT P4, RZ, R15, 0xff, RZ, 0xc0, !PT ;  /* 0x000000ff0fff7812 */ /* 0x000fe4000788c0ff */
[----:B------:R-:W-:-:S02]  /*04c0*/  @P1 SEL R15, RZ, 0x1, !P6 ;  /* 0x00000001ff0f1807 */ /* 0x000fc40007000000 */
[----:B------:R-:W-:Y:S02]  /*04d0*/  LOP3.LUT P6, RZ, R21, 0xff, RZ, 0xc0, !PT ;  /* 0x000000ff15ff7812 */ /* 0x000fe400078cc0ff */
[----:B------:R-:W-:Y:S02]  /*04e0*/  SEL R23, RZ, 0x1, !P5 ;  /* 0x00000001ff177807 */ /* 0x000fe40006800000 */
[----:B------:R-:W-:Y:S02]  /*04f0*/  SEL R21, RZ, 0x1, !P4 ;  /* 0x00000001ff157807 */ /* 0x000fe40006000000 */
[-C--:B------:R-:W-:Y:S02]  /*0500*/  @P1 ISETP.NE.AND P5, PT, R15, R18.reuse, PT ;  /* 0x000000120f00120c */ /* 0x080fe40003fa5270 */
[----:B------:R-:W-:Y:S02]  /*0510*/  SEL R19, RZ, 0x1, !P6 ;  /* 0x00000001ff137807 */ /* 0x000fe40007000000 */
[----:B------:R-:W-:-:S02]  /*0520*/  ISETP.NE.AND P4, PT, R23, R18, PT ;  /* 0x000000121700720c */ /* 0x000fc40003f85270 */
[----:B------:R-:W-:Y:S02]  /*0530*/  @P1 SEL R15, RZ, 0x1, !P5 ;  /* 0x00000001ff0f1807 */ /* 0x000fe40006800000 */
[-C--:B------:R-:W-:Y:S02]  /*0540*/  ISETP.NE.AND P6, PT, R21, R18.reuse, PT ;  /* 0x000000121500720c */ /* 0x080fe40003fc5270 */
[----:B------:R-:W-:Y:S01]  /*0550*/  ISETP.NE.AND P5, PT, R19, R18, PT ;  /* 0x000000121300720c */ /* 0x000fe20003fa5270 */
[----:B------:R3:W-:Y:S01]  /*0560*/  @P1 STG.E.U8 desc[UR6][R2.64], R15 ;  /* 0x0000000f02001986 */ /* 0x0007e2000c101106 */
[----:B------:R-:W-:Y:S02]  /*0570*/  @P0 SEL R19, RZ, 0x1, !P4 ;  /* 0x00000001ff130807 */ /* 0x000fe40006000000 */
[----:B------:R-:W-:Y:S02]  /*0580*/  @P3 SEL R21, RZ, 0x1, !P6 ;  /* 0x00000001ff153807 */ /* 0x000fe40007000000 */
[----:B------:R-:W-:Y:S01]  /*0590*/  @P2 SEL R23, RZ, 0x1, !P5 ;  /* 0x00000001ff172807 */ /* 0x000fe20006800000 */
[----:B------:R3:W-:Y:S01]  /*05a0*/  @P0 STG.E.U8 desc[UR6][R4.64], R19 ;  /* 0x0000001304000986 */ /* 0x0007e2000c101106 */
[----:B------:R-:W-:-:S02]  /*05b0*/  ISETP.GE.U32.AND P0, PT, R16, 0x10000, PT ;  /* 0x000100001000780c */ /* 0x000fc40003f06070 */
[----:B------:R-:W-:Y:S01]  /*05c0*/  ISETP.LT.U32.AND P1, PT, R16, R0, PT ;  /* 0x000000001000720c */ /* 0x000fe20003f21070 */
[----:B------:R3:W-:Y:S01]  /*05d0*/  @P3 STG.E.U8 desc[UR6][R6.64], R21 ;  /* 0x0000001506003986 */ /* 0x0007e2000c101106 */
[C---:B------:R-:W-:Y:S02]  /*05e0*/  ISETP.GE.U32.AND.EX P0, PT, R17.reuse, RZ, PT, P0 ;  /* 0x000000ff1100720c */ /* 0x040fe40003f06100 */
[----:B------:R-:W-:Y:S01]  /*05f0*/  ISETP.LT.AND.EX P1, PT, R17, R12, PT, P1 ;  /* 0x0000000c1100720c */ /* 0x000fe20003f21310 */
[----:B------:R3:W-:-:S12]  /*0600*/  @P2 STG.E.U8 desc[UR6][R8.64], R23 ;  /* 0x0000001708002986 */ /* 0x0007d8000c101106 */
[----:B---3--:R-:W-:Y:S05]  /*0610*/  @!P0 BRA P1, `(.L_x_469) ;  /* 0xfffffff800d88947 */ /* 0x008fea000083ffff */
[----:B------:R-:W-:Y:S05]  /*0620*/  EXIT ;  /* 0x000000000000794d */ /* 0x000fea0003800000 */
.L_x_468:
        /* <DEDUP_REMOVED lines=11> */
.L_x_470:
        /* <DEDUP_REMOVED lines=27> */
[----:B------:R-:W-:Y:S02]  /*0890*/  SEL R8, RZ, 0x1, !P0 ;  /* 0x00000001ff087807 */ /* 0x000fe40004000000 */
[----:B------:R-:W-:-:S02]  /*08a0*/  IADD3 R6, P0, R6, UR5, RZ ;  /* 0x0000000506067c10 */ /* 0x000fc4000ff1e0ff */
        /* <DEDUP_REMOVED lines=12> */
.L_x_471:
        /* <DEDUP_REMOVED lines=9> */
.L_x_580:


//--------------------- .text._ZN2at6native63_GLOBAL__N__862fb238_30_ForeachBinaryOpScalarTensor_cu_64fe0ca525multi_tensor_apply_kernelINS1_18TensorListMetadataILi1EEENS1_27BinaryOpScalarTensorFunctorIN3c107complexIfEELi1ELi1ELi0EEEJSt4plusIS8_EPS8_S8_EEEvT_T0_DpT1_ --------------------------
	.section	.text._ZN2at6native63_GLOBAL__N__862fb238_30_ForeachBinaryOpScalarTensor_cu_64fe0ca525multi_tensor_apply_kernelINS1_18TensorListMetadataILi1EEENS1_27BinaryOpScalarTensorFunctorIN3c107complexIfEELi1ELi1ELi0EEEJSt4plusIS8_EPS8_S8_EEEvT_T0_DpT1_,"ax",@progbits
	.align	128
.text._ZN2at6native63_GLOBAL__N__862fb238_30_ForeachBinaryOpScalarTensor_cu_64fe0ca525multi_tensor_apply_kernelINS1_18TensorListMetadataILi1EEENS1_27BinaryOpScalarTensorFunctorIN3c107complexIfEELi1ELi1ELi0EEEJSt4plusIS8_EPS8_S8_EEEvT_T0_DpT1_:
        .type           _ZN2at6native63_GLOBAL__N__862fb238_30_ForeachBinaryOpScalarTensor_cu_64fe0ca525multi_tensor_apply_kernelINS1_18TensorListMetadataILi1EEENS1_27BinaryOpScalarTensorFunctorIN3c107complexIfEELi1ELi1ELi0EEEJSt4plusIS8_EPS8_S8_EEEvT_T0_DpT1_,@function
        .size           _ZN2at6native63_GLOBAL__N__862fb238_30_ForeachBinaryOpScalarTensor_cu_64fe0ca525multi_tensor_apply_kernelINS1_18TensorListMetadataILi1EEENS1_27BinaryOpScalarTensorFunctorIN3c107complexIfEELi1ELi1ELi0EEEJSt4plusIS8_EPS8_S8_EEEvT_T0_DpT1_,(.L_x_581 - _ZN2at6native63_GLOBAL__N__862fb238_30_ForeachBinaryOpScalarTensor_cu_64fe0ca525multi_tensor_apply_kernelINS1_18TensorListMetadataILi1EEENS1_27BinaryOpScalarTensorFunctorIN3c107complexIfEELi1ELi1ELi0EEEJSt4plusIS8_EPS8_S8_EEEvT_T0_DpT1_)
        .other          _ZN2at6native63_GLOBAL__N__862fb238_30_ForeachBinaryOpScalarTensor_cu_64fe0ca525multi_tensor_apply_kernelINS1_18TensorListMetadataILi1EEENS1_27BinaryOpScalarTensorFunctorIN3c107complexIfEELi1ELi1ELi0EEEJSt4plusIS8_EPS8_S8_EEEvT_T0_DpT1_,@"STO_CUDA_ENTRY STV_DEFAULT"
_ZN2at6native63_GLOBAL__N__862fb238_30_ForeachBinaryOpScalarTensor_cu_64fe0ca525multi_tensor_apply_kernelINS1_18TensorListMetadataILi1EEENS1_27BinaryOpScalarTensorFunctorIN3c107complexIfEELi1ELi1ELi0EEEJSt4plusIS8_EPS8_S8_EEEvT_T0_DpT1_:
        /* <DEDUP_REMOVED lines=25> */
.L_x_473:
[----:B------:R-:W2:Y:S02]  /*0190*/  LDC.64 R8, c[0x0][0xf40] ;  /* 0x0003d000ff087b82 */ /* 0x000ea40000000a00 */
[----:B--2---:R-:W2:Y:S01]  /*01a0*/  LDG.E.64 R8, desc[UR4][R8.64] ;  /* 0x0000000408087981 */ /* 0x004ea2000c1e1b00 */
[----:B0-----:R-:W-:Y:S01]  /*01b0*/  IADD3 R13, P0, R3, R6, RZ ;  /* 0x00000006030d7210 */ /* 0x001fe20007f1e0ff */
[C---:B-1----:R-:W-:Y:S01]  /*01c0*/  IMAD R10, R4.reuse, 0x3, RZ ;  /* 0x00000003040a7824 */ /* 0x042fe200078e02ff */
[----:B------:R-:W-:Y:S02]  /*01d0*/  CS2R R20, SRZ ;  /* 0x0000000000147805 */ /* 0x000fe4000001ff00 */
[----:B------:R-:W-:Y:S02]  /*01e0*/  CS2R R22, SRZ ;  /* 0x0000000000167805 */ /* 0x000fe4000001ff00 */
[----:B------:R-:W-:Y:S01]  /*01f0*/  IADD3 R5, P1, R4, R13, RZ ;  /* 0x0000000d04057210 */ /* 0x000fe20007f3e0ff */
[----:B------:R-:W-:Y:S01]  /*0200*/  IMAD.X R17, RZ, RZ, R7, P0 ;  /* 0x000000ffff117224 */ /* 0x000fe200000e0607 */
[----:B------:R-:W-:-:S02]  /*0210*/  ISETP.GE.U32.AND P4, PT, R13, 0x10000, PT ;  /* 0x000100000d00780c */ /* 0x000fc40003f86070 */
[C---:B------:R-:W-:Y:S01]  /*0220*/  ISETP.GE.U32.AND P0, PT, R5.reuse, 0x10000, PT ;  /* 0x000100000500780c */ /* 0x040fe20003f06070 */
[----:B------:R-:W-:Y:S01]  /*0230*/  IMAD.X R11, RZ, RZ, R17, P1 ;  /* 0x000000ffff0b7224 */ /* 0x000fe200008e0611 */
[C---:B------:R-:W-:Y:S02]  /*0240*/  ISETP.LT.U32.AND P1, PT, R5.reuse, R0, PT ;  /* 0x000000000500720c */ /* 0x040fe40003f21070 */
[----:B------:R-:W-:Y:S02]  /*0250*/  LEA R14, P2, R5, R26, 0x3 ;  /* 0x0000001a050e7211 */ /* 0x000fe400078418ff */
[----:B------:R-:W-:Y:S02]  /*0260*/  ISETP.GE.U32.AND.EX P0, PT, R11, RZ, PT, P0 ;  /* 0x000000ff0b00720c */ /* 0x000fe40003f06100 */
[----:B------:R-:W-:Y:S02]  /*0270*/  LEA.HI.X R15, R5, R27, R11, 0x3, P2 ;  /* 0x0000001b050f7211 */ /* 0x000fe400010f1c0b */
[----:B------:R-:W-:-:S02]  /*0280*/  ISETP.LT.AND.EX P0, PT, R11, R2, !P0, P1 ;  /* 0x000000020b00720c */ /* 0x000fc40004701310 */
[-C--:B------:R-:W-:Y:S02]  /*0290*/  LEA R5, P1, R4, R13.reuse, 0x1 ;  /* 0x0000000d04057211 */ /* 0x080fe400078208ff */
[C---:B------:R-:W-:Y:S02]  /*02a0*/  ISETP.LT.U32.AND P2, PT, R13.reuse, R0, PT ;  /* 0x000000000d00720c */ /* 0x040fe40003f41070 */
[----:B------:R-:W-:Y:S01]  /*02b0*/  IADD3 R11, P5, R10, R13, RZ ;  /* 0x0000000d0a0b7210 */ /* 0x000fe20007fbe0ff */
[--C-:B------:R-:W-:Y:S01]  /*02c0*/  IMAD.X R19, RZ, RZ, R17.reuse, P1 ;  /* 0x000000ffff137224 */ /* 0x100fe200008e0611 */
[----:B------:R-:W-:Y:S02]  /*02d0*/  LEA R24, P6, R13, R26, 0x3 ;  /* 0x0000001a0d187211 */ /* 0x000fe400078c18ff */
[----:B------:R-:W-:Y:S02]  /*02e0*/  ISETP.GE.U32.AND.EX P4, PT, R17, RZ, PT, P4 ;  /* 0x000000ff1100720c */ /* 0x000fe40003f86140 */
[----:B------:R-:W-:Y:S01]  /*02f0*/  ISETP.GE.U32.AND P3, PT, R5, 0x10000, PT ;  /* 0x000100000500780c */ /* 0x000fe20003f66070 */
[----:B------:R-:W3:Y:S01]  /*0300*/  @P0 LDG.E.64 R22, desc[UR4][R14.64] ;  /* 0x000000040e160981 */ /* 0x000ee2000c1e1b00 */
[----:B------:R-:W-:-:S02]  /*0310*/  LEA.HI.X R25, R13, R27, R17, 0x3, P6 ;  /* 0x0000001b0d197211 */ /* 0x000fc400030f1c11 */
[----:B------:R-:W-:Y:S01]  /*0320*/  ISETP.LT.AND.EX P2, PT, R17, R2, !P4, P2 ;  /* 0x000000021100720c */ /* 0x000fe20006741320 */
[----:B------:R-:W-:Y:S01]  /*0330*/  IMAD.X R17, RZ, RZ, R17, P5 ;  /* 0x000000ffff117224 */ /* 0x000fe200028e0611 */
[----:B------:R-:W-:Y:S02]  /*0340*/  LEA R12, P4, R5, R26, 0x3 ;  /* 0x0000001a050c7211 */ /* 0x000fe400078818ff */
[----:B------:R-:W-:Y:S02]  /*0350*/  ISETP.GE.U32.AND.EX P6, PT, R19, RZ, PT, P3 ;  /* 0x000000ff1300720c */ /* 0x000fe40003fc6130 */
[----:B------:R-:W-:Y:S02]  /*0360*/  ISETP.GE.U32.AND P3, PT, R11, 0x10000, PT ;  /* 0x000100000b00780c */ /* 0x000fe40003f66070 */
[C---:B------:R-:W-:Y:S02]  /*0370*/  ISETP.LT.U32.AND P1, PT, R5.reuse, R0, PT ;  /* 0x000000000500720c */ /* 0x040fe40003f21070 */
[----:B------:R-:W-:-:S02]  /*0380*/  LEA.HI.X R13, R5, R27, R19, 0x3, P4 ;  /* 0x0000001b050d7211 */ /* 0x000fc400020f1c13 */
[----:B------:R-:W-:Y:S01]  /*0390*/  ISETP.LT.U32.AND P4, PT, R11, R0, PT ;  /* 0x000000000b00720c */ /* 0x000fe20003f81070 */
[----:B------:R-:W4:Y:S01]  /*03a0*/  @P2 LDG.E.64 R20, desc[UR4][R24.64] ;  /* 0x0000000418142981 */ /* 0x000f22000c1e1b00 */
[----:B------:R-:W-:Y:S02]  /*03b0*/  ISETP.GE.U32.AND.EX P3, PT, R17, RZ, PT, P3 ;  /* 0x000000ff1100720c */ /* 0x000fe40003f66130 */
[-C--:B------:R-:W-:Y:S02]  /*03c0*/  ISETP.LT.AND.EX P1, PT, R19, R2.reuse, !P6, P1 ;  /* 0x000000021300720c */ /* 0x080fe40007721310 */
[----:B------:R-:W-:Y:S02]  /*03d0*/  CS2R R18, SRZ ;  /* 0x0000000000127805 */ /* 0x000fe4000001ff00 */
[----:B------:R-:W-:Y:S02]  /*03e0*/  ISETP.LT.AND.EX P3, PT, R17, R2, !P3, P4 ;  /* 0x000000021100720c */ /* 0x000fe40005f61340 */
[----:B------:R-:W-:-:S04]  /*03f0*/  LEA R10, P5, R11, R26, 0x3 ;  /* 0x0000001a0b0a7211 */ /* 0x000fc800078a18ff */
[----:B------:R-:W-:-:S07]  /*0400*/  LEA.HI.X R11, R11, R27, R17, 0x3, P5 ;  /* 0x0000001b0b0b7211 */ /* 0x000fce00028f1c11 */
        /* <DEDUP_REMOVED lines=8> */
[C---:B---3--:R-:W-:Y:S01]  /*0490*/  FADD.FTZ R22, R5.reuse, R22 ;  /* 0x0000001605167221 */ /* 0x048fe20000010000 */
[C---:B------:R-:W-:Y:S01]  /*04a0*/  FADD.FTZ R23, R8.reuse, R23 ;  /* 0x0000001708177221 */ /* 0x040fe20000010000 */
[----:B----4-:R-:W-:Y:S01]  /*04b0*/  FADD.FTZ R20, R5, R20 ;  /* 0x0000001405147221 */ /* 0x010fe20000010000 */
[----:B------:R-:W-:-:S05]  /*04c0*/  FADD.FTZ R21, R8, R21 ;  /* 0x0000001508157221 */ /* 0x000fca0000010000 */
[----:B------:R3:W-:Y:S04]  /*04d0*/  @P2 STG.E.64 desc[UR4][R24.64], R20 ;  /* 0x0000001418002986 */ /* 0x0007e8000c101b04 */
[----:B------:R3:W-:Y:S01]  /*04e0*/  @P0 STG.E.64 desc[UR4][R14.64], R22 ;  /* 0x000000160e000986 */ /* 0x0007e2000c101b04 */
[----:B------:R-:W-:Y:S01]  /*04f0*/  ISETP.GE.U32.AND P0, PT, R6, 0x10000, PT ;  /* 0x000100000600780c */ /* 0x000fe20003f06070 */
[----:B-----5:R-:W-:Y:S01]  /*0500*/  FADD.FTZ R18, R5, R18 ;  /* 0x0000001205127221 */ /* 0x020fe20000010000 */
[C---:B------:R-:W-:Y:S02]  /*0510*/  FADD.FTZ R19, R8.reuse, R19 ;  /* 0x0000001308137221 */ /* 0x040fe40000010000 */
[----:B------:R-:W-:Y:S01]  /*0520*/  ISETP.GE.U32.AND.EX P0, PT, R7, RZ, PT, P0 ;  /* 0x000000ff0700720c */ /* 0x000fe20003f06100 */
[----:B--2---:R-:W-:Y:S01]  /*0530*/  FADD.FTZ R16, R5, R16 ;  /* 0x0000001005107221 */ /* 0x004fe20000010000 */
[----:B------:R-:W-:-:S05]  /*0540*/  FADD.FTZ R17, R8, R17 ;  /* 0x0000001108117221 */ /* 0x000fca0000010000 */
[----:B------:R3:W-:Y:S01]  /*0550*/  @P1 STG.E.64 desc[UR4][R12.64], R16 ;  /* 0x000000100c001986 */ /* 0x0007e2000c101b04 */
[----:B------:R-:W-:-:S03]  /*0560*/  ISETP.LT.U32.AND P1, PT, R6, R0, PT ;  /* 0x000000000600720c */ /* 0x000fc60003f21070 */
[----:B------:R3:W-:Y:S01]  /*0570*/  @P3 STG.E.64 desc[UR4][R10.64], R18 ;  /* 0x000000120a003986 */ /* 0x0007e2000c101b04 */
[----:B------:R-:W-:-:S13]  /*0580*/  ISETP.LT.AND.EX P1, PT, R7, R2, PT, P1 ;  /* 0x000000020700720c */ /* 0x000fda0003f21310 */
[----:B---3--:R-:W-:Y:S05]  /*0590*/  @!P0 BRA P1, `(.L_x_473) ;  /* 0xfffffff800fc8947 */ /* 0x008fea000083ffff */
[----:B------:R-:W-:Y:S05]  /*05a0*/  EXIT ;  /* 0x000000000000794d */ /* 0x000fea0003800000 */
.L_x_472:
        /* <DEDUP_REMOVED lines=10> */
.L_x_474:
        /* <DEDUP_REMOVED lines=11> */
[----:B------:R-:W-:Y:S01]  /*0700*/  FFMA.FTZ R17, R18, UR8, -R17 ;  /* 0x0000000812117c23 */ /* 0x000fe20008010811 */
[----:B------:R-:W-:-:S03]  /*0710*/  FFMA.FTZ R20, R19, UR8, R20 ;  /* 0x0000000813147c23 */ /* 0x000fc60008010014 */
        /* <DEDUP_REMOVED lines=8> */
[----:B------:R-:W-:Y:S01]  /*07a0*/  IMAD.SHL.U32 R17, R16, 0x4, RZ ;  /* 0x0000000410117824 */ /* 0x000fe200078e00ff */
[----:B------:R1:W-:Y:S04]  /*07b0*/  STG.E.128 desc[UR4][R14.64], R8 ;  /* 0x000000080e007986 */ /* 0x0003e8000c101d04 */
[----:B------:R1:W-:Y:S01]  /*07c0*/  STG.E.128 desc[UR4][R14.64+0x10], R4 ;  /* 0x000010040e007986 */ /* 0x0003e2000c101d04 */
[----:B------:R-:W-:-:S02]  /*07d0*/  ISETP.GE.U32.AND P0, PT, R17, R0, PT ;  /* 0x000000001100720c */ /* 0x000fc40003f06070 */
[----:B------:R-:W-:-:S04]  /*07e0*/  SHF.L.U64.HI R17, R16, 0x2, R3 ;  /* 0x0000000210117819 */ /* 0x000fc80000010203 */
[----:B------:R-:W-:-:S13]  /*07f0*/  ISETP.GE.AND.EX P0, PT, R17, R2, PT, P0 ;  /* 0x000000021100720c */ /* 0x000fda0003f06300 */
[----:B-1----:R-:W-:Y:S05]  /*0800*/  @!P0 BRA P1, `(.L_x_474) ;  /* 0xfffffffc00908947 */ /* 0x002fea000083ffff */
[----:B------:R-:W-:Y:S05]  /*0810*/  EXIT ;  /* 0x000000000000794d */ /* 0x000fea0003800000 */
.L_x_475:
        /* <DEDUP_REMOVED lines=14> */
.L_x_581:


//--------------------- .text._ZN2at6native63_GLOBAL__N__862fb238_30_ForeachBinaryOpScalarTensor_cu_64fe0ca525multi_tensor_apply_kernelINS1_18TensorListMetadataILi1EEENS1_27BinaryOpScalarTensorFunctorIN3c107complexIdEELi1ELi1ELi0EEEJSt4plusIS8_EPS8_S8_EEEvT_T0_DpT1_ --------------------------
	.section	.text._ZN2at6native63_GLOBAL__N__862fb238_30_ForeachBinaryOpScalarTensor_cu_64fe0ca525multi_tensor_apply_kernelINS1_18TensorListMetadataILi1EEENS1_27BinaryOpScalarTensorFunctorIN3c107complexIdEELi1ELi1ELi0EEEJSt4plusIS8_EPS8_S8_EEEvT_T0_DpT1_,"ax",@progbits
	.align	128
.text._ZN2at6native63_GLOBAL__N__862fb238_30_ForeachBinaryOpScalarTensor_cu_64fe0ca525multi_tensor_apply_kernelINS1_18TensorListMetadataILi1EEENS1_27BinaryOpScalarTensorFunctorIN3c107complexIdEELi1ELi1ELi0EEEJSt4plusIS8_EPS8_S8_EEEvT_T0_DpT1_:
        .type           _ZN2at6native63_GLOBAL__N__862fb238_30_ForeachBinaryOpScalarTensor_cu_64fe0ca525multi_tensor_apply_kernelINS1_18TensorListMetadataILi1EEENS1_27BinaryOpScalarTensorFunctorIN3c107complexIdEELi1ELi1ELi0EEEJSt4plusIS8_EPS8_S8_EEEvT_T0_DpT1_,@function
        .size           _ZN2at6native63_GLOBAL__N__862fb238_30_ForeachBinaryOpScalarTensor_cu_64fe0ca525multi_tensor_apply_kernelINS1_18TensorListMetadataILi1EEENS1_27BinaryOpScalarTensorFunctorIN3c107complexIdEELi1ELi1ELi0EEEJSt4plusIS8_EPS8_S8_EEEvT_T0_DpT1_,(.L_x_582 - _ZN2at6native63_GLOBAL__N__862fb238_30_ForeachBinaryOpScalarTensor_cu_64fe0ca525multi_tensor_apply_kernelINS1_18TensorListMetadataILi1EEENS1_27BinaryOpScalarTensorFunctorIN3c107complexIdEELi1ELi1ELi0EEEJSt4plusIS8_EPS8_S8_EEEvT_T0_DpT1_)
        .other          _ZN2at6native63_GLOBAL__N__862fb238_30_ForeachBinaryOpScalarTensor_cu_64fe0ca525multi_tensor_apply_kernelINS1_18TensorListMetadataILi1EEENS1_27BinaryOpScalarTensorFunctorIN3c107complexIdEELi1ELi1ELi0EEEJSt4plusIS8_EPS8_S8_EEEvT_T0_DpT1_,@"STO_CUDA_ENTRY STV_DEFAULT"
_ZN2at6native63_GLOBAL__N__862fb238_30_ForeachBinaryOpScalarTensor_cu_64fe0ca525multi_tensor_apply_kernelINS1_18TensorListMetadataILi1EEENS1_27BinaryOpScalarTensorFunctorIN3c107complexIdEELi1ELi1ELi0EEEJSt4plusIS8_EPS8_S8_EEEvT_T0_DpT1_:
        /* <DEDUP_REMOVED lines=29> */
.L_x_477:
[----:B-1----:R-:W1:Y:S02]  /*01d0*/  LDC.64 R4, c[0x0][0xf40] ;  /* 0x0003d000ff047b82 */ /* 0x002e640000000a00 */
[----:B-1----:R-:W2:Y:S01]  /*01e0*/  LDG.E.128 R4, desc[UR10][R4.64] ;  /* 0x0000000a04047981 */ /* 0x002ea2000c1e1d00 */
[----:B0-----:R-:W-:Y:S01]  /*01f0*/  IADD3 R10, P0, R0, UR4, RZ ;  /* 0x00000004000a7c10 */ /* 0x001fe2000ff1e0ff */
[----:B------:R-:W-:Y:S01]  /*0200*/  IMAD.U32 R3, RZ, RZ, UR7 ;  /* 0x00000007ff037e24 */ /* 0x000fe2000f8e00ff */
[----:B------:R-:W-:Y:S01]  /*0210*/  CS2R R18, SRZ ;  /* 0x0000000000127805 */ /* 0x000fe2000001ff00 */
[----:B------:R-:W-:Y:S01]  /*0220*/  IMAD.U32 R12, RZ, RZ, UR7 ;  /* 0x00000007ff0c7e24 */ /* 0x000fe2000f8e00ff */
[----:B------:R-:W-:Y:S01]  /*0230*/  IADD3 R8, P1, R10, UR7, RZ ;  /* 0x000000070a087c10 */ /* 0x000fe2000ff3e0ff */
[----:B------:R-:W-:Y:S01]  /*0240*/  IMAD.X R11, RZ, RZ, UR5, P0 ;  /* 0x00000005ff0b7e24 */ /* 0x000fe200080e06ff */
[----:B------:R-:W-:Y:S02]  /*0250*/  LEA R2, P4, R3, R10, 0x1 ;  /* 0x0000000a03027211 */ /* 0x000fe400078808ff */
[----:B------:R-:W-:-:S02]  /*0260*/  CS2R R16, SRZ ;  /* 0x0000000000107805 */ /* 0x000fc4000001ff00 */
[C---:B------:R-:W-:Y:S01]  /*0270*/  ISETP.GE.U32.AND P3, PT, R8.reuse, 0x10000, PT ;  /* 0x000100000800780c */ /* 0x040fe20003f66070 */
[--C-:B------:R-:W-:Y:S01]  /*0280*/  IMAD.X R9, RZ, RZ, R11.reuse, P1 ;  /* 0x000000ffff097224 */ /* 0x100fe200008e060b */
[C---:B------:R-:W-:Y:S01]  /*0290*/  ISETP.LT.U32.AND P0, PT, R8.reuse, UR12, PT ;  /* 0x0000000c08007c0c */ /* 0x040fe2000bf01070 */
[----:B------:R-:W-:Y:S01]  /*02a0*/  IMAD.X R3, RZ, RZ, R11, P4 ;  /* 0x000000ffff037224 */ /* 0x000fe200020e060b */
[----:B------:R-:W-:Y:S02]  /*02b0*/  LEA R22, P5, R8, UR8, 0x4 ;  /* 0x0000000808167c11 */ /* 0x000fe4000f8a20ff */
[----:B------:R-:W-:Y:S02]  /*02c0*/  CS2R R14, SRZ ;  /* 0x00000000000e7805 */ /* 0x000fe4000001ff00 */
[----:B------:R-:W-:Y:S02]  /*02d0*/  ISETP.GE.U32.AND.EX P3, PT, R9, RZ, PT, P3 ;  /* 0x000000ff0900720c */ /* 0x000fe40003f66130 */
[----:B------:R-:W-:-:S02]  /*02e0*/  ISETP.GE.U32.AND P2, PT, R2, 0x10000, PT ;  /* 0x000100000200780c */ /* 0x000fc40003f46070 */
[----:B------:R-:W-:Y:S02]  /*02f0*/  LEA.HI.X R23, R8, UR9, R9, 0x4, P5 ;  /* 0x0000000908177c11 */ /* 0x000fe4000a8f2409 */
[----:B------:R-:W-:Y:S01]  /*0300*/  ISETP.LT.AND.EX P0, PT, R9, UR6, !P3, P0 ;  /* 0x0000000609007c0c */ /* 0x000fe2000df01300 */
[----:B------:R-:W-:Y:S01]  /*0310*/  IMAD R9, R12, 0x3, RZ ;  /* 0x000000030c097824 */ /* 0x000fe200078e02ff */
[C---:B------:R-:W-:Y:S02]  /*0320*/  ISETP.LT.U32.AND P1, PT, R2.reuse, UR12, PT ;  /* 0x0000000c02007c0c */ /* 0x040fe4000bf21070 */
[----:B------:R-:W-:Y:S02]  /*0330*/  CS2R R12, SRZ ;  /* 0x00000000000c7805 */ /* 0x000fe4000001ff00 */
[----:B------:R-:W-:Y:S02]  /*0340*/  LEA R20, P4, R2, UR8, 0x4 ;  /* 0x0000000802147c11 */ /* 0x000fe4000f8820ff */
[----:B------:R-:W-:-:S02]  /*0350*/  ISETP.GE.U32.AND.EX P2, PT, R3, RZ, PT, P2 ;  /* 0x000000ff0300720c */ /* 0x000fc40003f46120 */
[----:B------:R-:W-:Y:S02]  /*0360*/  LEA.HI.X R21, R2, UR9, R3, 0x4, P4 ;  /* 0x0000000902157c11 */ /* 0x000fe4000a0f2403 */
[----:B------:R-:W-:Y:S02]  /*0370*/  ISETP.LT.AND.EX P1, PT, R3, UR6, !P2, P1 ;  /* 0x0000000603007c0c */ /* 0x000fe4000d721310 */
[----:B------:R-:W-:Y:S01]  /*0380*/  IADD3 R3, P6, R9, R10, RZ ;  /* 0x0000000a09037210 */ /* 0x000fe20007fde0ff */
[----:B------:R-:W3:Y:S01]  /*0390*/  @P0 LDG.E.128 R12, desc[UR10][R22.64] ;  /* 0x0000000a160c0981 */ /* 0x000ee2000c1e1d00 */
[C---:B------:R-:W-:Y:S02]  /*03a0*/  ISETP.GE.U32.AND P4, PT, R10.reuse, 0x10000, PT ;  /* 0x000100000a00780c */ /* 0x040fe40003f86070 */
[----:B------:R-:W-:Y:S01]  /*03b0*/  ISETP.LT.U32.AND P3, PT, R10, UR12, PT ;  /* 0x0000000c0a007c0c */ /* 0x000fe2000bf61070 */
[----:B------:R-:W-:Y:S01]  /*03c0*/  IMAD.X R8, RZ, RZ, R11, P6 ;  /* 0x000000ffff087224 */ /* 0x000fe200030e060b */
[----:B------:R-:W-:-:S02]  /*03d0*/  ISETP.GE.U32.AND.EX P4, PT, R11, RZ, PT, P4 ;  /* 0x000000ff0b00720c */ /* 0x000fc40003f86140 */
[----:B------:R-:W-:Y:S02]  /*03e0*/  ISETP.GE.U32.AND P2, PT, R3, 0x10000, PT ;  /* 0x000100000300780c */ /* 0x000fe40003f46070 */
[----:B------:R-:W-:Y:S02]  /*03f0*/  ISETP.LT.AND.EX P3, PT, R11, UR6, !P4, P3 ;  /* 0x000000060b007c0c */ /* 0x000fe4000e761330 */
[----:B------:R-:W-:Y:S02]  /*0400*/  ISETP.LT.U32.AND P4, PT, R3, UR12, PT ;  /* 0x0000000c03007c0c */ /* 0x000fe4000bf81070 */
[----:B------:R-:W-:Y:S02]  /*0410*/  ISETP.GE.U32.AND.EX P2, PT, R8, RZ, PT, P2 ;  /* 0x000000ff0800720c */ /* 0x000fe40003f46120 */
[----:B------:R-:W-:Y:S02]  /*0420*/  LEA R28, P5, R10, UR8, 0x4 ;  /* 0x000000080a1c7c11 */ /* 0x000fe4000f8a20ff */
[----:B------:R-:W-:-:S02]  /*0430*/  ISETP.LT.AND.EX P2, PT, R8, UR6, !P2, P4 ;  /* 0x0000000608007c0c */ /* 0x000fc4000d741340 */
[C---:B------:R-:W-:Y:S02]  /*0440*/  LEA R2, P6, R3.reuse, UR8, 0x4 ;  /* 0x0000000803027c11 */ /* 0x040fe4000f8c20ff */
[----:B------:R-:W-:Y:S02]  /*0450*/  LEA.HI.X R29, R10, UR9, R11, 0x4, P5 ;  /* 0x000000090a1d7c11 */ /* 0x000fe4000a8f240b */
[----:B------:R-:W-:Y:S02]  /*0460*/  CS2R R10, SRZ ;  /* 0x00000000000a7805 */ /* 0x000fe4000001ff00 */
[----:B------:R-:W-:Y:S02]  /*0470*/  LEA.HI.X R3, R3, UR9, R8, 0x4, P6 ;  /* 0x0000000903037c11 */ /* 0x000fe4000b0f2408 */
[----:B------:R-:W-:Y:S01]  /*0480*/  CS2R R8, SRZ ;  /* 0x0000000000087805 */ /* 0x000fe2000001ff00 */
[----:B------:R-:W4:Y:S05]  /*0490*/  @P3 LDG.E.128 R16, desc[UR10][R28.64] ;  /* 0x0000000a1c103981 */ /* 0x000f2a000c1e1d00 */
[----:B------:R-:W5:Y:S01]  /*04a0*/  @P1 LDG.E.128 R8, desc[UR10][R20.64] ;  /* 0x0000000a14081981 */ /* 0x000f62000c1e1d00 */
[----:B--2---:R-:W-:-:S02]  /*04b0*/  DMUL R26, R6, UR14 ;  /* 0x0000000e061a7c28 */ /* 0x004fc40008000000 */
[----:B------:R-:W-:-:S06]  /*04c0*/  DMUL R24, R4, UR14 ;  /* 0x0000000e04187c28 */ /* 0x000fcc0008000000 */
[----:B------:R-:W-:Y:S02]  /*04d0*/  DFMA R26, R4, UR16, -R26 ;  /* 0x00000010041a7c2b */ /* 0x000fe4000800081a */
[----:B------:R-:W-:Y:S01]  /*04e0*/  DFMA R24, R6, UR16, R24 ;  /* 0x0000001006187c2b */ /* 0x000fe20008000018 */
[----:B------:R-:W-:Y:S02]  /*04f0*/  CS2R R4, SRZ ;  /* 0x0000000000047805 */ /* 0x000fe4000001ff00 */
[----:B------:R-:W-:-:S06]  /*0500*/  CS2R R6, SRZ ;  /* 0x0000000000067805 */ /* 0x000fcc000001ff00 */
[----:B------:R-:W2:Y:S01]  /*0510*/  @P2 LDG.E.128 R4, desc[UR10][R2.64] ;  /* 0x0000000a02042981 */ /* 0x000ea2000c1e1d00 */
[----:B------:R-:W-:-:S04]  /*0520*/  UIMAD.WIDE.U32 UR4, UR7, 0x4, UR4 ;  /* 0x00000004070478a5 */ /* 0x000fc8000f8e0004 */
[----:B------:R-:W-:Y:S02]  /*0530*/  UISETP.LT.U32.AND UP1, UPT, UR4, UR12, UPT ;  /* 0x0000000c0400728c */ /* 0x000fe4000bf21070 */
[----:B------:R-:W-:Y:S01]  /*0540*/  UISETP.GE.U32.AND UP0, UPT, UR4, 0x10000, UPT ;  /* 0x000100000400788c */ /* 0x000fe2000bf06070 */
[----:B---3--:R-:W-:Y:S02]  /*0550*/  DADD R12, R26, R12 ;  /* 0x000000001a0c7229 */ /* 0x008fe4000000000c */
[----:B------:R-:W-:Y:S01]  /*0560*/  DADD R14, R24, R14 ;  /* 0x00000000180e7229 */ /* 0x000fe2000000000e */
[----:B------:R-:W-:Y:S01]  /*0570*/  UISETP.GE.U32.AND.EX UP0, UPT, UR5, URZ, UPT, UP0 ;  /* 0x0000003f0500728c */ /* 0x000fe2000bf06100 */
[----:B----4-:R-:W-:Y:S02]  /*0580*/  DADD R16, R26, R16 ;  /* 0x000000001a107229 */ /* 0x010fe40000000010 */
[----:B------:R-:W-:Y:S02]  /*0590*/  DADD R18, R24, R18 ;  /* 0x0000000018127229 */ /* 0x000fe40000000012 */
[----:B-----5:R-:W-:-:S02]  /*05a0*/  DADD R8, R26, R8 ;  /* 0x000000001a087229 */ /* 0x020fc40000000008 */
[----:B------:R-:W-:-:S03]  /*05b0*/  DADD R10, R24, R10 ;  /* 0x00000000180a7229 */ /* 0x000fc6000000000a */
[----:B------:R0:W-:Y:S04]  /*05c0*/  @P3 STG.E.128 desc[UR10][R28.64], R16 ;  /* 0x000000101c003986 */ /* 0x0001e8000c101d0a */
[----:B------:R1:W-:Y:S01]  /*05d0*/  @P0 STG.E.128 desc[UR10][R22.64], R12 ;  /* 0x0000000c16000986 */ /* 0x0003e2000c101d0a */
[----:B------:R-:W-:-:S03]  /*05e0*/  PLOP3.LUT P0, PT, PT, PT, UP1, 0x80, 0x0 ;  /* 0x000000000000781c */ /* 0x000fc60003f0f018 */
[----:B------:R1:W-:Y:S01]  /*05f0*/  @P1 STG.E.128 desc[UR10][R20.64], R8 ;  /* 0x0000000814001986 */ /* 0x0003e2000c101d0a */
[----:B------:R-:W-:Y:S01]  /*0600*/  PLOP3.LUT P1, PT, PT, PT, UP0, 0x80, 0x0 ;  /* 0x000000000000781c */ /* 0x000fe20003f2f008 */
[----:B0-----:R-:W-:-:S05]  /*0610*/  IMAD.U32 R17, RZ, RZ, UR5 ;  /* 0x00000005ff117e24 */ /* 0x001fca000f8e00ff */
[----:B------:R-:W-:Y:S01]  /*0620*/  ISETP.LT.AND.EX P0, PT, R17, UR6, PT, P0 ;  /* 0x0000000611007c0c */ /* 0x000fe2000bf01300 */
[----:B------:R-:W-:Y:S01]  /*0630*/  IMAD.U32 R16, RZ, RZ, UR4 ;  /* 0x00000004ff107e24 */ /* 0x000fe2000f8e00ff */
[----:B--2---:R-:W-:Y:S02]  /*0640*/  DADD R4, R26, R4 ;  /* 0x000000001a047229 */ /* 0x004fe40000000004 */
[----:B------:R-:W-:-:S07]  /*0650*/  DADD R6, R24, R6 ;  /* 0x0000000018067229 */ /* 0x000fce0000000006 */
[----:B------:R1:W-:Y:S02]  /*0660*/  @P2 STG.E.128 desc[UR10][R2.64], R4 ;  /* 0x0000000402002986 */ /* 0x0003e4000c101d0a */
[----:B------:R-:W-:Y:S05]  /*0670*/  @!P1 BRA P0, `(.L_x_477) ;  /* 0xfffffff800d49947 */ /* 0x000fea000003ffff */
[----:B------:R-:W-:Y:S05]  /*0680*/  EXIT ;  /* 0x000000000000794d */ /* 0x000fea0003800000 */
.L_x_476:
        /* <DEDUP_REMOVED lines=11> */
.L_x_478:
[----:B0-----:R-:W2:Y:S01]  /*0740*/  LDG.E.128 R24, desc[UR10][R20.64] ;  /* 0x0000000a14187981 */ /* 0x001ea2000c1e1d00 */
[----:B-1----:R-:W-:-:S04]  /*0750*/  LEA R22, P0, R0, UR8, 0x6 ;  /* 0x0000000800167c11 */ /* 0x002fc8000f8030ff */
[----:B------:R-:W-:-:S05]  /*0760*/  LEA.HI.X R23, R0, UR9, R3, 0x6, P0 ;  /* 0x0000000900177c11 */ /* 0x000fca00080f3403 */
[----:B------:R-:W3:Y:S04]  /*0770*/  LDG.E.128 R12, desc[UR10][R22.64] ;  /* 0x0000000a160c7981 */ /* 0x000ee8000c1e1d00 */
[----:B------:R-:W4:Y:S04]  /*0780*/  LDG.E.128 R16, desc[UR10][R22.64+0x10] ;  /* 0x0000100a16107981 */ /* 0x000f28000c1e1d00 */
[----:B------:R-:W5:Y:S01]  /*0790*/  LDG.E.128 R8, desc[UR10][R22.64+0x30] ;  /* 0x0000300a16087981 */ /* 0x000f62000c1e1d00 */
[----:B--2---:R-:W-:Y:S02]  /*07a0*/  DMUL R4, R26, UR14 ;  /* 0x0000000e1a047c28 */ /* 0x004fe40008000000 */
[----:B------:R-:W-:-:S06]  /*07b0*/  DMUL R6, R24, UR14 ;  /* 0x0000000e18067c28 */ /* 0x000fcc0008000000 */
[----:B------:R-:W-:Y:S02]  /*07c0*/  DFMA R24, R24, UR16, -R4 ;  /* 0x0000001018187c2b */ /* 0x000fe40008000804 */
[----:B------:R-:W-:Y:S02]  /*07d0*/  DFMA R26, R26, UR16, R6 ;  /* 0x000000101a1a7c2b */ /* 0x000fe40008000006 */
[----:B------:R-:W2:Y:S01]  /*07e0*/  LDG.E.128 R4, desc[UR10][R22.64+0x20] ;  /* 0x0000200a16047981 */ /* 0x000ea2000c1e1d00 */
[----:B------:R-:W-:-:S03]  /*07f0*/  IADD3 R0, P0, R0, UR4, RZ ;  /* 0x0000000400007c10 */ /* 0x000fc6000ff1e0ff */
[----:B---3--:R-:W-:Y:S02]  /*0800*/  DADD R12, R12, R24 ;  /* 0x000000000c0c7229 */ /* 0x008fe40000000018 */
[--C-:B------:R-:W-:Y:S02]  /*0810*/  DADD R14, R14, R26.reuse ;  /* 0x000000000e0e7229 */ /* 0x100fe4000000001a */
[--C-:B----4-:R-:W-:Y:S02]  /*0820*/  DADD R18, R18, R26.reuse ;  /* 0x0000000012127229 */ /* 0x110fe4000000001a */
[----:B-----5:R-:W-:Y:S02]  /*0830*/  DADD R10, R10, R26 ;  /* 0x000000000a0a7229 */ /* 0x020fe4000000001a */
[--C-:B------:R-:W-:Y:S02]  /*0840*/  DADD R16, R16, R24.reuse ;  /* 0x0000000010107229 */ /* 0x100fe40000000018 */
[----:B------:R-:W-:Y:S01]  /*0850*/  DADD R8, R8, R24 ;  /* 0x0000000008087229 */ /* 0x000fe20000000018 */
[----:B------:R-:W-:-:S02]  /*0860*/  IMAD.SHL.U32 R2, R0, 0x4, RZ ;  /* 0x0000000400027824 */ /* 0x000fc400078e00ff */
[----:B------:R-:W-:Y:S01]  /*0870*/  IMAD.X R3, RZ, RZ, R3, P0 ;  /* 0x000000ffff037224 */ /* 0x000fe200000e0603 */
[----:B------:R1:W-:Y:S01]  /*0880*/  STG.E.128 desc[UR10][R22.64], R12 ;  /* 0x0000000c16007986 */ /* 0x0003e2000c101d0a */
[----:B------:R-:W-:Y:S02]  /*0890*/  ISETP.LT.U32.AND P1, PT, R0, 0x4000, PT ;  /* 0x000040000000780c */ /* 0x000fe40003f21070 */
[----:B------:R-:W-:Y:S01]  /*08a0*/  ISETP.GE.U32.AND P0, PT, R2, UR12, PT ;  /* 0x0000000c02007c0c */ /* 0x000fe2000bf06070 */
[----:B------:R1:W-:Y:S01]  /*08b0*/  STG.E.128 desc[UR10][R22.64+0x10], R16 ;  /* 0x0000101016007986 */ /* 0x0003e2000c101d0a */
[----:B------:R-:W-:-:S03]  /*08c0*/  SHF.L.U64.HI R2, R0, 0x2, R3 ;  /* 0x0000000200027819 */ /* 0x000fc60000010203 */
[----:B------:R1:W-:Y:S01]  /*08d0*/  STG.E.128 desc[UR10][R22.64+0x30], R8 ;  /* 0x0000300816007986 */ /* 0x0003e2000c101d0a */
[----:B------:R-:W-:Y:S02]  /*08e0*/  ISETP.GE.AND.EX P0, PT, R2, UR6, PT, P0 ;  /* 0x0000000602007c0c */ /* 0x000fe4000bf06300 */
[----:B------:R-:W-:Y:S01]  /*08f0*/  ISETP.LT.U32.AND.EX P1, PT, R3, RZ, PT, P1 ;  /* 0x000000ff0300720c */ /* 0x000fe20003f21110 */
[----:B--2---:R-:W-:Y:S02]  /*0900*/  DADD R6, R6, R26 ;  /* 0x0000000006067229 */ /* 0x004fe4000000001a */
[----:B------:R-:W-:-:S07]  /*0910*/  DADD R4, R4, R24 ;  /* 0x0000000004047229 */ /* 0x000fce0000000018 */
[----:B------:R1:W-:Y:S03]  /*0920*/  STG.E.128 desc[UR10][R22.64+0x20], R4 ;  /* 0x0000200416007986 */ /* 0x0003e6000c101d0a */
[----:B------:R-:W-:Y:S05]  /*0930*/  @!P0 BRA P1, `(.L_x_478) ;  /* 0xfffffffc00808947 */ /* 0x000fea000083ffff */
[----:B------:R-:W-:Y:S05]  /*0940*/  EXIT ;  /* 0x000000000000794d */ /* 0x000fea0003800000 */
.L_x_479:
        /* <DEDUP_REMOVED lines=11> */
.L_x_582:


//--------------------- .text._ZN2at6native63_GLOBAL__N__862fb238_30_ForeachBinaryOpScalarTensor_cu_64fe0ca525multi_tensor_apply_kernelINS1_18TensorListMetadataILi1EEENS1_27BinaryOpScalarTensorFunctorIfLi1ELi1ELi0EEEJSt4plusIfEPffEEEvT_T0_DpT1_ --------------------------
	.section	.text._ZN2at6native63_GLOBAL__N__862fb238_30_ForeachBinaryOpScalarTensor_cu_64fe0ca525multi_tensor_apply_kernelINS1_18TensorListMetadataILi1EEENS1_27BinaryOpScalarTensorFunctorIfLi1ELi1ELi0EEEJSt4plusIfEPffEEEvT_T0_DpT1_,"ax",@progbits
	.align	128
.text._ZN2at6native63_GLOBAL__N__862fb238_30_ForeachBinaryOpScalarTensor_cu_64fe0ca525multi_tensor_apply_kernelINS1_18TensorListMetadataILi1EEENS1_27BinaryOpScalarTensorFunctorIfLi1ELi1ELi0EEEJSt4plusIfEPffEEEvT_T0_DpT1_:
        .type           _ZN2at6native63_GLOBAL__N__862fb238_30_ForeachBinaryOpScalarTensor_cu_64fe0ca525multi_tensor_apply_kernelINS1_18TensorListMetadataILi1EEENS1_27BinaryOpScalarTensorFunctorIfLi1ELi1ELi0EEEJSt4plusIfEPffEEEvT_T0_DpT1_,@function
        .size           _ZN2at6native63_GLOBAL__N__862fb238_30_ForeachBinaryOpScalarTensor_cu_64fe0ca525multi_tensor_apply_kernelINS1_18TensorListMetadataILi1EEENS1_27BinaryOpScalarTensorFunctorIfLi1ELi1ELi0EEEJSt4plusIfEPffEEEvT_T0_DpT1_,(.L_x_583 - _ZN2at6native63_GLOBAL__N__862fb238_30_ForeachBinaryOpScalarTensor_cu_64fe0ca525multi_tensor_apply_kernelINS1_18TensorListMetadataILi1EEENS1_27BinaryOpScalarTensorFunctorIfLi1ELi1ELi0EEEJSt4plusIfEPffEEEvT_T0_DpT1_)
        .other          _ZN2at6native63_GLOBAL__N__862fb238_30_ForeachBinaryOpScalarTensor_cu_64fe0ca525multi_tensor_apply_kernelINS1_18TensorListMetadataILi1EEENS1_27BinaryOpScalarTensorFunctorIfLi1ELi1ELi0EEEJSt4plusIfEPffEEEvT_T0_DpT1_,@"STO_CUDA_ENTRY STV_DEFAULT"
_ZN2at6native63_GLOBAL__N__862fb238_30_ForeachBinaryOpScalarTensor_cu_64fe0ca525multi_tensor_apply_kernelINS1_18TensorListMetadataILi1EEENS1_27BinaryOpScalarTensorFunctorIfLi1ELi1ELi0EEEJSt4plusIfEPffEEEvT_T0_DpT1_:
        /* <DEDUP_REMOVED lines=25> */
.L_x_481:
        /* <DEDUP_REMOVED lines=18> */
[----:B------:R-:W-:Y:S01]  /*02b0*/  IMAD.MOV.U32 R22, RZ, RZ, RZ ;  /* 0x000000ffff167224 */ /* 0x000fe200078e00ff */
[----:B------:R-:W-:Y:S01]  /*02c0*/  ISETP.GE.U32.AND.EX P3, PT, R15, RZ, PT, P3 ;  /* 0x000000ff0f00720c */ /* 0x000fe20003f66130 */
[----:B0-----:R-:W2:Y:S01]  /*02d0*/  LDG.E R17, desc[UR4][R16.64] ;  /* 0x0000000410117981 */ /* 0x001ea2000c1e1900 */
[----:B------:R-:W-:Y:S02]  /*02e0*/  IADD3 R9, P4, R8, R21, RZ ;  /* 0x0000001508097210 */ /* 0x000fe40007f9e0ff */
[----:B------:R-:W-:Y:S02]  /*02f0*/  ISETP.GE.U32.AND P2, PT, R21, 0x10000, PT ;  /* 0x000100001500780c */ /* 0x000fe40003f46070 */
[----:B------:R-:W-:Y:S01]  /*0300*/  ISETP.LT.AND.EX P0, PT, R15, R4, !P3, P0 ;  /* 0x000000040f00720c */ /* 0x000fe20005f01300 */
[----:B------:R-:W-:Y:S01]  /*0310*/  IMAD.X R15, RZ, RZ, R23, P4 ;  /* 0x000000ffff0f7224 */ /* 0x000fe200020e0617 */
[----:B------:R-:W-:Y:S01]  /*0320*/  ISETP.GE.U32.AND.EX P6, PT, R23, RZ, PT, P2 ;  /* 0x000000ff1700720c */ /* 0x000fe20003fc6120 */
[----:B------:R-:W2:Y:S01]  /*0330*/  @P1 LDG.E R22, desc[UR4][R6.64] ;  /* 0x0000000406161981 */ /* 0x000ea2000c1e1900 */
[----:B------:R-:W-:-:S02]  /*0340*/  ISETP.GE.U32.AND P2, PT, R9, 0x10000, PT ;  /* 0x000100000900780c */ /* 0x000fc40003f46070 */
[-C--:B------:R-:W-:Y:S02]  /*0350*/  ISETP.LT.U32.AND P3, PT, R21, R0.reuse, PT ;  /* 0x000000001500720c */ /* 0x080fe40003f61070 */
[----:B------:R-:W-:Y:S02]  /*0360*/  ISETP.LT.U32.AND P4, PT, R9, R0, PT ;  /* 0x000000000900720c */ /* 0x000fe40003f81070 */
[----:B------:R-:W-:Y:S02]  /*0370*/  ISETP.GE.U32.AND.EX P2, PT, R15, RZ, PT, P2 ;  /* 0x000000ff0f00720c */ /* 0x000fe40003f46120 */
[----:B------:R-:W-:Y:S02]  /*0380*/  ISETP.LT.AND.EX P3, PT, R23, R4, !P6, P3 ;  /* 0x000000041700720c */ /* 0x000fe40007761330 */
[-C--:B------:R-:W-:Y:S02]  /*0390*/  LEA R10, P5, R21, R2.reuse, 0x2 ;  /* 0x00000002150a7211 */ /* 0x080fe400078a10ff */
[----:B------:R-:W-:-:S02]  /*03a0*/  LEA R8, P6, R9, R2, 0x2 ;  /* 0x0000000209087211 */ /* 0x000fc400078c10ff */
[----:B------:R-:W-:Y:S02]  /*03b0*/  ISETP.LT.AND.EX P2, PT, R15, R4, !P2, P4 ;  /* 0x000000040f00720c */ /* 0x000fe40005741340 */
[-C--:B------:R-:W-:Y:S02]  /*03c0*/  LEA.HI.X R11, R21, R3.reuse, R23, 0x2, P5 ;  /* 0x00000003150b7211 */ /* 0x080fe400028f1417 */
[----:B------:R-:W-:Y:S02]  /*03d0*/  CS2R R20, SRZ ;  /* 0x0000000000147805 */ /* 0x000fe4000001ff00 */
[----:B------:R-:W-:Y:S01]  /*03e0*/  LEA.HI.X R9, R9, R3, R15, 0x2, P6 ;  /* 0x0000000309097211 */ /* 0x000fe200030f140f */
[----:B------:R-:W-:-:S03]  /*03f0*/  IMAD.MOV.U32 R15, RZ, RZ, RZ ;  /* 0x000000ffff0f7224 */ /* 0x000fc600078e00ff */
[----:B------:R-:W3:Y:S04]  /*0400*/  @P3 LDG.E R20, desc[UR4][R10.64] ;  /* 0x000000040a143981 */ /* 0x000ee8000c1e1900 */
[----:B------:R-:W4:Y:S04]  /*0410*/  @P0 LDG.E R15, desc[UR4][R12.64] ;  /* 0x000000040c0f0981 */ /* 0x000f28000c1e1900 */
[----:B------:R-:W5:Y:S01]  /*0420*/  @P2 LDG.E R21, desc[UR4][R8.64] ;  /* 0x0000000408152981 */ /* 0x000f62000c1e1900 */
[----:B------:R-:W-:-:S04]  /*0430*/  IMAD.WIDE.U32 R18, R14, 0x4, R18 ;  /* 0x000000040e127825 */ /* 0x000fc800078e0012 */
[C---:B--2---:R-:W-:Y:S01]  /*0440*/  FFMA.FTZ R25, R17.reuse, UR6, R22 ;  /* 0x0000000611197c23 */ /* 0x044fe20008010016 */
[C---:B---3--:R-:W-:Y:S01]  /*0450*/  FFMA.FTZ R23, R17.reuse, UR6, R20 ;  /* 0x0000000611177c23 */ /* 0x048fe20008010014 */
[----:B----4-:R-:W-:-:S04]  /*0460*/  FFMA.FTZ R15, R17, UR6, R15 ;  /* 0x00000006110f7c23 */ /* 0x010fc8000801000f */
[----:B------:R2:W-:Y:S01]  /*0470*/  @P3 STG.E desc[UR4][R10.64], R23 ;  /* 0x000000170a003986 */ /* 0x0005e2000c101904 */
[----:B-----5:R-:W-:-:S03]  /*0480*/  FFMA.FTZ R21, R17, UR6, R21 ;  /* 0x0000000611157c23 */ /* 0x020fc60008010015 */
[----:B------:R2:W-:Y:S01]  /*0490*/  @P0 STG.E desc[UR4][R12.64], R15 ;  /* 0x0000000f0c000986 */ /* 0x0005e2000c101904 */
[----:B------:R-:W-:-:S03]  /*04a0*/  ISETP.GE.U32.AND P0, PT, R18, 0x10000, PT ;  /* 0x000100001200780c */ /* 0x000fc60003f06070 */
[----:B------:R2:W-:Y:S01]  /*04b0*/  @P1 STG.E desc[UR4][R6.64], R25 ;  /* 0x0000001906001986 */ /* 0x0005e2000c101904 */
[----:B------:R-:W-:-:S03]  /*04c0*/  ISETP.LT.U32.AND P1, PT, R18, R0, PT ;  /* 0x000000001200720c */ /* 0x000fc60003f21070 */
[----:B------:R2:W-:Y:S01]  /*04d0*/  @P2 STG.E desc[UR4][R8.64], R21 ;  /* 0x0000001508002986 */ /* 0x0005e2000c101904 */
[C---:B------:R-:W-:Y:S02]  /*04e0*/  ISETP.GE.U32.AND.EX P0, PT, R19.reuse, RZ, PT, P0 ;  /* 0x000000ff1300720c */ /* 0x040fe40003f06100 */
[----:B------:R-:W-:-:S13]  /*04f0*/  ISETP.LT.AND.EX P1, PT, R19, R4, PT, P1 ;  /* 0x000000041300720c */ /* 0x000fda0003f21310 */
[----:B--2---:R-:W-:Y:S05]  /*0500*/  @!P0 BRA P1, `(.L_x_481) ;  /* 0xfffffffc00208947 */ /* 0x004fea000083ffff */
[----:B------:R-:W-:Y:S05]  /*0510*/  EXIT ;  /* 0x000000000000794d */ /* 0x000fea0003800000 */
.L_x_480:
        /* <DEDUP_REMOVED lines=10> */
.L_x_482:
[C---:B-1----:R-:W-:Y:S01]  /*05c0*/  LEA R12, P0, R15.reuse, R2, 0x4 ;  /* 0x000000020f0c7211 */ /* 0x042fe200078020ff */
[----:B0-----:R-:W2:Y:S03]  /*05d0*/  LDG.E R14, desc[UR4][R6.64] ;  /* 0x00000004060e7981 */ /* 0x001ea6000c1e1900 */
[----:B------:R-:W-:-:S05]  /*05e0*/  LEA.HI.X R13, R15, R3, R16, 0x4, P0 ;  /* 0x000000030f0d7211 */ /* 0x000fca00000f2410 */
[----:B------:R-:W2:Y:S01]  /*05f0*/  LDG.E.128 R8, desc[UR4][R12.64] ;  /* 0x000000040c087981 */ /* 0x000ea2000c1e1d00 */
        /* <DEDUP_REMOVED lines=15> */
.L_x_483:
        /* <DEDUP_REMOVED lines=9> */
.L_x_583:


//--------------------- .text._ZN2at6native63_GLOBAL__N__862fb238_30_ForeachBinaryOpScalarTensor_cu_64fe0ca525multi_tensor_apply_kernelINS1_18TensorListMetadataILi1EEENS1_27BinaryOpScalarTensorFunctorIdLi1ELi1ELi0EEEJSt4plusIdEPddEEEvT_T0_DpT1_ --------------------------
	.section	.text._ZN2at6native63_GLOBAL__N__862fb238_30_ForeachBinaryOpScalarTensor_cu_64fe0ca525multi_tensor_apply_kernelINS1_18TensorListMetadataILi1EEENS1_27BinaryOpScalarTensorFunctorIdLi1ELi1ELi0EEEJSt4plusIdEPddEEEvT_T0_DpT1_,"ax",@progbits
	.align	128
.text._ZN2at6native63_GLOBAL__N__862fb238_30_ForeachBinaryOpScalarTensor_cu_64fe0ca525multi_tensor_apply_kernelINS1_18TensorListMetadataILi1EEENS1_27BinaryOpScalarTensorFunctorIdLi1ELi1ELi0EEEJSt4plusIdEPddEEEvT_T0_DpT1_:
        .type           _ZN2at6native63_GLOBAL__N__862fb238_30_ForeachBinaryOpScalarTensor_cu_64fe0ca525multi_tensor_apply_kernelINS1_18TensorListMetadataILi1EEENS1_27BinaryOpScalarTensorFunctorIdLi1ELi1ELi0EEEJSt4plusIdEPddEEEvT_T0_DpT1_,@function
        .size           _ZN2at6native63_GLOBAL__N__862fb238_30_ForeachBinaryOpScalarTensor_cu_64fe0ca525multi_tensor_apply_kernelINS1_18TensorListMetadataILi1EEENS1_27BinaryOpScalarTensorFunctorIdLi1ELi1ELi0EEEJSt4plusIdEPddEEEvT_T0_DpT1_,(.L_x_584 - _ZN2at6native63_GLOBAL__N__862fb238_30_ForeachBinaryOpScalarTensor_cu_64fe0ca525multi_tensor_apply_kernelINS1_18TensorListMetadataILi1EEENS1_27BinaryOpScalarTensorFunctorIdLi1ELi1ELi0EEEJSt4plusIdEPddEEEvT_T0_DpT1_)
        .other          _ZN2at6native63_GLOBAL__N__862fb238_30_ForeachBinaryOpScalarTensor_cu_64fe0ca525multi_tensor_apply_kernelINS1_18TensorListMetadataILi1EEENS1_27BinaryOpScalarTensorFunctorIdLi1ELi1ELi0EEEJSt4plusIdEPddEEEvT_T0_DpT1_,@"STO_CUDA_ENTRY STV_DEFAULT"
_ZN2at6native63_GLOBAL__N__862fb238_30_ForeachBinaryOpScalarTensor_cu_64fe0ca525multi_tensor_apply_kernelINS1_18TensorListMetadataILi1EEENS1_27BinaryOpScalarTensorFunctorIdLi1ELi1ELi0EEEJSt4plusIdEPddEEEvT_T0_DpT1_:
        /* <DEDUP_REMOVED lines=25> */
.L_x_485:
[----:B0-----:R-:W-:Y:S01]  /*0190*/  IADD3 R19, P0, R3, R26, RZ ;  /* 0x0000001a03137210 */ /* 0x001fe20007f1e0ff */
[C---:B-1----:R-:W-:Y:S01]  /*01a0*/  IMAD R10, R4.reuse, 0x3, RZ ;  /* 0x00000003040a7824 */ /* 0x042fe200078e02ff */
[----:B------:R-:W0:Y:S01]  /*01b0*/  LDC.64 R20, c[0x0][0xf40] ;  /* 0x0003d000ff147b82 */ /* 0x000e220000000a00 */
[----:B------:R-:W-:Y:S02]  /*01c0*/  CS2R R24, SRZ ;  /* 0x0000000000187805 */ /* 0x000fe4000001ff00 */
        /* <DEDUP_REMOVED lines=14> */
[----:B------:R-:W-:Y:S01]  /*02b0*/  IADD3 R5, P4, R10, R19, RZ ;  /* 0x000000130a057210 */ /* 0x000fe20007f9e0ff */
[----:B0-----:R-:W2:Y:S01]  /*02c0*/  LDG.E.64 R20, desc[UR4][R20.64] ;  /* 0x0000000414147981 */ /* 0x001ea2000c1e1b00 */
[----:B------:R-:W-:Y:S02]  /*02d0*/  ISETP.GE.U32.AND P2, PT, R19, 0x10000, PT ;  /* 0x000100001300780c */ /* 0x000fe40003f46070 */
[----:B------:R-:W-:Y:S01]  /*02e0*/  ISETP.GE.U32.AND.EX P3, PT, R13, RZ, PT, P3 ;  /* 0x000000ff0d00720c */ /* 0x000fe20003f66130 */
[----:B------:R-:W-:Y:S01]  /*02f0*/  IMAD.X R15, RZ, RZ, R23, P4 ;  /* 0x000000ffff0f7224 */ /* 0x000fe200020e0617 */
[----:B------:R-:W-:Y:S02]  /*0300*/  ISETP.GE.U32.AND.EX P6, PT, R23, RZ, PT, P2 ;  /* 0x000000ff1700720c */ /* 0x000fe40003fc6120 */
[----:B------:R-:W-:Y:S02]  /*0310*/  ISETP.LT.AND.EX P0, PT, R13, R2, !P3, P0 ;  /* 0x000000020d00720c */ /* 0x000fe40005f01300 */
[----:B------:R-:W-:-:S02]  /*0320*/  ISETP.GE.U32.AND P2, PT, R5, 0x10000, PT ;  /* 0x000100000500780c */ /* 0x000fc40003f46070 */
[-C--:B------:R-:W-:Y:S02]  /*0330*/  ISETP.LT.U32.AND P3, PT, R19, R0.reuse, PT ;  /* 0x000000001300720c */ /* 0x080fe40003f61070 */
[----:B------:R-:W-:Y:S02]  /*0340*/  ISETP.LT.U32.AND P4, PT, R5, R0, PT ;  /* 0x000000000500720c */ /* 0x000fe40003f81070 */
[----:B------:R-:W-:Y:S02]  /*0350*/  ISETP.GE.U32.AND.EX P2, PT, R15, RZ, PT, P2 ;  /* 0x000000ff0f00720c */ /* 0x000fe40003f46120 */
[-C--:B------:R-:W-:Y:S02]  /*0360*/  ISETP.LT.AND.EX P3, PT, R23, R2.reuse, !P6, P3 ;  /* 0x000000021700720c */ /* 0x080fe40007761330 */
[----:B------:R-:W-:Y:S02]  /*0370*/  ISETP.LT.AND.EX P1, PT, R11, R2, !P5, P1 ;  /* 0x000000020b00720c */ /* 0x000fe40006f21310 */
[----:B------:R-:W-:-:S02]  /*0380*/  LEA R10, P5, R19, R6, 0x3 ;  /* 0x00000006130a7211 */ /* 0x000fc400078a18ff */
[----:B------:R-:W-:Y:S02]  /*0390*/  LEA R12, P6, R5, R6, 0x3 ;  /* 0x00000006050c7211 */ /* 0x000fe400078c18ff */
[----:B------:R-:W-:Y:S02]  /*03a0*/  ISETP.LT.AND.EX P2, PT, R15, R2, !P2, P4 ;  /* 0x000000020f00720c */ /* 0x000fe40005741340 */
[-C--:B------:R-:W-:Y:S02]  /*03b0*/  LEA.HI.X R11, R19, R7.reuse, R23, 0x3, P5 ;  /* 0x00000007130b7211 */ /* 0x080fe400028f1c17 */
[----:B------:R-:W-:Y:S02]  /*03c0*/  CS2R R18, SRZ ;  /* 0x0000000000127805 */ /* 0x000fe4000001ff00 */
[----:B------:R-:W-:Y:S02]  /*03d0*/  LEA.HI.X R13, R5, R7, R15, 0x3, P6 ;  /* 0x00000007050d7211 */ /* 0x000fe400030f1c0f */
[----:B------:R-:W-:-:S02]  /*03e0*/  CS2R R14, SRZ ;  /* 0x00000000000e7805 */ /* 0x000fc4000001ff00 */
[----:B------:R-:W-:Y:S01]  /*03f0*/  CS2R R22, SRZ ;  /* 0x0000000000167805 */ /* 0x000fe2000001ff00 */
[----:B------:R-:W2:Y:S04]  /*0400*/  @P1 LDG.E.64 R24, desc[UR4][R8.64] ;  /* 0x0000000408181981 */ /* 0x000ea8000c1e1b00 */
[----:B------:R-:W3:Y:S04]  /*0410*/  @P3 LDG.E.64 R18, desc[UR4][R10.64] ;  /* 0x000000040a123981 */ /* 0x000ee8000c1e1b00 */
[----:B------:R-:W4:Y:S04]  /*0420*/  @P0 LDG.E.64 R14, desc[UR4][R16.64] ;  /* 0x00000004100e0981 */ /* 0x000f28000c1e1b00 */
[----:B------:R-:W5:Y:S01]  /*0430*/  @P2 LDG.E.64 R22, desc[UR4][R12.64] ;  /* 0x000000040c162981 */ /* 0x000f62000c1e1b00 */
[----:B------:R-:W-:Y:S01]  /*0440*/  IMAD.WIDE.U32 R26, R4, 0x4, R26 ;  /* 0x00000004041a7825 */ /* 0x000fe200078e001a */
[----:B--2---:R-:W-:-:S02]  /*0450*/  DFMA R24, R20, UR6, R24 ;  /* 0x0000000614187c2b */ /* 0x004fc40008000018 */
[C---:B---3--:R-:W-:Y:S02]  /*0460*/  DFMA R18, R20.reuse, UR6, R18 ;  /* 0x0000000614127c2b */ /* 0x048fe40008000012 */
[C---:B----4-:R-:W-:Y:S02]  /*0470*/  DFMA R14, R20.reuse, UR6, R14 ;  /* 0x00000006140e7c2b */ /* 0x050fe4000800000e */
[----:B-----5:R-:W-:-:S03]  /*0480*/  DFMA R22, R20, UR6, R22 ;  /* 0x0000000614167c2b */ /* 0x020fc60008000016 */
        /* <DEDUP_REMOVED lines=10> */
.L_x_484:
        /* <DEDUP_REMOVED lines=10> */
.L_x_486:
[C---:B------:R-:W-:Y:S01]  /*05d0*/  LEA R16, P0, R3.reuse, R6, 0x5 ;  /* 0x0000000603107211 */ /* 0x040fe200078028ff */
[----:B0-----:R-:W2:Y:S03]  /*05e0*/  LDG.E.64 R18, desc[UR4][R4.64] ;  /* 0x0000000404127981 */ /* 0x001ea6000c1e1b00 */
[----:B------:R-:W-:-:S05]  /*05f0*/  LEA.HI.X R17, R3, R7, R20, 0x5, P0 ;  /* 0x0000000703117211 */ /* 0x000fca00000f2c14 */
[----:B------:R-:W2:Y:S04]  /*0600*/  LDG.E.128 R12, desc[UR4][R16.64] ;  /* 0x00000004100c7981 */ /* 0x000ea8000c1e1d00 */
[----:B------:R-:W3:Y:S01]  /*0610*/  LDG.E.128 R8, desc[UR4][R16.64+0x10] ;  /* 0x0000100410087981 */ /* 0x000ee2000c1e1d00 */
[----:B------:R-:W-:-:S05]  /*0620*/  IADD3 R3, P0, R3, UR6, RZ ;  /* 0x0000000603037c10 */ /* 0x000fca000ff1e0ff */
[----:B------:R-:W-:Y:S01]  /*0630*/  IMAD.X R20, RZ, RZ, R20, P0 ;  /* 0x000000ffff147224 */ /* 0x000fe200000e0614 */
[----:B------:R-:W-:-:S04]  /*0640*/  ISETP.LT.U32.AND P1, PT, R3, 0x4000, PT ;  /* 0x000040000300780c */ /* 0x000fc80003f21070 */
[----:B------:R-:W-:Y:S01]  /*0650*/  ISETP.LT.U32.AND.EX P1, PT, R20, RZ, PT, P1 ;  /* 0x000000ff1400720c */ /* 0x000fe20003f21110 */
[C---:B--2---:R-:W-:Y:S02]  /*0660*/  DFMA R14, R18.reuse, UR8, R14 ;  /* 0x00000008120e7c2b */ /* 0x044fe4000800000e */
[C---:B------:R-:W-:Y:S02]  /*0670*/  DFMA R12, R18.reuse, UR8, R12 ;  /* 0x00000008120c7c2b */ /* 0x040fe4000800000c */
[C---:B---3--:R-:W-:Y:S02]  /*0680*/  DFMA R10, R18.reuse, UR8, R10 ;  /* 0x00000008120a7c2b */ /* 0x048fe4000800000a */
[----:B------:R-:W-:Y:S01]  /*0690*/  DFMA R8, R18, UR8, R8 ;  /* 0x0000000812087c2b */ /* 0x000fe20008000008 */
        /* <DEDUP_REMOVED lines=8> */
.L_x_487:
        /* <DEDUP_REMOVED lines=14> */
.L_x_584:


//--------------------- .text._ZN2at6native63_GLOBAL__N__862fb238_30_ForeachBinaryOpScalarTensor_cu_64fe0ca525multi_tensor_apply_kernelINS1_18TensorListMetadataILi1EEENS1_27BinaryOpScalarTensorFunctorIsLi1ELi1ELi0EEEJSt4plusIsEPssEEEvT_T0_DpT1_ --------------------------
	.section	.text._ZN2at6native63_GLOBAL__N__862fb238_30_ForeachBinaryOpScalarTensor_cu_64fe0ca525multi_tensor_apply_kernelINS1_18TensorListMetadataILi1EEENS1_27BinaryOpScalarTensorFunctorIsLi1ELi1ELi0EEEJSt4plusIsEPssEEEvT_T0_DpT1_,"ax",@progbits
	.align	128
.text._ZN2at6native63_GLOBAL__N__862fb238_30_ForeachBinaryOpScalarTensor_cu_64fe0ca525multi_tensor_apply_kernelINS1_18TensorListMetadataILi1EEENS1_27BinaryOpScalarTensorFunctorIsLi1ELi1ELi0EEEJSt4plusIsEPssEEEvT_T0_DpT1_:
        .type           _ZN2at6native63_GLOBAL__N__862fb238_30_ForeachBinaryOpScalarTensor_cu_64fe0ca525multi_tensor_apply_kernelINS1_18TensorListMetadataILi1EEENS1_27BinaryOpScalarTensorFunctorIsLi1ELi1ELi0EEEJSt4plusIsEPssEEEvT_T0_DpT1_,@function
        .size           _ZN2at6native63_GLOBAL__N__862fb238_30_ForeachBinaryOpScalarTensor_cu_64fe0ca525multi_tensor_apply_kernelINS1_18TensorListMetadataILi1EEENS1_27BinaryOpScalarTensorFunctorIsLi1ELi1ELi0EEEJSt4plusIsEPssEEEvT_T0_DpT1_,(.L_x_585 - _ZN2at6native63_GLOBAL__N__862fb238_30_ForeachBinaryOpScalarTensor_cu_64fe0ca525multi_tensor_apply_kernelINS1_18TensorListMetadataILi1EEENS1_27BinaryOpScalarTensorFunctorIsLi1ELi1ELi0EEEJSt4plusIsEPssEEEvT_T0_DpT1_)
        .other          _ZN2at6native63_GLOBAL__N__862fb238_30_ForeachBinaryOpScalarTensor_cu_64fe0ca525multi_tensor_apply_kernelINS1_18TensorListMetadataILi1EEENS1_27BinaryOpScalarTensorFunctorIsLi1ELi1ELi0EEEJSt4plusIsEPssEEEvT_T0_DpT1_,@"STO_CUDA_ENTRY STV_DEFAULT"
_ZN2at6native63_GLOBAL__N__862fb238_30_ForeachBinaryOpScalarTensor_cu_64fe0ca525multi_tensor_apply_kernelINS1_18TensorListMetadataILi1EEENS1_27BinaryOpScalarTensorFunctorIsLi1ELi1ELi0EEEJSt4plusIsEPssEEEvT_T0_DpT1_:
        /* <DEDUP_REMOVED lines=25> */
.L_x_489:
[----:B0-----:R-:W-:Y:S01]  /*0190*/  IADD3 R21, P0, R5, R18, RZ ;  /* 0x0000001205157210 */ /* 0x001fe20007f1e0ff */
[----:B------:R-:W0:Y:S01]  /*01a0*/  LDC.64 R16, c[0x0][0xf40] ;  /* 0x0003d000ff107b82 */ /* 0x000e220000000a00 */
[C---:B-1----:R-:W-:Y:S02]  /*01b0*/  IMAD R8, R14.reuse, 0x3, RZ ;  /* 0x000000030e087824 */ /* 0x042fe400078e02ff */
[CC--:B------:R-:W-:Y:S01]  /*01c0*/  IADD3 R9, P2, R14.reuse, R21.reuse, RZ ;  /* 0x000000150e097210 */ /* 0x0c0fe20007f5e0ff */
[----:B------:R-:W-:Y:S01]  /*01d0*/  IMAD.X R23, RZ, RZ, R19, P0 ;  /* 0x000000ffff177224 */ /* 0x000fe200000e0613 */
[----:B------:R-:W-:Y:S02]  /*01e0*/  LEA R7, P3, R14, R21, 0x1 ;  /* 0x000000150e077211 */ /* 0x000fe400078608ff */
[C---:B------:R-:W-:Y:S01]  /*01f0*/  ISETP.GE.U32.AND P1, PT, R9.reuse, 0x10000, PT ;  /* 0x000100000900780c */ /* 0x040fe20003f26070 */
[----:B------:R-:W-:Y:S01]  /*0200*/  IMAD.X R11, RZ, RZ, R23, P2 ;  /* 0x000000ffff0b7224 */ /* 0x000fe200010e0617 */
[----:B------:R-:W-:-:S02]  /*0210*/  ISETP.LT.U32.AND P0, PT, R9, R0, PT ;  /* 0x000000000900720c */ /* 0x000fc40003f01070 */
[----:B------:R-:W-:Y:S02]  /*0220*/  LEA R12, P2, R9, R2, 0x1 ;  /* 0x00000002090c7211 */ /* 0x000fe400078408ff */
[----:B------:R-:W-:Y:S02]  /*0230*/  ISETP.GE.U32.AND.EX P1, PT, R11, RZ, PT, P1 ;  /* 0x000000ff0b00720c */ /* 0x000fe40003f26110 */
[----:B------:R-:W-:Y:S02]  /*0240*/  LEA.HI.X R13, R9, R3, R11, 0x1, P2 ;  /* 0x00000003090d7211 */ /* 0x000fe400010f0c0b */
[----:B------:R-:W-:Y:S01]  /*0250*/  ISETP.LT.AND.EX P1, PT, R11, R4, !P1, P0 ;  /* 0x000000040b00720c */ /* 0x000fe20004f21300 */
[----:B------:R-:W-:Y:S01]  /*0260*/  IMAD.X R11, RZ, RZ, R23, P3 ;  /* 0x000000ffff0b7224 */ /* 0x000fe200018e0617 */
[C---:B------:R-:W-:Y:S02]  /*0270*/  ISETP.GE.U32.AND P0, PT, R7.reuse, 0x10000, PT ;  /* 0x000100000700780c */ /* 0x040fe40003f06070 */
[----:B------:R-:W-:-:S02]  /*0280*/  ISETP.LT.U32.AND P3, PT, R7, R0, PT ;  /* 0x000000000700720c */ /* 0x000fc40003f61070 */
[----:B------:R-:W-:Y:S01]  /*0290*/  LEA R6, P4, R7, R2, 0x1 ;  /* 0x0000000207067211 */ /* 0x000fe200078808ff */
[----:B0-----:R-:W2:Y:S01]  /*02a0*/  LDG.E.U16 R16, desc[UR6][R16.64] ;  /* 0x0000000610107981 */ /* 0x001ea2000c1e1500 */
[----:B------:R-:W-:Y:S02]  /*02b0*/  ISETP.GE.U32.AND.EX P0, PT, R11, RZ, PT, P0 ;  /* 0x000000ff0b00720c */ /* 0x000fe40003f06100 */
[----:B------:R-:W-:Y:S02]  /*02c0*/  IADD3 R9, P5, R8, R21, RZ ;  /* 0x0000001508097210 */ /* 0x000fe40007fbe0ff */
[----:B------:R-:W-:Y:S02]  /*02d0*/  ISETP.GE.U32.AND P2, PT, R21, 0x10000, PT ;  /* 0x000100001500780c */ /* 0x000fe40003f46070 */
[----:B------:R-:W-:Y:S01]  /*02e0*/  LEA.HI.X R7, R7, R3, R11, 0x1, P4 ;  /* 0x0000000307077211 */ /* 0x000fe200020f0c0b */
[----:B------:R-:W-:Y:S01]  /*02f0*/  IMAD.X R15, RZ, RZ, R23, P5 ;  /* 0x000000ffff0f7224 */ /* 0x000fe200028e0617 */
[----:B------:R-:W-:-:S02]  /*0300*/  ISETP.LT.AND.EX P0, PT, R11, R4, !P0, P3 ;  /* 0x000000040b00720c */ /* 0x000fc40004701330 */
[----:B------:R-:W-:Y:S02]  /*0310*/  ISETP.LT.U32.AND P3, PT, R21, R0, PT ;  /* 0x000000001500720c */ /* 0x000fe40003f61070 */
[----:B------:R-:W-:Y:S02]  /*0320*/  ISETP.GE.U32.AND.EX P4, PT, R23, RZ, PT, P2 ;  /* 0x000000ff1700720c */ /* 0x000fe40003f86120 */
[----:B------:R-:W-:Y:S02]  /*0330*/  ISETP.GE.U32.AND P2, PT, R9, 0x10000, PT ;  /* 0x000100000900780c */ /* 0x000fe40003f46070 */
[----:B------:R-:W-:Y:S02]  /*0340*/  ISETP.LT.AND.EX P3, PT, R23, R4, !P4, P3 ;  /* 0x000000041700720c */ /* 0x000fe40006761330 */
[----:B------:R-:W-:Y:S02]  /*0350*/  ISETP.LT.U32.AND P4, PT, R9, R0, PT ;  /* 0x000000000900720c */ /* 0x000fe40003f81070 */
[----:B------:R-:W-:-:S02]  /*0360*/  ISETP.GE.U32.AND.EX P2, PT, R15, RZ, PT, P2 ;  /* 0x000000ff0f00720c */ /* 0x000fc40003f46120 */
[----:B------:R-:W-:Y:S02]  /*0370*/  LEA R8, P6, R9, R2, 0x1 ;  /* 0x0000000209087211 */ /* 0x000fe400078c08ff */
[----:B------:R-:W-:Y:S02]  /*0380*/  ISETP.LT.AND.EX P2, PT, R15, R4, !P2, P4 ;  /* 0x000000040f00720c */ /* 0x000fe40005741340 */
[----:B------:R-:W-:Y:S02]  /*0390*/  LEA R10, P5, R21, R2, 0x1 ;  /* 0x00000002150a7211 */ /* 0x000fe400078a08ff */
[-C--:B------:R-:W-:Y:S02]  /*03a0*/  LEA.HI.X R9, R9, R3.reuse, R15, 0x1, P6 ;  /* 0x0000000309097211 */ /* 0x080fe400030f0c0f */
[----:B------:R-:W-:Y:S02]  /*03b0*/  PRMT R20, RZ, 0x7610, R20 ;  /* 0x00007610ff147816 */ /* 0x000fe40000000014 */
[----:B------:R-:W-:-:S02]  /*03c0*/  LEA.HI.X R11, R21, R3, R23, 0x1, P5 ;  /* 0x00000003150b7211 */ /* 0x000fc400028f0c17 */
[----:B------:R-:W-:Y:S02]  /*03d0*/  PRMT R15, RZ, 0x7610, R15 ;  /* 0x00007610ff0f7816 */ /* 0x000fe4000000000f */
[----:B------:R-:W-:Y:S01]  /*03e0*/  PRMT R22, RZ, 0x7610, R22 ;  /* 0x00007610ff167816 */ /* 0x000fe20000000016 */
[----:B------:R-:W3:Y:S01]  /*03f0*/  @P3 LDG.E.U16 R20, desc[UR6][R10.64] ;  /* 0x000000060a143981 */ /* 0x000ee2000c1e1500 */
[----:B------:R-:W-:-:S03]  /*0400*/  PRMT R21, RZ, 0x7610, R21 ;  /* 0x00007610ff157816 */ /* 0x000fc60000000015 */
[----:B------:R-:W4:Y:S04]  /*0410*/  @P1 LDG.E.U16 R15, desc[UR6][R12.64] ;  /* 0x000000060c0f1981 */ /* 0x000f28000c1e1500 */
[----:B------:R-:W5:Y:S04]  /*0420*/  @P0 LDG.E.U16 R22, desc[UR6][R6.64] ;  /* 0x0000000606160981 */ /* 0x000f68000c1e1500 */
[----:B------:R-:W5:Y:S01]  /*0430*/  @P2 LDG.E.U16 R21, desc[UR6][R8.64] ;  /* 0x0000000608152981 */ /* 0x000f62000c1e1500 */
[----:B------:R-:W-:Y:S01]  /*0440*/  UPRMT UR4, UR5, 0x9910, URZ ;  /* 0x0000991005047896 */ /* 0x000fe2000800003f */
[----:B------:R-:W-:Y:S01]  /*0450*/  IMAD.WIDE.U32 R18, R14, 0x4, R18 ;  /* 0x000000040e127825 */ /* 0x000fe200078e0012 */
[----:B--2---:R-:W-:-:S05]  /*0460*/  PRMT R16, R16, 0x9910, RZ ;  /* 0x0000991010107816 */ /* 0x004fca00000000ff */
[C---:B---3--:R-:W-:Y:S02]  /*0470*/  IMAD R17, R16.reuse, UR4, R20 ;  /* 0x0000000410117c24 */ /* 0x048fe4000f8e0214 */
[----:B----4-:R-:W-:-:S03]  /*0480*/  IMAD R15, R16, UR4, R15 ;  /* 0x00000004100f7c24 */ /* 0x010fc6000f8e020f */
[----:B------:R2:W-:Y:S01]  /*0490*/  @P3 STG.E.U16 desc[UR6][R10.64], R17 ;  /* 0x000000110a003986 */ /* 0x0005e2000c101506 */
[----:B-----5:R-:W-:-:S03]  /*04a0*/  IMAD R23, R16, UR4, R22 ;  /* 0x0000000410177c24 */ /* 0x020fc6000f8e0216 */
[----:B------:R2:W-:Y:S01]  /*04b0*/  @P1 STG.E.U16 desc[UR6][R12.64], R15 ;  /* 0x0000000f0c001986 */ /* 0x0005e2000c101506 */
[----:B------:R-:W-:-:S03]  /*04c0*/  IMAD R21, R16, UR4, R21 ;  /* 0x0000000410157c24 */ /* 0x000fc6000f8e0215 */
[----:B------:R2:W-:Y:S01]  /*04d0*/  @P0 STG.E.U16 desc[UR6][R6.64], R23 ;  /* 0x0000001706000986 */ /* 0x0005e2000c101506 */
[C---:B------:R-:W-:Y:S02]  /*04e0*/  ISETP.GE.U32.AND P0, PT, R18.reuse, 0x10000, PT ;  /* 0x000100001200780c */ /* 0x040fe40003f06070 */
[----:B------:R-:W-:Y:S01]  /*04f0*/  ISETP.LT.U32.AND P1, PT, R18, R0, PT ;  /* 0x000000001200720c */ /* 0x000fe20003f21070 */
[----:B------:R2:W-:Y:S01]  /*0500*/  @P2 STG.E.U16 desc[UR6][R8.64], R21 ;  /* 0x0000001508002986 */ /* 0x0005e2000c101506 */
[C---:B------:R-:W-:Y:S02]  /*0510*/  ISETP.GE.U32.AND.EX P0, PT, R19.reuse, RZ, PT, P0 ;  /* 0x000000ff1300720c */ /* 0x040fe40003f06100 */
[----:B------:R-:W-:-:S13]  /*0520*/  ISETP.LT.AND.EX P1, PT, R19, R4, PT, P1 ;  /* 0x000000041300720c */ /* 0x000fda0003f21310 */
[----:B--2---:R-:W-:Y:S05]  /*0530*/  @!P0 BRA P1, `(.L_x_489) ;  /* 0xfffffffc00148947 */ /* 0x004fea000083ffff */
[----:B------:R-:W-:Y:S05]  /*0540*/  EXIT ;  /* 0x000000000000794d */ /* 0x000fea0003800000 */
.L_x_488:
        /* <DEDUP_REMOVED lines=11> */
.L_x_490:
[C---:B------:R-:W-:Y:S01]  /*0600*/  LEA R8, P0, R15.reuse, R2, 0x3 ;  /* 0x000000020f087211 */ /* 0x040fe200078018ff */
[----:B0-----:R-:W2:Y:S03]  /*0610*/  LDG.E.U16 R5, desc[UR6][R6.64] ;  /* 0x0000000606057981 */ /* 0x001ea6000c1e1500 */
[----:B------:R-:W-:-:S05]  /*0620*/  LEA.HI.X R9, R15, R3, R16, 0x3, P0 ;  /* 0x000000030f097211 */ /* 0x000fca00000f1c10 */
[----:B------:R-:W3:Y:S01]  /*0630*/  LDG.E.64 R12, desc[UR6][R8.64] ;  /* 0x00000006080c7981 */ /* 0x000ee2000c1e1b00 */
[----:B------:R-:W-:-:S04]  /*0640*/  IADD3 R15, P0, R15, UR5, RZ ;  /* 0x000000050f0f7c10 */ /* 0x000fc8000ff1e0ff */
[----:B------:R-:W-:Y:S01]  /*0650*/  ISETP.LT.U32.AND P1, PT, R15, 0x4000, PT ;  /* 0x000040000f00780c */ /* 0x000fe20003f21070 */
[----:B------:R-:W-:-:S05]  /*0660*/  IMAD.X R16, RZ, RZ, R16, P0 ;  /* 0x000000ffff107224 */ /* 0x000fca00000e0610 */
[----:B------:R-:W-:Y:S02]  /*0670*/  ISETP.LT.U32.AND.EX P1, PT, R16, RZ, PT, P1 ;  /* 0x000000ff1000720c */ /* 0x000fe40003f21110 */
[----:B--2---:R-:W-:Y:S02]  /*0680*/  PRMT R14, R5, 0x9910, RZ ;  /* 0x00009910050e7816 */ /* 0x004fe400000000ff */
[----:B---3--:R-:W-:-:S03]  /*0690*/  PRMT R10, R13, 0x7632, R10 ;  /* 0x000076320d0a7816 */ /* 0x008fc6000000000a */
[----:B------:R-:W-:Y:S01]  /*06a0*/  IMAD R11, R14, UR4, R13 ;  /* 0x000000040e0b7c24 */ /* 0x000fe2000f8e020d */
[----:B------:R-:W-:Y:S01]  /*06b0*/  PRMT R5, R12, 0x7632, R5 ;  /* 0x000076320c057816 */ /* 0x000fe20000000005 */
[C---:B------:R-:W-:Y:S02]  /*06c0*/  IMAD R12, R14.reuse, UR4, R12 ;  /* 0x000000040e0c7c24 */ /* 0x040fe4000f8e020c */
[C---:B------:R-:W-:Y:S02]  /*06d0*/  IMAD R10, R14.reuse, UR4, R10 ;  /* 0x000000040e0a7c24 */ /* 0x040fe4000f8e020a */
[----:B------:R-:W-:-:S03]  /*06e0*/  IMAD R5, R14, UR4, R5 ;  /* 0x000000040e057c24 */ /* 0x000fc6000f8e0205 */
[----:B------:R-:W-:Y:S02]  /*06f0*/  PRMT R11, R11, 0x5410, R10 ;  /* 0x000054100b0b7816 */ /* 0x000fe4000000000a */
[----:B------:R-:W-:Y:S01]  /*0700*/  PRMT R10, R12, 0x5410, R5 ;  /* 0x000054100c0a7816 */ /* 0x000fe20000000005 */
[----:B------:R-:W-:-:S04]  /*0710*/  IMAD.SHL.U32 R5, R15, 0x4, RZ ;  /* 0x000000040f057824 */ /* 0x000fc800078e00ff */
[----:B------:R1:W-:Y:S01]  /*0720*/  STG.E.64 desc[UR6][R8.64], R10 ;  /* 0x0000000a08007986 */ /* 0x0003e2000c101b06 */
[----:B------:R-:W-:Y:S02]  /*0730*/  ISETP.GE.U32.AND P0, PT, R5, R0, PT ;  /* 0x000000000500720c */ /* 0x000fe40003f06070 */
[----:B------:R-:W-:-:S04]  /*0740*/  SHF.L.U64.HI R5, R15, 0x2, R16 ;  /* 0x000000020f057819 */ /* 0x000fc80000010210 */
[----:B------:R-:W-:-:S13]  /*0750*/  ISETP.GE.AND.EX P0, PT, R5, R4, PT, P0 ;  /* 0x000000040500720c */ /* 0x000fda0003f06300 */
[----:B-1----:R-:W-:Y:S05]  /*0760*/  @!P0 BRA P1, `(.L_x_490) ;  /* 0xfffffffc00a48947 */ /* 0x002fea000083ffff */
[----:B------:R-:W-:Y:S05]  /*0770*/  EXIT ;  /* 0x000000000000794d */ /* 0x000fea0003800000 */
.L_x_491:
        /* <DEDUP_REMOVED lines=16> */
.L_x_585:


//--------------------- .text._ZN2at6native63_GLOBAL__N__862fb238_30_ForeachBinaryOpScalarTensor_cu_64fe0ca525multi_tensor_apply_kernelINS1_18TensorListMetadataILi1EEENS1_27BinaryOpScalarTensorFunctorIlLi1ELi1ELi0EEEJSt4plusIlEPllEEEvT_T0_DpT1_ --------------------------
	.section	.text._ZN2at6native63_GLOBAL__N__862fb238_30_ForeachBinaryOpScalarTensor_cu_64fe0ca525multi_tensor_apply_kernelINS1_18TensorListMetadataILi1EEENS1_27BinaryOpScalarTensorFunctorIlLi1ELi1ELi0EEEJSt4plusIlEPllEEEvT_T0_DpT1_,"ax",@progbits
	.align	128
.text._ZN2at6native63_GLOBAL__N__862fb238_30_ForeachBinaryOpScalarTensor_cu_64fe0ca525multi_tensor_apply_kernelINS1_18TensorListMetadataILi1EEENS1_27BinaryOpScalarTensorFunctorIlLi1ELi1ELi0EEEJSt4plusIlEPllEEEvT_T0_DpT1_:
        .type           _ZN2at6native63_GLOBAL__N__862fb238_30_ForeachBinaryOpScalarTensor_cu_64fe0ca525multi_tensor_apply_kernelINS1_18TensorListMetadataILi1EEENS1_27BinaryOpScalarTensorFunctorIlLi1ELi1ELi0EEEJSt4plusIlEPllEEEvT_T0_DpT1_,@function
        .size           _ZN2at6native63_GLOBAL__N__862fb238_30_ForeachBinaryOpScalarTensor_cu_64fe0ca525multi_tensor_apply_kernelINS1_18TensorListMetadataILi1EEENS1_27BinaryOpScalarTensorFunctorIlLi1ELi1ELi0EEEJSt4plusIlEPllEEEvT_T0_DpT1_,(.L_x_586 - _ZN2at6native63_GLOBAL__N__862fb238_30_ForeachBinaryOpScalarTensor_cu_64fe0ca525multi_tensor_apply_kernelINS1_18TensorListMetadataILi1EEENS1_27BinaryOpScalarTensorFunctorIlLi1ELi1ELi0EEEJSt4plusIlEPllEEEvT_T0_DpT1_)
        .other          _ZN2at6native63_GLOBAL__N__862fb238_30_ForeachBinaryOpScalarTensor_cu_64fe0ca525multi_tensor_apply_kernelINS1_18TensorListMetadataILi1EEENS1_27BinaryOpScalarTensorFunctorIlLi1ELi1ELi0EEEJSt4plusIlEPllEEEvT_T0_DpT1_,@"STO_CUDA_ENTRY STV_DEFAULT"
_ZN2at6native63_GLOBAL__N__862fb238_30_ForeachBinaryOpScalarTensor_cu_64fe0ca525multi_tensor_apply_kernelINS1_18TensorListMetadataILi1EEENS1_27BinaryOpScalarTensorFunctorIlLi1ELi1ELi0EEEJSt4plusIlEPllEEEvT_T0_DpT1_:
        /* <DEDUP_REMOVED lines=25> */
.L_x_493:
[----:B0-----:R-:W-:Y:S01]  /*0190*/  IADD3 R17, P0, R3, R26, RZ ;  /* 0x0000001a03117210 */ /* 0x001fe20007f1e0ff */
[C---:B-1----:R-:W-:Y:S01]  /*01a0*/  IMAD R12, R4.reuse, 0x3, RZ ;  /* 0x00000003040c7824 */ /* 0x042fe200078e02ff */
[----:B------:R-:W0:Y:S01]  /*01b0*/  LDC.64 R20, c[0x0][0xf40] ;  /* 0x0003d000ff147b82 */ /* 0x000e220000000a00 */
[----:B------:R-:W-:Y:S02]  /*01c0*/  CS2R R24, SRZ ;  /* 0x0000000000187805 */ /* 0x000fe4000001ff00 */
[CC--:B------:R-:W-:Y:S01]  /*01d0*/  IADD3 R9, P1, R4.reuse, R17.reuse, RZ ;  /* 0x0000001104097210 */ /* 0x0c0fe20007f3e0ff */
[----:B------:R-:W-:Y:S01]  /*01e0*/  IMAD.X R19, RZ, RZ, R27, P0 ;  /* 0x000000ffff137224 */ /* 0x000fe200000e061b */
[----:B------:R-:W-:Y:S02]  /*01f0*/  LEA R5, P4, R4, R17, 0x1 ;  /* 0x0000001104057211 */ /* 0x000fe400078808ff */
[CC--:B------:R-:W-:Y:S01]  /*0200*/  LEA R10, P5, R9.reuse, R6.reuse, 0x3 ;  /* 0x00000006090a7211 */ /* 0x0c0fe200078a18ff */
[--C-:B------:R-:W-:Y:S01]  /*0210*/  IMAD.X R15, RZ, RZ, R19.reuse, P1 ;  /* 0x000000ffff0f7224 */ /* 0x100fe200008e0613 */
[----:B------:R-:W-:Y:S01]  /*0220*/  ISETP.GE.U32.AND P3, PT, R9, 0x10000, PT ;  /* 0x000100000900780c */ /* 0x000fe20003f66070 */
[----:B------:R-:W-:Y:S01]  /*0230*/  IMAD.X R13, RZ, RZ, R19, P4 ;  /* 0x000000ffff0d7224 */ /* 0x000fe200020e0613 */
[----:B------:R-:W-:-:S02]  /*0240*/  LEA R8, P4, R5, R6, 0x3 ;  /* 0x0000000605087211 */ /* 0x000fc400078818ff */
[----:B------:R-:W-:Y:S02]  /*0250*/  ISETP.GE.U32.AND P2, PT, R5, 0x10000, PT ;  /* 0x000100000500780c */ /* 0x000fe40003f46070 */
[CC--:B------:R-:W-:Y:S02]  /*0260*/  ISETP.LT.U32.AND P0, PT, R9.reuse, R0.reuse, PT ;  /* 0x000000000900720c */ /* 0x0c0fe40003f01070 */
[-C--:B------:R-:W-:Y:S02]  /*0270*/  LEA.HI.X R11, R9, R7.reuse, R15, 0x3, P5 ;  /* 0x00000007090b7211 */ /* 0x080fe400028f1c0f */
[C---:B------:R-:W-:Y:S02]  /*0280*/  ISETP.LT.U32.AND P1, PT, R5.reuse, R0, PT ;  /* 0x000000000500720c */ /* 0x040fe40003f21070 */
[----:B------:R-:W-:Y:S02]  /*0290*/  LEA.HI.X R9, R5, R7, R13, 0x3, P4 ;  /* 0x0000000705097211 */ /* 0x000fe400020f1c0d */
[----:B------:R-:W-:-:S02]  /*02a0*/  ISETP.GE.U32.AND.EX P3, PT, R15, RZ, PT, P3 ;  /* 0x000000ff0f00720c */ /* 0x000fc40003f66130 */
[----:B------:R-:W-:Y:S01]  /*02b0*/  ISETP.GE.U32.AND.EX P5, PT, R13, RZ, PT, P2 ;  /* 0x000000ff0d00720c */ /* 0x000fe20003fa6120 */
[----:B0-----:R-:W2:Y:S01]  /*02c0*/  LDG.E.64 R20, desc[UR4][R20.64] ;  /* 0x0000000414147981 */ /* 0x001ea2000c1e1b00 */
[----:B------:R-:W-:Y:S02]  /*02d0*/  IADD3 R5, P4, R12, R17, RZ ;  /* 0x000000110c057210 */ /* 0x000fe40007f9e0ff */
[----:B------:R-:W-:Y:S02]  /*02e0*/  ISETP.GE.U32.AND P2, PT, R17, 0x10000, PT ;  /* 0x000100001100780c */ /* 0x000fe40003f46070 */
[----:B------:R-:W-:Y:S01]  /*02f0*/  ISETP.LT.AND.EX P0, PT, R15, R2, !P3, P0 ;  /* 0x000000020f00720c */ /* 0x000fe20005f01300 */
[----:B------:R-:W-:Y:S01]  /*0300*/  IMAD.X R15, RZ, RZ, R19, P4 ;  /* 0x000000ffff0f7224 */ /* 0x000fe200020e0613 */
[----:B------:R-:W-:Y:S02]  /*0310*/  ISETP.GE.U32.AND.EX P6, PT, R19, RZ, PT, P2 ;  /* 0x000000ff1300720c */ /* 0x000fe40003fc6120 */
        /* <DEDUP_REMOVED lines=14> */
[----:B------:R-:W3:Y:S04]  /*0400*/  @P1 LDG.E.64 R24, desc[UR4][R8.64] ;  /* 0x0000000408181981 */ /* 0x000ee8000c1e1b00 */
[----:B------:R-:W4:Y:S04]  /*0410*/  @P3 LDG.E.64 R16, desc[UR4][R18.64] ;  /* 0x0000000412103981 */ /* 0x000f28000c1e1b00 */
[----:B------:R-:W5:Y:S04]  /*0420*/  @P0 LDG.E.64 R14, desc[UR4][R10.64] ;  /* 0x000000040a0e0981 */ /* 0x000f68000c1e1b00 */
[----:B------:R-:W5:Y:S01]  /*0430*/  @P2 LDG.E.64 R22, desc[UR4][R12.64] ;  /* 0x000000040c162981 */ /* 0x000f62000c1e1b00 */
[----:B------:R-:W-:-:S04]  /*0440*/  IMAD.WIDE.U32 R26, R4, 0x4, R26 ;  /* 0x00000004041a7825 */ /* 0x000fc800078e001a */
[----:B--2---:R-:W-:-:S04]  /*0450*/  IMAD R5, R21, UR6, RZ ;  /* 0x0000000615057c24 */ /* 0x004fc8000f8e02ff */
[C---:B------:R-:W-:Y:S02]  /*0460*/  IMAD R5, R20.reuse, UR7, R5 ;  /* 0x0000000714057c24 */ /* 0x040fe4000f8e0205 */
[----:B---3--:R-:W-:-:S04]  /*0470*/  IMAD.WIDE.U32 R24, R20, UR6, R24 ;  /* 0x0000000614187c25 */ /* 0x008fc8000f8e0018 */
[----:B----4-:R-:W-:-:S04]  /*0480*/  IMAD.WIDE.U32 R16, R20, UR6, R16 ;  /* 0x0000000614107c25 */ /* 0x010fc8000f8e0010 */
[----:B-----5:R-:W-:-:S04]  /*0490*/  IMAD.WIDE.U32 R14, R20, UR6, R14 ;  /* 0x00000006140e7c25 */ /* 0x020fc8000f8e000e */
[----:B------:R-:W-:-:S04]  /*04a0*/  IMAD.WIDE.U32 R22, R20, UR6, R22 ;  /* 0x0000000614167c25 */ /* 0x000fc8000f8e0016 */
[----:B------:R-:W-:Y:S02]  /*04b0*/  IMAD.IADD R17, R17, 0x1, R5 ;  /* 0x0000000111117824 */ /* 0x000fe400078e0205 */
[C---:B------:R-:W-:Y:S02]  /*04c0*/  IMAD.IADD R15, R5.reuse, 0x1, R15 ;  /* 0x00000001050f7824 */ /* 0x040fe400078e020f */
[C---:B------:R-:W-:Y:S02]  /*04d0*/  IMAD.IADD R25, R5.reuse, 0x1, R25 ;  /* 0x0000000105197824 */ /* 0x040fe400078e0219 */
[----:B------:R-:W-:Y:S01]  /*04e0*/  IMAD.IADD R23, R5, 0x1, R23 ;  /* 0x0000000105177824 */ /* 0x000fe200078e0217 */
        /* <DEDUP_REMOVED lines=10> */
.L_x_492:
        /* <DEDUP_REMOVED lines=10> */
.L_x_494:
[C---:B------:R-:W-:Y:S01]  /*0630*/  LEA R16, P0, R18.reuse, R6, 0x5 ;  /* 0x0000000612107211 */ /* 0x040fe200078028ff */
        /* <DEDUP_REMOVED lines=8> */
[----:B--2---:R-:W-:-:S04]  /*06c0*/  IMAD R19, R21, UR8, RZ ;  /* 0x0000000815137c24 */ /* 0x004fc8000f8e02ff */
[C---:B------:R-:W-:Y:S02]  /*06d0*/  IMAD R19, R20.reuse, UR9, R19 ;  /* 0x0000000914137c24 */ /* 0x040fe4000f8e0213 */
[----:B---3--:R-:W-:-:S04]  /*06e0*/  IMAD.WIDE.U32 R10, R20, UR8, R10 ;  /* 0x00000008140a7c25 */ /* 0x008fc8000f8e000a */
[----:B------:R-:W-:-:S04]  /*06f0*/  IMAD.WIDE.U32 R8, R20, UR8, R8 ;  /* 0x0000000814087c25 */ /* 0x000fc8000f8e0008 */
[----:B----4-:R-:W-:-:S04]  /*0700*/  IMAD.WIDE.U32 R12, R20, UR8, R12 ;  /* 0x00000008140c7c25 */ /* 0x010fc8000f8e000c */
[----:B------:R-:W-:-:S04]  /*0710*/  IMAD.WIDE.U32 R14, R20, UR8, R14 ;  /* 0x00000008140e7c25 */ /* 0x000fc8000f8e000e */
[----:B------:R-:W-:Y:S02]  /*0720*/  IMAD.IADD R11, R11, 0x1, R19 ;  /* 0x000000010b0b7824 */ /* 0x000fe400078e0213 */
[C---:B------:R-:W-:Y:S02]  /*0730*/  IMAD.IADD R9, R19.reuse, 0x1, R9 ;  /* 0x0000000113097824 */ /* 0x040fe400078e0209 */
[C---:B------:R-:W-:Y:S02]  /*0740*/  IMAD.IADD R13, R19.reuse, 0x1, R13 ;  /* 0x00000001130d7824 */ /* 0x040fe400078e020d */
[----:B------:R-:W-:Y:S01]  /*0750*/  IMAD.IADD R19, R19, 0x1, R15 ;  /* 0x0000000113137824 */ /* 0x000fe200078e020f */
[----:B------:R0:W-:Y:S02]  /*0760*/  STG.E.128 desc[UR4][R16.64], R8 ;  /* 0x0000000810007986 */ /* 0x0001e4000c101d04 */
[----:B0-----:R-:W-:Y:S02]  /*0770*/  IMAD.MOV.U32 R9, RZ, RZ, R13 ;  /* 0x000000ffff097224 */ /* 0x001fe400078e000d */
[----:B------:R-:W-:-:S02]  /*0780*/  IMAD.MOV.U32 R8, RZ, RZ, R12 ;  /* 0x000000ffff087224 */ /* 0x000fc400078e000c */
[----:B------:R-:W-:Y:S02]  /*0790*/  IMAD.MOV.U32 R10, RZ, RZ, R14 ;  /* 0x000000ffff0a7224 */ /* 0x000fe400078e000e */
[----:B------:R-:W-:Y:S02]  /*07a0*/  IMAD.MOV.U32 R11, RZ, RZ, R19 ;  /* 0x000000ffff0b7224 */ /* 0x000fe400078e0013 */
[----:B------:R-:W-:-:S03]  /*07b0*/  IMAD.SHL.U32 R13, R18, 0x4, RZ ;  /* 0x00000004120d7824 */ /* 0x000fc600078e00ff */
[----:B------:R1:W-:Y:S02]  /*07c0*/  STG.E.128 desc[UR4][R16.64+0x10], R8 ;  /* 0x0000100810007986 */ /* 0x0003e4000c101d04 */
[----:B------:R-:W-:Y:S02]  /*07d0*/  ISETP.GE.U32.AND P0, PT, R13, R0, PT ;  /* 0x000000000d00720c */ /* 0x000fe40003f06070 */
[----:B------:R-:W-:-:S04]  /*07e0*/  SHF.L.U64.HI R13, R18, 0x2, R3 ;  /* 0x00000002120d7819 */ /* 0x000fc80000010203 */
[----:B------:R-:W-:-:S13]  /*07f0*/  ISETP.GE.AND.EX P0, PT, R13, R2, PT, P0 ;  /* 0x000000020d00720c */ /* 0x000fda0003f06300 */
[----:B-1----:R-:W-:Y:S05]  /*0800*/  @!P0 BRA P1, `(.L_x_494) ;  /* 0xfffffffc00888947 */ /* 0x002fea000083ffff */
[----:B------:R-:W-:Y:S05]  /*0810*/  EXIT ;  /* 0x000000000000794d */ /* 0x000fea0003800000 */
.L_x_495:
        /* <DEDUP_REMOVED lines=14> */
.L_x_586:


//--------------------- .text._ZN2at6native63_GLOBAL__N__862fb238_30_ForeachBinaryOpScalarTensor_cu_64fe0ca525multi_tensor_apply_kernelINS1_18TensorListMetadataILi1EEENS1_27BinaryOpScalarTensorFunctorIiLi1ELi1ELi0EEEJSt4plusIiEPiiEEEvT_T0_DpT1_ --------------------------
	.section	.text._ZN2at6native63_GLOBAL__N__862fb238_30_ForeachBinaryOpScalarTensor_cu_64fe0ca525multi_tensor_apply_kernelINS1_18TensorListMetadataILi1EEENS1_27BinaryOpScalarTensorFunctorIiLi1ELi1ELi0EEEJSt4plusIiEPiiEEEvT_T0_DpT1_,"ax",@progbits
	.align	128
.text._ZN2at6native63_GLOBAL__N__862fb238_30_ForeachBinaryOpScalarTensor_cu_64fe0ca525multi_tensor_apply_kernelINS1_18TensorListMetadataILi1EEENS1_27BinaryOpScalarTensorFunctorIiLi1ELi1ELi0EEEJSt4plusIiEPiiEEEvT_T0_DpT1_:
        .type           _ZN2at6native63_GLOBAL__N__862fb238_30_ForeachBinaryOpScalarTensor_cu_64fe0ca525multi_tensor_apply_kernelINS1_18TensorListMetadataILi1EEENS1_27BinaryOpScalarTensorFunctorIiLi1ELi1ELi0EEEJSt4plusIiEPiiEEEvT_T0_DpT1_,@function
        .size           _ZN2at6native63_GLOBAL__N__862fb238_30_ForeachBinaryOpScalarTensor_cu_64fe0ca525multi_tensor_apply_kernelINS1_18TensorListMetadataILi1EEENS1_27BinaryOpScalarTensorFunctorIiLi1ELi1ELi0EEEJSt4plusIiEPiiEEEvT_T0_DpT1_,(.L_x_587 - _ZN2at6native63_GLOBAL__N__862fb238_30_ForeachBinaryOpScalarTensor_cu_64fe0ca525multi_tensor_apply_kernelINS1_18TensorListMetadataILi1EEENS1_27BinaryOpScalarTensorFunctorIiLi1ELi1ELi0EEEJSt4plusIiEPiiEEEvT_T0_DpT1_)
        .other          _ZN2at6native63_GLOBAL__N__862fb238_30_ForeachBinaryOpScalarTensor_cu_64fe0ca525multi_tensor_apply_kernelINS1_18TensorListMetadataILi1EEENS1_27BinaryOpScalarTensorFunctorIiLi1ELi1ELi0EEEJSt4plusIiEPiiEEEvT_T0_DpT1_,@"STO_CUDA_ENTRY STV_DEFAULT"
_ZN2at6native63_GLOBAL__N__862fb238_30_ForeachBinaryOpScalarTensor_cu_64fe0ca525multi_tensor_apply_kernelINS1_18TensorListMetadataILi1EEENS1_27BinaryOpScalarTensorFunctorIiLi1ELi1ELi0EEEJSt4plusIiEPiiEEEvT_T0_DpT1_:
        /* <DEDUP_REMOVED lines=25> */
.L_x_497:
        /* <DEDUP_REMOVED lines=43> */
[C---:B--2---:R-:W-:Y:S02]  /*0440*/  IMAD R17, R16.reuse, UR6, R22 ;  /* 0x0000000610117c24 */ /* 0x044fe4000f8e0216 */
[C---:B---3--:R-:W-:Y:S02]  /*0450*/  IMAD R23, R16.reuse, UR6, R20 ;  /* 0x0000000610177c24 */ /* 0x048fe4000f8e0214 */
[----:B----4-:R-:W-:-:S03]  /*0460*/  IMAD R15, R16, UR6, R15 ;  /* 0x00000006100f7c24 */ /* 0x010fc6000f8e020f */
[----:B------:R2:W-:Y:S01]  /*0470*/  @P3 STG.E desc[UR4][R10.64], R23 ;  /* 0x000000170a003986 */ /* 0x0005e2000c101904 */
[----:B-----5:R-:W-:-:S03]  /*0480*/  IMAD R21, R16, UR6, R21 ;  /* 0x0000000610157c24 */ /* 0x020fc6000f8e0215 */
        /* <DEDUP_REMOVED lines=9> */
.L_x_496:
        /* <DEDUP_REMOVED lines=10> */
.L_x_498:
[C---:B------:R-:W-:Y:S01]  /*05c0*/  LEA R12, P0, R15.reuse, R2, 0x4 ;  /* 0x000000020f0c7211 */ /* 0x040fe200078020ff */
[----:B0-----:R-:W2:Y:S03]  /*05d0*/  LDG.E R5, desc[UR4][R6.64] ;  /* 0x0000000406057981 */ /* 0x001ea6000c1e1900 */
[----:B------:R-:W-:-:S05]  /*05e0*/  LEA.HI.X R13, R15, R3, R14, 0x4, P0 ;  /* 0x000000030f0d7211 */ /* 0x000fca00000f240e */
[----:B------:R-:W2:Y:S01]  /*05f0*/  LDG.E.128 R8, desc[UR4][R12.64] ;  /* 0x000000040c087981 */ /* 0x000ea2000c1e1d00 */
        /* <DEDUP_REMOVED lines=15> */
.L_x_499:
        /* <DEDUP_REMOVED lines=9> */
.L_x_587:


//--------------------- .text._ZN2at6native63_GLOBAL__N__862fb238_30_ForeachBinaryOpScalarTensor_cu_64fe0ca525multi_tensor_apply_kernelINS1_18TensorListMetadataILi1EEENS1_27BinaryOpScalarTensorFunctorIaLi1ELi1ELi0EEEJSt4plusIaEPaaEEEvT_T0_DpT1_ --------------------------
	.section	.text._ZN2at6native63_GLOBAL__N__862fb238_30_ForeachBinaryOpScalarTensor_cu_64fe0ca525multi_tensor_apply_kernelINS1_18TensorListMetadataILi1EEENS1_27BinaryOpScalarTensorFunctorIaLi1ELi1ELi0EEEJSt4plusIaEPaaEEEvT_T0_DpT1_,"ax",@progbits
	.align	128
.text._ZN2at6native63_GLOBAL__N__862fb238_30_ForeachBinaryOpScalarTensor_cu_64fe0ca525multi_tensor_apply_kernelINS1_18TensorListMetadataILi1EEENS1_27BinaryOpScalarTensorFunctorIaLi1ELi1ELi0EEEJSt4plusIaEPaaEEEvT_T0_DpT1_:
        .type           _ZN2at6native63_GLOBAL__N__862fb238_30_ForeachBinaryOpScalarTensor_cu_64fe0ca525multi_tensor_apply_kernelINS1_18TensorListMetadataILi1EEENS1_27BinaryOpScalarTensorFunctorIaLi1ELi1ELi0EEEJSt4plusIaEPaaEEEvT_T0_DpT1_,@function
        .size           _ZN2at6native63_GLOBAL__N__862fb238_30_ForeachBinaryOpScalarTensor_cu_64fe0ca525multi_tensor_apply_kernelINS1_18TensorListMetadataILi1EEENS1_27BinaryOpScalarTensorFunctorIaLi1ELi1ELi0EEEJSt4plusIaEPaaEEEvT_T0_DpT1_,(.L_x_588 - _ZN2at6native63_GLOBAL__N__862fb238_30_ForeachBinaryOpScalarTensor_cu_64fe0ca525multi_tensor_apply_kernelINS1_18TensorListMetadataILi1EEENS1_27BinaryOpScalarTensorFunctorIaLi1ELi1ELi0EEEJSt4plusIaEPaaEEEvT_T0_DpT1_)
        .other          _ZN2at6native63_GLOBAL__N__862fb238_30_ForeachBinaryOpScalarTensor_cu_64fe0ca525multi_tensor_apply_kernelINS1_18TensorListMetadataILi1EEENS1_27BinaryOpScalarTensorFunctorIaLi1ELi1ELi0EEEJSt4plusIaEPaaEEEvT_T0_DpT1_,@"STO_CUDA_ENTRY STV_DEFAULT"
_ZN2at6native63_GLOBAL__N__862fb238_30_ForeachBinaryOpScalarTensor_cu_64fe0ca525multi_tensor_apply_kernelINS1_18TensorListMetadataILi1EEENS1_27BinaryOpScalarTensorFunctorIaLi1ELi1ELi0EEEJSt4plusIaEPaaEEEvT_T0_DpT1_:
        /* <DEDUP_REMOVED lines=24> */
.L_x_501:
[----:B------:R-:W2:Y:S01]  /*0180*/  LDC.64 R2, c[0x0][0xf40] ;  /* 0x0003d000ff027b82 */ /* 0x000ea20000000a00 */
[----:B0-----:R-:W-:Y:S01]  /*0190*/  IADD3 R23, P2, R13, R16, RZ ;  /* 0x000000100d177210 */ /* 0x001fe20007f5e0ff */
[----:B-1----:R-:W-:-:S03]  /*01a0*/  IMAD R8, R14, 0x3, RZ ;  /* 0x000000030e087824 */ /* 0x002fc600078e02ff */
[CC--:B------:R-:W-:Y:S01]  /*01b0*/  IADD3 R4, P3, R14.reuse, R23.reuse, RZ ;  /* 0x000000170e047210 */ /* 0x0c0fe20007f7e0ff */
[----:B------:R-:W-:Y:S01]  /*01c0*/  IMAD.X R25, RZ, RZ, R17, P2 ;  /* 0x000000ffff197224 */ /* 0x000fe200010e0611 */
[-C--:B------:R-:W-:Y:S02]  /*01d0*/  LEA R6, P2, R14, R23.reuse, 0x1 ;  /* 0x000000170e067211 */ /* 0x080fe400078408ff */
[C---:B------:R-:W-:Y:S01]  /*01e0*/  ISETP.GE.U32.AND P0, PT, R23.reuse, 0x10000, PT ;  /* 0x000100001700780c */ /* 0x040fe20003f06070 */
[--C-:B------:R-:W-:Y:S01]  /*01f0*/  IMAD.X R5, RZ, RZ, R25.reuse, P3 ;  /* 0x000000ffff057224 */ /* 0x100fe200018e0619 */
[----:B------:R-:W-:Y:S01]  /*0200*/  IADD3 R8, P6, R8, R23, RZ ;  /* 0x0000001708087210 */ /* 0x000fe20007fde0ff */
[----:B------:R-:W-:Y:S01]  /*0210*/  IMAD.X R7, RZ, RZ, R25, P2 ;  /* 0x000000ffff077224 */ /* 0x000fe200010e0619 */
[----:B------:R-:W-:Y:S02]  /*0220*/  ISETP.LT.U32.AND P1, PT, R23, R0, PT ;  /* 0x000000001700720c */ /* 0x000fe40003f21070 */
[----:B------:R-:W-:-:S02]  /*0230*/  ISETP.GE.U32.AND.EX P0, PT, R25, RZ, PT, P0 ;  /* 0x000000ff1900720c */ /* 0x000fc40003f06100 */
[----:B------:R-:W-:Y:S02]  /*0240*/  ISETP.GE.U32.AND P5, PT, R4, 0x10000, PT ;  /* 0x000100000400780c */ /* 0x000fe40003fa6070 */
[----:B------:R-:W-:Y:S01]  /*0250*/  ISETP.GE.U32.AND P3, PT, R6, 0x10000, PT ;  /* 0x000100000600780c */ /* 0x000fe20003f66070 */
[----:B------:R-:W-:Y:S01]  /*0260*/  IMAD.X R9, RZ, RZ, R25, P6 ;  /* 0x000000ffff097224 */ /* 0x000fe200030e0619 */
[----:B------:R-:W-:Y:S02]  /*0270*/  ISETP.LT.U32.AND P4, PT, R4, R0, PT ;  /* 0x000000000400720c */ /* 0x000fe40003f81070 */
[----:B------:R-:W-:Y:S01]  /*0280*/  ISETP.LT.AND.EX P1, PT, R25, R12, !P0, P1 ;  /* 0x0000000c1900720c */ /* 0x000fe20004721310 */
[----:B--2---:R0:W2:Y:S01]  /*0290*/  LDG.E.U8 R18, desc[UR6][R2.64] ;  /* 0x0000000602127981 */ /* 0x0040a2000c1e1100 */
[----:B------:R-:W-:Y:S02]  /*02a0*/  ISETP.GE.U32.AND.EX P5, PT, R5, RZ, PT, P5 ;  /* 0x000000ff0500720c */ /* 0x000fe40003fa6150 */
[----:B------:R-:W-:-:S02]  /*02b0*/  ISETP.LT.U32.AND P0, PT, R6, R0, PT ;  /* 0x000000000600720c */ /* 0x000fc40003f01070 */
[C---:B------:R-:W-:Y:S02]  /*02c0*/  ISETP.GE.U32.AND P2, PT, R8.reuse, 0x10000, PT ;  /* 0x000100000800780c */ /* 0x040fe40003f46070 */
[----:B------:R-:W-:Y:S02]  /*02d0*/  ISETP.GE.U32.AND.EX P3, PT, R7, RZ, PT, P3 ;  /* 0x000000ff0700720c */ /* 0x000fe40003f66130 */
[----:B------:R-:W-:Y:S02]  /*02e0*/  ISETP.LT.AND.EX P4, PT, R5, R12, !P5, P4 ;  /* 0x0000000c0500720c */ /* 0x000fe40006f81340 */
[----:B0-----:R-:W-:Y:S02]  /*02f0*/  IADD3 R2, P6, R23, R11, RZ ;  /* 0x0000000b17027210 */ /* 0x001fe40007fde0ff */
[----:B------:R-:W-:Y:S02]  /*0300*/  ISETP.LT.U32.AND P5, PT, R8, R0, PT ;  /* 0x000000000800720c */ /* 0x000fe40003fa1070 */
[----:B------:R-:W-:Y:S01]  /*0310*/  ISETP.GE.U32.AND.EX P2, PT, R9, RZ, PT, P2 ;  /* 0x000000ff0900720c */ /* 0x000fe20003f46120 */
[----:B------:R-:W-:Y:S01]  /*0320*/  IMAD.X R3, R25, 0x1, R10, P6 ;  /* 0x0000000119037824 */ /* 0x000fe200030e060a */
[----:B------:R-:W-:-:S02]  /*0330*/  ISETP.LT.AND.EX P0, PT, R7, R12, !P3, P0 ;  /* 0x0000000c0700720c */ /* 0x000fc40005f01300 */
[-C--:B------:R-:W-:Y:S02]  /*0340*/  IADD3 R4, P3, R4, R11.reuse, RZ ;  /* 0x0000000b04047210 */ /* 0x080fe40007f7e0ff */
[----:B------:R-:W-:Y:S02]  /*0350*/  ISETP.LT.AND.EX P2, PT, R9, R12, !P2, P5 ;  /* 0x0000000c0900720c */ /* 0x000fe40005741350 */
[-C--:B------:R-:W-:Y:S01]  /*0360*/  IADD3 R6, P6, R6, R11.reuse, RZ ;  /* 0x0000000b06067210 */ /* 0x080fe20007fde0ff */
[--C-:B------:R-:W-:Y:S01]  /*0370*/  IMAD.X R5, R5, 0x1, R10.reuse, P3 ;  /* 0x0000000105057824 */ /* 0x100fe200018e060a */
[----:B------:R-:W-:Y:S02]  /*0380*/  IADD3 R8, P3, R8, R11, RZ ;  /* 0x0000000b08087210 */ /* 0x000fe40007f7e0ff */
[----:B------:R-:W-:Y:S01]  /*0390*/  PRMT R21, RZ, 0x7610, R21 ;  /* 0x00007610ff157816 */ /* 0x000fe20000000015 */
[--C-:B------:R-:W-:Y:S01]  /*03a0*/  IMAD.X R7, R7, 0x1, R10.reuse, P6 ;  /* 0x0000000107077824 */ /* 0x100fe200030e060a */
[----:B------:R-:W-:Y:S01]  /*03b0*/  PRMT R19, RZ, 0x7610, R19 ;  /* 0x00007610ff137816 */ /* 0x000fe20000000013 */
[----:B------:R-:W-:Y:S01]  /*03c0*/  IMAD.X R9, R9, 0x1, R10, P3 ;  /* 0x0000000109097824 */ /* 0x000fe200018e060a */
[----:B------:R-:W-:-:S02]  /*03d0*/  PRMT R15, RZ, 0x7610, R15 ;  /* 0x00007610ff0f7816 */ /* 0x000fc4000000000f */
[----:B------:R-:W-:Y:S01]  /*03e0*/  PRMT R23, RZ, 0x7610, R23 ;  /* 0x00007610ff177816 */ /* 0x000fe20000000017 */
[----:B------:R-:W2:Y:S04]  /*03f0*/  @P1 LDG.E.U8 R21, desc[UR6][R2.64] ;  /* 0x0000000602151981 */ /* 0x000ea8000c1e1100 */
[----:B------:R-:W3:Y:S04]  /*0400*/  @P4 LDG.E.U8 R19, desc[UR6][R4.64] ;  /* 0x0000000604134981 */ /* 0x000ee8000c1e1100 */
[----:B------:R-:W4:Y:S04]  /*0410*/  @P0 LDG.E.U8 R15, desc[UR6][R6.64] ;  /* 0x00000006060f0981 */ /* 0x000f28000c1e1100 */
[----:B------:R-:W5:Y:S01]  /*0420*/  @P2 LDG.E.U8 R23, desc[UR6][R8.64] ;  /* 0x0000000608172981 */ /* 0x000f62000c1e1100 */
[----:B------:R-:W-:Y:S01]  /*0430*/  UPRMT UR4, UR5, 0x8880, URZ ;  /* 0x0000888005047896 */ /* 0x000fe2000800003f */
[----:B------:R-:W-:-:S05]  /*0440*/  IMAD.WIDE.U32 R16, R14, 0x4, R16 ;  /* 0x000000040e107825 */ /* 0x000fca00078e0010 */
[C---:B--2---:R-:W-:Y:S02]  /*0450*/  IMAD R21, R18.reuse, UR4, R21 ;  /* 0x0000000412157c24 */ /* 0x044fe4000f8e0215 */
[----:B---3--:R-:W-:-:S03]  /*0460*/  IMAD R19, R18, UR4, R19 ;  /* 0x0000000412137c24 */ /* 0x008fc6000f8e0213 */
[----:B------:R2:W-:Y:S01]  /*0470*/  @P1 STG.E.U8 desc[UR6][R2.64], R21 ;  /* 0x0000001502001986 */ /* 0x0005e2000c101106 */
[----:B------:R-:W-:Y:S01]  /*0480*/  ISETP.LT.U32.AND P1, PT, R16, R0, PT ;  /* 0x000000001000720c */ /* 0x000fe20003f21070 */
[C---:B----4-:R-:W-:Y:S02]  /*0490*/  IMAD R15, R18.reuse, UR4, R15 ;  /* 0x00000004120f7c24 */ /* 0x050fe4000f8e020f */
[----:B------:R2:W-:Y:S01]  /*04a0*/  @P4 STG.E.U8 desc[UR6][R4.64], R19 ;  /* 0x0000001304004986 */ /* 0x0005e2000c101106 */
[----:B------:R-:W-:Y:S01]  /*04b0*/  ISETP.LT.AND.EX P1, PT, R17, R12, PT, P1 ;  /* 0x0000000c1100720c */ /* 0x000fe20003f21310 */
[----:B-----5:R-:W-:Y:S02]  /*04c0*/  IMAD R23, R18, UR4, R23 ;  /* 0x0000000412177c24 */ /* 0x020fe4000f8e0217 */
[----:B------:R2:W-:Y:S01]  /*04d0*/  @P0 STG.E.U8 desc[UR6][R6.64], R15 ;  /* 0x0000000f06000986 */ /* 0x0005e2000c101106 */
[----:B------:R-:W-:-:S03]  /*04e0*/  ISETP.GE.U32.AND P0, PT, R16, 0x10000, PT ;  /* 0x000100001000780c */ /* 0x000fc60003f06070 */
[----:B------:R2:W-:Y:S01]  /*04f0*/  @P2 STG.E.U8 desc[UR6][R8.64], R23 ;  /* 0x0000001708002986 */ /* 0x0005e2000c101106 */
[----:B------:R-:W-:-:S13]  /*0500*/  ISETP.GE.U32.AND.EX P0, PT, R17, RZ, PT, P0 ;  /* 0x000000ff1100720c */ /* 0x000fda0003f06100 */
[----:B--2---:R-:W-:Y:S05]  /*0510*/  @!P0 BRA P1, `(.L_x_501) ;  /* 0xfffffffc00188947 */ /* 0x004fea000083ffff */
[----:B------:R-:W-:Y:S05]  /*0520*/  EXIT ;  /* 0x000000000000794d */ /* 0x000fea0003800000 */
.L_x_500:
        /* <DEDUP_REMOVED lines=11> */
.L_x_502:
        /* <DEDUP_REMOVED lines=8> */
[C---:B---3--:R-:W-:Y:S02]  /*0660*/  PRMT R7, R13.reuse, 0x7771, RZ ;  /* 0x000077710d077816 */ /* 0x048fe400000000ff */
[C---:B------:R-:W-:Y:S02]  /*0670*/  PRMT R6, R13.reuse, 0x7770, RZ ;  /* 0x000077700d067816 */ /* 0x040fe400000000ff */
[----:B------:R-:W-:Y:S01]  /*0680*/  PRMT R8, R13, 0x7772, RZ ;  /* 0x000077720d087816 */ /* 0x000fe200000000ff */
[C---:B--2---:R-:W-:Y:S02]  /*0690*/  IMAD R7, R9.reuse, UR4, R7 ;  /* 0x0000000409077c24 */ /* 0x044fe4000f8e0207 */
[----:B------:R-:W-:Y:S01]  /*06a0*/  IMAD R14, R9, UR4, R6 ;  /* 0x00000004090e7c24 */ /* 0x000fe2000f8e0206 */
[----:B------:R-:W-:Y:S01]  /*06b0*/  PRMT R6, R13, 0x7773, RZ ;  /* 0x000077730d067816 */ /* 0x000fe200000000ff */
[----:B------:R-:W-:-:S03]  /*06c0*/  IMAD R8, R9, UR4, R8 ;  /* 0x0000000409087c24 */ /* 0x000fc6000f8e0208 */
[----:B------:R-:W-:Y:S01]  /*06d0*/  PRMT R7, R7, 0x7604, R14 ;  /* 0x0000760407077816 */ /* 0x000fe2000000000e */
[----:B------:R-:W-:-:S03]  /*06e0*/  IMAD R6, R9, UR4, R6 ;  /* 0x0000000409067c24 */ /* 0x000fc6000f8e0206 */
[----:B------:R-:W-:Y:S01]  /*06f0*/  PRMT R7, R8, 0x7054, R7 ;  /* 0x0000705408077816 */ /* 0x000fe20000000007 */
[----:B------:R-:W-:-:S03]  /*0700*/  IMAD.SHL.U32 R9, R15, 0x4, RZ ;  /* 0x000000040f097824 */ /* 0x000fc600078e00ff */
[----:B------:R-:W-:Y:S02]  /*0710*/  PRMT R7, R6, 0x654, R7 ;  /* 0x0000065406077816 */ /* 0x000fe40000000007 */
[----:B------:R-:W-:Y:S02]  /*0720*/  ISETP.GE.U32.AND P0, PT, R9, R0, PT ;  /* 0x000000000900720c */ /* 0x000fe40003f06070 */
[----:B------:R-:W-:Y:S01]  /*0730*/  SHF.L.U64.HI R9, R15, 0x2, R16 ;  /* 0x000000020f097819 */ /* 0x000fe20000010210 */
[----:B------:R1:W-:Y:S03]  /*0740*/  STG.E desc[UR6][R4.64], R7 ;  /* 0x0000000704007986 */ /* 0x0003e6000c101906 */
[----:B------:R-:W-:-:S13]  /*0750*/  ISETP.GE.AND.EX P0, PT, R9, R12, PT, P0 ;  /* 0x0000000c0900720c */ /* 0x000fda0003f06300 */
[----:B-1----:R-:W-:Y:S05]  /*0760*/  @!P0 BRA P1, `(.L_x_502) ;  /* 0xfffffffc009c8947 */ /* 0x002fea000083ffff */
[----:B------:R-:W-:Y:S05]  /*0770*/  EXIT ;  /* 0x000000000000794d */ /* 0x000fea0003800000 */
.L_x_503:
        /* <DEDUP_REMOVED lines=16> */
.L_x_588:


//--------------------- .text._ZN2at6native63_GLOBAL__N__862fb238_30_ForeachBinaryOpScalarTensor_cu_64fe0ca525multi_tensor_apply_kernelINS1_18TensorListMetadataILi1EEENS1_27BinaryOpScalarTensorFunctorIhLi1ELi1ELi0EEEJSt4plusIhEPhhEEEvT_T0_DpT1_ --------------------------
	.section	.text._ZN2at6native63_GLOBAL__N__862fb238_30_ForeachBinaryOpScalarTensor_cu_64fe0ca525multi_tensor_apply_kernelINS1_18TensorListMetadataILi1EEENS1_27BinaryOpScalarTensorFunctorIhLi1ELi1ELi0EEEJSt4plusIhEPhhEEEvT_T0_DpT1_,"ax",@progbits
	.align	128
.text._ZN2at6native63_GLOBAL__N__862fb238_30_ForeachBinaryOpScalarTensor_cu_64fe0ca525multi_tensor_apply_kernelINS1_18TensorListMetadataILi1EEENS1_27BinaryOpScalarTensorFunctorIhLi1ELi1ELi0EEEJSt4plusIhEPhhEEEvT_T0_DpT1_:
        .type           _ZN2at6native63_GLOBAL__N__862fb238_30_ForeachBinaryOpScalarTensor_cu_64fe0ca525multi_tensor_apply_kernelINS1_18TensorListMetadataILi1EEENS1_27BinaryOpScalarTensorFunctorIhLi1ELi1ELi0EEEJSt4plusIhEPhhEEEvT_T0_DpT1_,@function
        .size           _ZN2at6native63_GLOBAL__N__862fb238_30_ForeachBinaryOpScalarTensor_cu_64fe0ca525multi_tensor_apply_kernelINS1_18TensorListMetadataILi1EEENS1_27BinaryOpScalarTensorFunctorIhLi1ELi1ELi0EEEJSt4plusIhEPhhEEEvT_T0_DpT1_,(.L_x_589 - _ZN2at6native63_GLOBAL__N__862fb238_30_ForeachBinaryOpScalarTensor_cu_64fe0ca525multi_tensor_apply_kernelINS1_18TensorListMetadataILi1EEENS1_27BinaryOpScalarTensorFunctorIhLi1ELi1ELi0EEEJSt4plusIhEPhhEEEvT_T0_DpT1_)
        .other          _ZN2at6native63_GLOBAL__N__862fb238_30_ForeachBinaryOpScalarTensor_cu_64fe0ca525multi_tensor_apply_kernelINS1_18TensorListMetadataILi1EEENS1_27BinaryOpScalarTensorFunctorIhLi1ELi1ELi0EEEJSt4plusIhEPhhEEEvT_T0_DpT1_,@"STO_CUDA_ENTRY STV_DEFAULT"
_ZN2at6native63_GLOBAL__N__862fb238_30_ForeachBinaryOpScalarTensor_cu_64fe0ca525multi_tensor_apply_kernelINS1_18TensorListMetadataILi1EEENS1_27BinaryOpScalarTensorFunctorIhLi1ELi1ELi0EEEJSt4plusIhEPhhEEEvT_T0_DpT1_:
        /* <DEDUP_REMOVED lines=24> */
.L_x_505:
        /* <DEDUP_REMOVED lines=59> */
.L_x_504:
        /* <DEDUP_REMOVED lines=10> */
.L_x_506:
        /* <DEDUP_REMOVED lines=26> */
.L_x_507:
        /* <DEDUP_REMOVED lines=9> */
.L_x_589:


//--------------------- .nv.shared.reserved.0     --------------------------
	.section	.nv.shared.reserved.0,"aw",@nobits
	.weak		__nv_reservedSMEM_offset_0_alias
	.size		__nv_reservedSMEM_offset_0_alias, 0, 0
	.other		__nv_reservedSMEM_offset_0_alias,@"STO_CUDA_RESERVED_SHARED STV_DEFAULT"
__nv_reservedSMEM_offset_0_alias:
	.zero		0


//--------------------- .nv.global                --------------------------
	.section	.nv.global,"aw",@nobits
.nv.global:
	.type		_ZN61_INTERNAL_862fb238_30_ForeachBinaryOpScalarTensor_cu_64fe0ca54cuda3std3__48in_placeE,@object
	.size		_ZN61_INTERNAL_862fb238_30_ForeachBinaryOpScalarTensor_cu_64fe0ca54cuda3std3__48in_placeE,(_ZN61_INTERNAL_862fb238_30_ForeachBinaryOpScalarTensor_cu_64fe0ca54cuda3std6ranges3__45__cpo8distanceE - _ZN61_INTERNAL_862fb238_30_ForeachBinaryOpScalarTensor_cu_64fe0ca54cuda3std3__48in_placeE)
_ZN61_INTERNAL_862fb238_30_ForeachBinaryOpScalarTensor_cu_64fe0ca54cuda3std3__48in_placeE:
	.zero		1
	.type		_ZN61_INTERNAL_862fb238_30_ForeachBinaryOpScalarTensor_cu_64fe0ca54cuda3std6ranges3__45__cpo8distanceE,@object
	.size		_ZN61_INTERNAL_862fb238_30_ForeachBinaryOpScalarTensor_cu_64fe0ca54cuda3std6ranges3__45__cpo8distanceE,(_ZN61_INTERNAL_862fb238_30_ForeachBinaryOpScalarTensor_cu_64fe0ca54cuda3std3__45__cpo6cbeginE - _ZN61_INTERNAL_862fb238_30_ForeachBinaryOpScalarTensor_cu_64fe0ca54cuda3std6ranges3__45__cpo8distanceE)
_ZN61_INTERNAL_862fb238_30_ForeachBinaryOpScalarTensor_cu_64fe0ca54cuda3std6ranges3__45__cpo8distanceE:
	.zero		1
	.type		_ZN61_INTERNAL_862fb238_30_ForeachBinaryOpScalarTensor_cu_64fe0ca54cuda3std3__45__cpo6cbeginE,@object
	.size		_ZN61_INTERNAL_862fb238_30_ForeachBinaryOpScalarTensor_cu_64fe0ca54cuda3std3__45__cpo6cbeginE,(_ZN61_INTERNAL_862fb238_30_ForeachBinaryOpScalarTensor_cu_64fe0ca54cuda3std6ranges3__45__cpo7advanceE - _ZN61_INTERNAL_862fb238_30_ForeachBinaryOpScalarTensor_cu_64fe0ca54cuda3std3__45__cpo6cbeginE)
_ZN61_INTERNAL_862fb238_30_ForeachBinaryOpScalarTensor_cu_64fe0ca54cuda3std3__45__cpo6cbeginE:
	.zero		1
	.type		_ZN61_INTERNAL_862fb238_30_ForeachBinaryOpScalarTensor_cu_64fe0ca54cuda3std6ranges3__45__cpo7advanceE,@object
	.size		_ZN61_INTERNAL_862fb238_30_ForeachBinaryOpScalarTensor_cu_64fe0ca54cuda3std6ranges3__45__cpo7advanceE,(_ZN61_INTERNAL_862fb238_30_ForeachBinaryOpScalarTensor_cu_64fe0ca54cuda3std3__45__cpo7crbeginE - _ZN61_INTERNAL_862fb238_30_ForeachBinaryOpScalarTensor_cu_64fe0ca54cuda3std6ranges3__45__cpo7advanceE)
_ZN61_INTERNAL_862fb238_30_ForeachBinaryOpScalarTensor_cu_64fe0ca54cuda3std6ranges3__45__cpo7advanceE:
	.zero		1
	.type		_ZN61_INTERNAL_862fb238_30_ForeachBinaryOpScalarTensor_cu_64fe0ca54cuda3std3__45__cpo7crbeginE,@object
	.size		_ZN61_INTERNAL_862fb238_30_ForeachBinaryOpScalarTensor_cu_64fe0ca54cuda3std3__45__cpo7crbeginE,(_ZN61_INTERNAL_862fb238_30_ForeachBinaryOpScalarTensor_cu_64fe0ca54cuda3std6ranges3__45__cpo4dataE - _ZN61_INTERNAL_862fb238_30_ForeachBinaryOpScalarTensor_cu_64fe0ca54cuda3std3__45__cpo7crbeginE)
_ZN61_INTERNAL_862fb238_30_ForeachBinaryOpScalarTensor_cu_64fe0ca54cuda3std3__45__cpo7crbeginE:
	.zero		1
	.type		_ZN61_INTERNAL_862fb238_30_ForeachBinaryOpScalarTensor_cu_64fe0ca54cuda3std6ranges3__45__cpo4dataE,@object
	.size		_ZN61_INTERNAL_862fb238_30_ForeachBinaryOpScalarTensor_cu_64fe0ca54cuda3std6ranges3__45__cpo4dataE,(_ZN61_INTERNAL_862fb238_30_ForeachBinaryOpScalarTensor_cu_64fe0ca54cuda3std6ranges3__45__cpo5beginE - _ZN61_INTERNAL_862fb238_30_ForeachBinaryOpScalarTensor_cu_64fe0ca54cuda3std6ranges3__45__cpo4dataE)
_ZN61_INTERNAL_862fb238_30_ForeachBinaryOpScalarTensor_cu_64fe0ca54cuda3std6ranges3__45__cpo4dataE:
	.zero		1
	.type		_ZN61_INTERNAL_862fb238_30_ForeachBinaryOpScalarTensor_cu_64fe0ca54cuda3std6ranges3__45__cpo5beginE,@object
	.size		_ZN61_INTERNAL_862fb238_30_ForeachBinaryOpScalarTensor_cu_64fe0ca54cuda3std6ranges3__45__cpo5beginE,(_ZN61_INTERNAL_862fb238_30_ForeachBinaryOpScalarTensor_cu_64fe0ca54cuda3std3__463_GLOBAL__N__862fb238_30_ForeachBinaryOpScalarTensor_cu_64fe0ca56ignoreE - _ZN61_INTERNAL_862fb238_30_ForeachBinaryOpScalarTensor_cu_64fe0ca54cuda3std6ranges3__45__cpo5beginE)
_ZN61_INTERNAL_862fb238_30_ForeachBinaryOpScalarTensor_cu_64fe0ca54cuda3std6ranges3__45__cpo5beginE:
	.zero		1
	.type		_ZN61_INTERNAL_862fb238_30_ForeachBinaryOpScalarTensor_cu_64fe0ca54cuda3std3__463_GLOBAL__N__862fb238_30_ForeachBinaryOpScalarTensor_cu_64fe0ca56ignoreE,@object
	.size		_ZN61_INTERNAL_862fb238_30_ForeachBinaryOpScalarTensor_cu_64fe0ca54cuda3std3__463_GLOBAL__N__862fb238_30_ForeachBinaryOpScalarTensor_cu_64fe0ca56ignoreE,(_ZN61_INTERNAL_862fb238_30_ForeachBinaryOpScalarTensor_cu_64fe0ca54cuda3std6ranges3__45__cpo4sizeE - _ZN61_INTERNAL_862fb238_30_ForeachBinaryOpScalarTensor_cu_64fe0ca54cuda3std3__463_GLOBAL__N__862fb238_30_ForeachBinaryOpScalarTensor_cu_64fe0ca56ignoreE)
_ZN61_INTERNAL_862fb238_30_ForeachBinaryOpScalarTensor_cu_64fe0ca54cuda3std3__463_GLOBAL__N__862fb238_30_ForeachBinaryOpScalarTensor_cu_64fe0ca56ignoreE:
	.zero		1
	.type		_ZN61_INTERNAL_862fb238_30_ForeachBinaryOpScalarTensor_cu_64fe0ca54cuda3std6ranges3__45__cpo4sizeE,@object
	.size		_ZN61_INTERNAL_862fb238_30_ForeachBinaryOpScalarTensor_cu_64fe0ca54cuda3std6ranges3__45__cpo4sizeE,(_ZN61_INTERNAL_862fb238_30_ForeachBinaryOpScalarTensor_cu_64fe0ca54cuda3std3__45__cpo5beginE - _ZN61_INTERNAL_862fb238_30_ForeachBinaryOpScalarTensor_cu_64fe0ca54cuda3std6ranges3__45__cpo4sizeE)
_ZN61_INTERNAL_862fb238_30_ForeachBinaryOpScalarTensor_cu_64fe0ca54cuda3std6ranges3__45__cpo4sizeE:
	.zero		1
	.type		_ZN61_INTERNAL_862fb238_30_ForeachBinaryOpScalarTensor_cu_64fe0ca54cuda3std3__45__cpo5beginE,@object
	.size		_ZN61_INTERNAL_862fb238_30_ForeachBinaryOpScalarTensor_cu_64fe0ca54cuda3std3__45__cpo5beginE,(_ZN61_INTERNAL_862fb238_30_ForeachBinaryOpScalarTensor_cu_64fe0ca54cuda3std6ranges3__45__cpo6cbeginE - _ZN61_INTERNAL_862fb238_30_ForeachBinaryOpScalarTensor_cu_64fe0ca54cuda3std3__45__cpo5beginE)
_ZN61_INTERNAL_862fb238_30_ForeachBinaryOpScalarTensor_cu_64fe0ca54cuda3std3__45__cpo5beginE:
	.zero		1
	.type		_ZN61_INTERNAL_862fb238_30_ForeachBinaryOpScalarTensor_cu_64fe0ca54cuda3std6ranges3__45__cpo6cbeginE,@object
	.size		_ZN61_INTERNAL_862fb238_30_ForeachBinaryOpScalarTensor_cu_64fe0ca54cuda3std6ranges3__45__cpo6cbeginE,(_ZN61_INTERNAL_862fb238_30_ForeachBinaryOpScalarTensor_cu_64fe0ca54cuda3std3__45__cpo6rbeginE - _ZN61_INTERNAL_862fb238_30_ForeachBinaryOpScalarTensor_cu_64fe0ca54cuda3std6ranges3__45__cpo6cbeginE)
_ZN61_INTERNAL_862fb238_30_ForeachBinaryOpScalarTensor_cu_64fe0ca54cuda3std6ranges3__45__cpo6cbeginE:
	.zero		1
	.type		_ZN61_INTERNAL_862fb238_30_ForeachBinaryOpScalarTensor_cu_64fe0ca54cuda3std3__45__cpo6rbeginE,@object
	.size		_ZN61_INTERNAL_862fb238_30_ForeachBinaryOpScalarTensor_cu_64fe0ca54cuda3std3__45__cpo6rbeginE,(_ZN61_INTERNAL_862fb238_30_ForeachBinaryOpScalarTensor_cu_64fe0ca54cuda3std6ranges3__45__cpo4nextE - _ZN61_INTERNAL_862fb238_30_ForeachBinaryOpScalarTensor_cu_64fe0ca54cuda3std3__45__cpo6rbeginE)
_ZN61_INTERNAL_862fb238_30_ForeachBinaryOpScalarTensor_cu_64fe0ca54cuda3std3__45__cpo6rbeginE:
	.zero		1
	.type		_ZN61_INTERNAL_862fb238_30_ForeachBinaryOpScalarTensor_cu_64fe0ca54cuda3std6ranges3__45__cpo4nextE,@object
	.size		_ZN61_INTERNAL_862fb238_30_ForeachBinaryOpScalarTensor_cu_64fe0ca54cuda3std6ranges3__45__cpo4nextE,(_ZN61_INTERNAL_862fb238_30_ForeachBinaryOpScalarTensor_cu_64fe0ca54cuda3std6ranges3__45__cpo4swapE - _ZN61_INTERNAL_862fb238_30_ForeachBinaryOpScalarTensor_cu_64fe0ca54cuda3std6ranges3__45__cpo4nextE)
_ZN61_INTERNAL_862fb238_30_ForeachBinaryOpScalarTensor_cu_64fe0ca54cuda3std6ranges3__45__cpo4nextE:
	.zero		1
	.type		_ZN61_INTERNAL_862fb238_30_ForeachBinaryOpScalarTensor_cu_64fe0ca54cuda3std6ranges3__45__cpo4swapE,@object
	.size		_ZN61_INTERNAL_862fb238_30_ForeachBinaryOpScalarTensor_cu_64fe0ca54cuda3std6ranges3__45__cpo4swapE,(_ZN61_INTERNAL_862fb238_30_ForeachBinaryOpScalarTensor_cu_64fe0ca54cuda3std3__420unreachable_sentinelE - _ZN61_INTERNAL_862fb238_30_ForeachBinaryOpScalarTensor_cu_64fe0ca54cuda3std6ranges3__45__cpo4swapE)
_ZN61_INTERNAL_862fb238_30_ForeachBinaryOpScalarTensor_cu_64fe0ca54cuda3std6ranges3__45__cpo4swapE:
	.zero		1
	.type		_ZN61_INTERNAL_862fb238_30_ForeachBinaryOpScalarTensor_cu_64fe0ca54cuda3std3__420unreachable_sentinelE,@object
	.size		_ZN61_INTERNAL_862fb238_30_ForeachBinaryOpScalarTensor_cu_64fe0ca54cuda3std3__420unreachable_sentinelE,(_ZN61_INTERNAL_862fb238_30_ForeachBinaryOpScalarTensor_cu_64fe0ca56thrust23THRUST_300001_SM_900_NS6system6detail10sequential3seqE - _ZN61_INTERNAL_862fb238_30_ForeachBinaryOpScalarTensor_cu_64fe0ca54cuda3std3__420unreachable_sentinelE)
_ZN61_INTERNAL_862fb238_30_ForeachBinaryOpScalarTensor_cu_64fe0ca54cuda3std3__420unreachable_sentinelE:
	.zero		1
	.type		_ZN61_INTERNAL_862fb238_30_ForeachBinaryOpScalarTensor_cu_64fe0ca56thrust23THRUST_300001_SM_900_NS6system6detail10sequential3seqE,@object
	.size		_ZN61_INTERNAL_862fb238_30_ForeachBinaryOpScalarTensor_cu_64fe0ca56thrust23THRUST_300001_SM_900_NS6system6detail10sequential3seqE,(_ZN61_INTERNAL_862fb238_30_ForeachBinaryOpScalarTensor_cu_64fe0ca54cuda3std3__45__cpo4cendE - _ZN61_INTERNAL_862fb238_30_ForeachBinaryOpScalarTensor_cu_64fe0ca56thrust23THRUST_300001_SM_900_NS6system6detail10sequential3seqE)
_ZN61_INTERNAL_862fb238_30_ForeachBinaryOpScalarTensor_cu_64fe0ca56thrust23THRUST_300001_SM_900_NS6system6detail10sequential3seqE:
	.zero		1
	.type		_ZN61_INTERNAL_862fb238_30_ForeachBinaryOpScalarTensor_cu_64fe0ca54cuda3std3__45__cpo4cendE,@object
	.size		_ZN61_INTERNAL_862fb238_30_ForeachBinaryOpScalarTensor_cu_64fe0ca54cuda3std3__45__cpo4cendE,(_ZN61_INTERNAL_862fb238_30_ForeachBinaryOpScalarTensor_cu_64fe0ca54cuda3std6ranges3__45__cpo9iter_swapE - _ZN61_INTERNAL_862fb238_30_ForeachBinaryOpScalarTensor_cu_64fe0ca54cuda3std3__45__cpo4cendE)
_ZN61_INTERNAL_862fb238_30_ForeachBinaryOpScalarTensor_cu_64fe0ca54cuda3std3__45__cpo4cendE:
	.zero		1
	.type		_ZN61_INTERNAL_862fb238_30_ForeachBinaryOpScalarTensor_cu_64fe0ca54cuda3std6ranges3__45__cpo9iter_swapE,@object
	.size		_ZN61_INTERNAL_862fb238_30_ForeachBinaryOpScalarTensor_cu_64fe0ca54cuda3std6ranges3__45__cpo9iter_swapE,(_ZN61_INTERNAL_862fb238_30_ForeachBinaryOpScalarTensor_cu_64fe0ca54cuda3std3__45__cpo5crendE - _ZN61_INTERNAL_862fb238_30_ForeachBinaryOpScalarTensor_cu_64fe0ca54cuda3std6ranges3__45__cpo9iter_swapE)
_ZN61_INTERNAL_862fb238_30_ForeachBinaryOpScalarTensor_cu_64fe0ca54cuda3std6ranges3__45__cpo9iter_swapE:
	.zero		1
	.type		_ZN61_INTERNAL_862fb238_30_ForeachBinaryOpScalarTensor_cu_64fe0ca54cuda3std3__45__cpo5crendE,@object
	.size		_ZN61_INTERNAL_862fb238_30_ForeachBinaryOpScalarTensor_cu_64fe0ca54cuda3std3__45__cpo5crendE,(_ZN61_INTERNAL_862fb238_30_ForeachBinaryOpScalarTensor_cu_64fe0ca54cuda3std6ranges3__45__cpo5cdataE - _ZN61_INTERNAL_862fb238_30_ForeachBinaryOpScalarTensor_cu_64fe0ca54cuda3std3__45__cpo5crendE)
_ZN61_INTERNAL_862fb238_30_ForeachBinaryOpScalarTensor_cu_64fe0ca54cuda3std3__45__cpo5crendE:
	.zero		1
	.type		_ZN61_INTERNAL_862fb238_30_ForeachBinaryOpScalarTensor_cu_64fe0ca54cuda3std6ranges3__45__cpo5cdataE,@object
	.size		_ZN61_INTERNAL_862fb238_30_ForeachBinaryOpScalarTensor_cu_64fe0ca54cuda3std6ranges3__45__cpo5cdataE,(_ZN61_INTERNAL_862fb238_30_ForeachBinaryOpScalarTensor_cu_64fe0ca54cuda3std6ranges3__45__cpo3endE - _ZN61_INTERNAL_862fb238_30_ForeachBinaryOpScalarTensor_cu_64fe0ca54cuda3std6ranges3__45__cpo5cdataE)
_ZN61_INTERNAL_862fb238_30_ForeachBinaryOpScalarTensor_cu_64fe0ca54cuda3std6ranges3__45__cpo5cdataE:
	.zero		1
	.type		_ZN61_INTERNAL_862fb238_30_ForeachBinaryOpScalarTensor_cu_64fe0ca54cuda3std6ranges3__45__cpo3endE,@object
	.size		_ZN61_INTERNAL_862fb238_30_ForeachBinaryOpScalarTensor_cu_64fe0ca54cuda3std6ranges3__45__cpo3endE,(_ZN61_INTERNAL_862fb238_30_ForeachBinaryOpScalarTensor_cu_64fe0ca54cuda3std3__419piecewise_constructE - _ZN61_INTERNAL_862fb238_30_ForeachBinaryOpScalarTensor_cu_64fe0ca54cuda3std6ranges3__45__cpo3endE)
_ZN61_INTERNAL_862fb238_30_ForeachBinaryOpScalarTensor_cu_64fe0ca54cuda3std6ranges3__45__cpo3endE:
	.zero		1
	.type		_ZN61_INTERNAL_862fb238_30_ForeachBinaryOpScalarTensor_cu_64fe0ca54cuda3std3__419piecewise_constructE,@object
	.size		_ZN61_INTERNAL_862fb238_30_ForeachBinaryOpScalarTensor_cu_64fe0ca54cuda3std3__419piecewise_constructE,(_ZN61_INTERNAL_862fb238_30_ForeachBinaryOpScalarTensor_cu_64fe0ca54cuda3std6ranges3__45__cpo5ssizeE - _ZN61_INTERNAL_862fb238_30_ForeachBinaryOpScalarTensor_cu_64fe0ca54cuda3std3__419piecewise_constructE)
_ZN61_INTERNAL_862fb238_30_ForeachBinaryOpScalarTensor_cu_64fe0ca54cuda3std3__419piecewise_constructE:
	.zero		1
	.type		_ZN61_INTERNAL_862fb238_30_ForeachBinaryOpScalarTensor_cu_64fe0ca54cuda3std6ranges3__45__cpo5ssizeE,@object
	.size		_ZN61_INTERNAL_862fb238_30_ForeachBinaryOpScalarTensor_cu_64fe0ca54cuda3std6ranges3__45__cpo5ssizeE,(_ZN61_INTERNAL_862fb238_30_ForeachBinaryOpScalarTensor_cu_64fe0ca54cuda3std3__45__cpo3endE - _ZN61_INTERNAL_862fb238_30_ForeachBinaryOpScalarTensor_cu_64fe0ca54cuda3std6ranges3__45__cpo5ssizeE)
_ZN61_INTERNAL_862fb238_30_ForeachBinaryOpScalarTensor_cu_64fe0ca54cuda3std6ranges3__45__cpo5ssizeE:
	.zero		1
	.type		_ZN61_INTERNAL_862fb238_30_ForeachBinaryOpScalarTensor_cu_64fe0ca54cuda3std3__45__cpo3endE,@object
	.size		_ZN61_INTERNAL_862fb238_30_ForeachBinaryOpScalarTensor_cu_64fe0ca54cuda3std3__45__cpo3endE,(_ZN61_INTERNAL_862fb238_30_ForeachBinaryOpScalarTensor_cu_64fe0ca54cuda3std6ranges3__45__cpo4cendE - _ZN61_INTERNAL_862fb238_30_ForeachBinaryOpScalarTensor_cu_64fe0ca54cuda3std3__45__cpo3endE)
_ZN61_INTERNAL_862fb238_30_ForeachBinaryOpScalarTensor_cu_64fe0ca54cuda3std3__45__cpo3endE:
	.zero		1
	.type		_ZN61_INTERNAL_862fb238_30_ForeachBinaryOpScalarTensor_cu_64fe0ca54cuda3std6ranges3__45__cpo4cendE,@object
	.size		_ZN61_INTERNAL_862fb238_30_ForeachBinaryOpScalarTensor_cu_64fe0ca54cuda3std6ranges3__45__cpo4cendE,(_ZN61_INTERNAL_862fb238_30_ForeachBinaryOpScalarTensor_cu_64fe0ca54cuda3std3__45__cpo4rendE - _ZN61_INTERNAL_862fb238_30_ForeachBinaryOpScalarTensor_cu_64fe0ca54cuda3std6ranges3__45__cpo4cendE)
_ZN61_INTERNAL_862fb238_30_ForeachBinaryOpScalarTensor_cu_64fe0ca54cuda3std6ranges3__45__cpo4cendE:
	.zero		1
	.type		_ZN61_INTERNAL_862fb238_30_ForeachBinaryOpScalarTensor_cu_64fe0ca54cuda3std3__45__cpo4rendE,@object
	.size		_ZN61_INTERNAL_862fb238_30_ForeachBinaryOpScalarTensor_cu_64fe0ca54cuda3std3__45__cpo4rendE,(_ZN61_INTERNAL_862fb238_30_ForeachBinaryOpScalarTensor_cu_64fe0ca54cuda3std6ranges3__45__cpo4prevE - _ZN61_INTERNAL_862fb238_30_ForeachBinaryOpScalarTensor_cu_64fe0ca54cuda3std3__45__cpo4rendE)
_ZN61_INTERNAL_862fb238_30_ForeachBinaryOpScalarTensor_cu_64fe0ca54cuda3std3__45__cpo4rendE:
	.zero		1
	.type		_ZN61_INTERNAL_862fb238_30_ForeachBinaryOpScalarTensor_cu_64fe0ca54cuda3std6ranges3__45__cpo4prevE,@object
	.size		_ZN61_INTERNAL_862fb238_30_ForeachBinaryOpScalarTensor_cu_64fe0ca54cuda3std6ranges3__45__cpo4prevE,(_ZN61_INTERNAL_862fb238_30_ForeachBinaryOpScalarTensor_cu_64fe0ca54cuda3std6ranges3__45__cpo9iter_moveE - _ZN61_INTERNAL_862fb238_30_ForeachBinaryOpScalarTensor_cu_64fe0ca54cuda3std6ranges3__45__cpo4prevE)
_ZN61_INTERNAL_862fb238_30_ForeachBinaryOpScalarTensor_cu_64fe0ca54cuda3std6ranges3__45__cpo4prevE:
	.zero		1
	.type		_ZN61_INTERNAL_862fb238_30_ForeachBinaryOpScalarTensor_cu_64fe0ca54cuda3std6ranges3__45__cpo9iter_moveE,@object
	.size		_ZN61_INTERNAL_862fb238_30_ForeachBinaryOpScalarTensor_cu_64fe0ca54cuda3std6ranges3__45__cpo9iter_moveE,(.L_13 - _ZN61_INTERNAL_862fb238_30_ForeachBinaryOpScalarTensor_cu_64fe0ca54cuda3std6ranges3__45__cpo9iter_moveE)
_ZN61_INTERNAL_862fb238_30_ForeachBinaryOpScalarTensor_cu_64fe0ca54cuda3std6ranges3__45__cpo9iter_moveE:
	.zero		1
.L_13:


//--------------------- .nv.constant0._ZN2at6native63_GLOBAL__N__862fb238_30_ForeachBinaryOpScalarTensor_cu_64fe0ca525multi_tensor_apply_kernelINS1_18TensorListMetadataILi2EEENS1_27BinaryOpScalarTensorFunctorIN3c108BFloat16ELi2ELi1ELi1EEEJSt7dividesIfEPS7_fEEEvT_T0_DpT1_ --------------------------
	.section	.nv.constant0._ZN2at6native63_GLOBAL__N__862fb238_30_ForeachBinaryOpScalarTensor_cu_64fe0ca525multi_tensor_apply_kernelINS1_18TensorListMetadataILi2EEENS1_27BinaryOpScalarTensorFunctorIN3c108BFloat16ELi2ELi1ELi1EEEJSt7dividesIfEPS7_fEEEvT_T0_DpT1_,"a",@progbits
	.sectionflags	@""
	.align	4
.nv.constant0._ZN2at6native63_GLOBAL__N__862fb238_30_ForeachBinaryOpScalarTensor_cu_64fe0ca525multi_tensor_apply_kernelINS1_18TensorListMetadataILi2EEENS1_27BinaryOpScalarTensorFunctorIN3c108BFloat16ELi2ELi1ELi1EEEJSt7dividesIfEPS7_fEEEvT_T0_DpT1_:
	.zero		3692


//--------------------- .nv.constant0._ZN2at6native63_GLOBAL__N__862fb238_30_ForeachBinaryOpScalarTensor_cu_64fe0ca525multi_tensor_apply_kernelINS1_18TensorListMetadataILi2EEENS1_27BinaryOpScalarTensorFunctorIN3c104HalfELi2ELi1ELi1EEEJSt7dividesIfEPS7_fEEEvT_T0_DpT1_ --------------------------
	.section	.nv.constant0._ZN2at6native63_GLOBAL__N__862fb238_30_ForeachBinaryOpScalarTensor_cu_64fe0ca525multi_tensor_apply_kernelINS1_18TensorListMetadataILi2EEENS1_27BinaryOpScalarTensorFunctorIN3c104HalfELi2ELi1ELi1EEEJSt7dividesIfEPS7_fEEEvT_T0_DpT1_,"a",@progbits
	.sectionflags	@""
	.align	4
.nv.constant0._ZN2at6native63_GLOBAL__N__862fb238_30_ForeachBinaryOpScalarTensor_cu_64fe0ca525multi_tensor_apply_kernelINS1_18TensorListMetadataILi2EEENS1_27BinaryOpScalarTensorFunctorIN3c104HalfELi2ELi1ELi1EEEJSt7dividesIfEPS7_fEEEvT_T0_DpT1_:
	.zero		3692


//--------------------- .nv.constant0._ZN2at6native63_GLOBAL__N__862fb238_30_ForeachBinaryOpScalarTensor_cu_64fe0ca525multi_tensor_apply_kernelINS1_18TensorListMetadataILi2EEENS1_27BinaryOpScalarTensorFunctorIbLi2ELi1ELi1EEEJSt7dividesIbEPbbEEEvT_T0_DpT1_ --------------------------
	.section	.nv.constant0._ZN2at6native63_GLOBAL__N__862fb238_30_ForeachBinaryOpScalarTensor_cu_64fe0ca525multi_tensor_apply_kernelINS1_18TensorListMetadataILi2EEENS1_27BinaryOpScalarTensorFunctorIbLi2ELi1ELi1EEEJSt7dividesIbEPbbEEEvT_T0_DpT1_,"a",@progbits
	.sectionflags	@""
	.align	4
.nv.constant0._ZN2at6native63_GLOBAL__N__862fb238_30_ForeachBinaryOpScalarTensor_cu_64fe0ca525multi_tensor_apply_kernelINS1_18TensorListMetadataILi2EEENS1_27BinaryOpScalarTensorFunctorIbLi2ELi1ELi1EEEJSt7dividesIbEPbbEEEvT_T0_DpT1_:
	.zero		3689


//--------------------- .nv.constant0._ZN2at6native63_GLOBAL__N__862fb238_30_ForeachBinaryOpScalarTensor_cu_64fe0ca525multi_tensor_apply_kernelINS1_18TensorListMetadataILi2EEENS1_27BinaryOpScalarTensorFunctorIN3c107complexIfEELi2ELi1ELi1EEEJSt7dividesIS8_EPS8_S8_EEEvT_T0_DpT1_ --------------------------
	.section	.nv.constant0._ZN2at6native63_GLOBAL__N__862fb238_30_ForeachBinaryOpScalarTensor_cu_64fe0ca525multi_tensor_apply_kernelINS1_18TensorListMetadataILi2EEENS1_27BinaryOpScalarTensorFunctorIN3c107complexIfEELi2ELi1ELi1EEEJSt7dividesIS8_EPS8_S8_EEEvT_T0_DpT1_,"a",@progbits
	.sectionflags	@""
	.align	4
.nv.constant0._ZN2at6native63_GLOBAL__N__862fb238_30_ForeachBinaryOpScalarTensor_cu_64fe0ca525multi_tensor_apply_kernelINS1_18TensorListMetadataILi2EEENS1_27BinaryOpScalarTensorFunctorIN3c107complexIfEELi2ELi1ELi1EEEJSt7dividesIS8_EPS8_S8_EEEvT_T0_DpT1_:
	.zero		3696


//--------------------- .nv.constant0._ZN2at6native63_GLOBAL__N__862fb238_30_ForeachBinaryOpScalarTensor_cu_64fe0ca525multi_tensor_apply_kernelINS1_18TensorListMetadataILi2EEENS1_27BinaryOpScalarTensorFunctorIN3c107complexIdEELi2ELi1ELi1EEEJSt7dividesIS8_EPS8_S8_EEEvT_T0_DpT1_ --------------------------
	.section	.nv.constant0._ZN2at6native63_GLOBAL__N__862fb238_30_ForeachBinaryOpScalarTensor_cu_64fe0ca525multi_tensor_apply_kernelINS1_18TensorListMetadataILi2EEENS1_27BinaryOpScalarTensorFunctorIN3c107complexIdEELi2ELi1ELi1EEEJSt7dividesIS8_EPS8_S8_EEEvT_T0_DpT1_,"a",@progbits
	.sectionflags	@""
	.align	4
.nv.constant0._ZN2at6native63_GLOBAL__N__862fb238_30_ForeachBinaryOpScalarTensor_cu_64fe0ca525multi_tensor_apply_kernelINS1_18TensorListMetadataILi2EEENS1_27BinaryOpScalarTensorFunctorIN3c107complexIdEELi2ELi1ELi1EEEJSt7dividesIS8_EPS8_S8_EEEvT_T0_DpT1_:
	.zero		3712


//--------------------- .nv.constant0._ZN2at6native63_GLOBAL__N__862fb238_30_ForeachBinaryOpScalarTensor_cu_64fe0ca525multi_tensor_apply_kernelINS1_18TensorListMetadataILi2EEENS1_27BinaryOpScalarTensorFunctorIfLi2ELi1ELi1EEEJSt7dividesIfEPffEEEvT_T0_DpT1_ --------------------------
	.section	.nv.constant0._ZN2at6native63_GLOBAL__N__862fb238_30_ForeachBinaryOpScalarTensor_cu_64fe0ca525multi_tensor_apply_kernelINS1_18TensorListMetadataILi2EEENS1_27BinaryOpScalarTensorFunctorIfLi2ELi1ELi1EEEJSt7dividesIfEPffEEEvT_T0_DpT1_,"a",@progbits
	.sectionflags	@""
	.align	4
.nv.constant0._ZN2at6native63_GLOBAL__N__862fb238_30_ForeachBinaryOpScalarTensor_cu_64fe0ca525multi_tensor_apply_kernelINS1_18TensorListMetadataILi2EEENS1_27BinaryOpScalarTensorFunctorIfLi2ELi1ELi1EEEJSt7dividesIfEPffEEEvT_T0_DpT1_:
	.zero		3692


//--------------------- .nv.constant0._ZN2at6native63_GLOBAL__N__862fb238_30_ForeachBinaryOpScalarTensor_cu_64fe0ca525multi_tensor_apply_kernelINS1_18TensorListMetadataILi2EEENS1_27BinaryOpScalarTensorFunctorIdLi2ELi1ELi1EEEJSt7dividesIdEPddEEEvT_T0_DpT1_ --------------------------
	.section	.nv.constant0._ZN2at6native63_GLOBAL__N__862fb238_30_ForeachBinaryOpScalarTensor_cu_64fe0ca525multi_tensor_apply_kernelINS1_18TensorListMetadataILi2EEENS1_27BinaryOpScalarTensorFunctorIdLi2ELi1ELi1EEEJSt7dividesIdEPddEEEvT_T0_DpT1_,"a",@progbits
	.sectionflags	@""
	.align	4
.nv.constant0._ZN2at6native63_GLOBAL__N__862fb238_30_ForeachBinaryOpScalarTensor_cu_64fe0ca525multi_tensor_apply_kernelINS1_18TensorListMetadataILi2EEENS1_27BinaryOpScalarTensorFunctorIdLi2ELi1ELi1EEEJSt7dividesIdEPddEEEvT_T0_DpT1_:
	.zero		3696


//--------------------- .nv.constant0._ZN2at6native63_GLOBAL__N__862fb238_30_ForeachBinaryOpScalarTensor_cu_64fe0ca525multi_tensor_apply_kernelINS1_18TensorListMetadataILi2EEENS1_27BinaryOpScalarTensorFunctorIsLi2ELi1ELi1EEEJSt7dividesIsEPssEEEvT_T0_DpT1_ --------------------------
	.section	.nv.constant0._ZN2at6native63_GLOBAL__N__862fb238_30_ForeachBinaryOpScalarTensor_cu_64fe0ca525multi_tensor_apply_kernelINS1_18TensorListMetadataILi2EEENS1_27BinaryOpScalarTensorFunctorIsLi2ELi1ELi1EEEJSt7dividesIsEPssEEEvT_T0_DpT1_,"a",@progbits
	.sectionflags	@""
	.align	4
.nv.constant0._ZN2at6native63_GLOBAL__N__862fb238_30_ForeachBinaryOpScalarTensor_cu_64fe0ca525multi_tensor_apply_kernelINS1_18TensorListMetadataILi2EEENS1_27BinaryOpScalarTensorFunctorIsLi2ELi1ELi1EEEJSt7dividesIsEPssEEEvT_T0_DpT1_:
	.zero		3690


//--------------------- .nv.constant0._ZN2at6native63_GLOBAL__N__862fb238_30_ForeachBinaryOpScalarTensor_cu_64fe0ca525multi_tensor_apply_kernelINS1_18TensorListMetadataILi2EEENS1_27BinaryOpScalarTensorFunctorIlLi2ELi1ELi1EEEJSt7dividesIlEPllEEEvT_T0_DpT1_ --------------------------
	.section	.nv.constant0._ZN2at6native63_GLOBAL__N__862fb238_30_ForeachBinaryOpScalarTensor_cu_64fe0ca525multi_tensor_apply_kernelINS1_18TensorListMetadataILi2EEENS1_27BinaryOpScalarTensorFunctorIlLi2ELi1ELi1EEEJSt7dividesIlEPllEEEvT_T0_DpT1_,"a",@progbits
	.sectionflags	@""
	.align	4
.nv.constant0._ZN2at6native63_GLOBAL__N__862fb238_30_ForeachBinaryOpScalarTensor_cu_64fe0ca525multi_tensor_apply_kernelINS1_18TensorListMetadataILi2EEENS1_27BinaryOpScalarTensorFunctorIlLi2ELi1ELi1EEEJSt7dividesIlEPllEEEvT_T0_DpT1_:
	.zero		3696


//--------------------- .nv.constant0._ZN2at6native63_GLOBAL__N__862fb238_30_ForeachBinaryOpScalarTensor_cu_64fe0ca525multi_tensor_apply_kernelINS1_18TensorListMetadataILi2EEENS1_27BinaryOpScalarTensorFunctorIiLi2ELi1ELi1EEEJSt7dividesIiEPiiEEEvT_T0_DpT1_ --------------------------
	.section	.nv.constant0._ZN2at6native63_GLOBAL__N__862fb238_30_ForeachBinaryOpScalarTensor_cu_64fe0ca525multi_tensor_apply_kernelINS1_18TensorListMetadataILi2EEENS1_27BinaryOpScalarTensorFunctorIiLi2ELi1ELi1EEEJSt7dividesIiEPiiEEEvT_T0_DpT1_,"a",@progbits
	.sectionflags	@""
	.align	4
.nv.constant0._ZN2at6native63_GLOBAL__N__862fb238_30_ForeachBinaryOpScalarTensor_cu_64fe0ca525multi_tensor_apply_kernelINS1_18TensorListMetadataILi2EEENS1_27BinaryOpScalarTensorFunctorIiLi2ELi1ELi1EEEJSt7dividesIiEPiiEEEvT_T0_DpT1_:
	.zero		3692


//--------------------- .nv.constant0._ZN2at6native63_GLOBAL__N__862fb238_30_ForeachBinaryOpScalarTensor_cu_64fe0ca525multi_tensor_apply_kernelINS1_18TensorListMetadataILi2EEENS1_27BinaryOpScalarTensorFunctorIaLi2ELi1ELi1EEEJSt7dividesIaEPaaEEEvT_T0_DpT1_ --------------------------
	.section	.nv.constant0._ZN2at6native63_GLOBAL__N__862fb238_30_ForeachBinaryOpScalarTensor_cu_64fe0ca525multi_tensor_apply_kernelINS1_18TensorListMetadataILi2EEENS1_27BinaryOpScalarTensorFunctorIaLi2ELi1ELi1EEEJSt7dividesIaEPaaEEEvT_T0_DpT1_,"a",@progbits
	.sectionflags	@""
	.align	4
.nv.constant0._ZN2at6native63_GLOBAL__N__862fb238_30_ForeachBinaryOpScalarTensor_cu_64fe0ca525multi_tensor_apply_kernelINS1_18TensorListMetadataILi2EEENS1_27BinaryOpScalarTensorFunctorIaLi2ELi1ELi1EEEJSt7dividesIaEPaaEEEvT_T0_DpT1_:
	.zero		3689


//--------------------- .nv.constant0._ZN2at6native63_GLOBAL__N__862fb238_30_ForeachBinaryOpScalarTensor_cu_64fe0ca525multi_tensor_apply_kernelINS1_18TensorListMetadataILi2EEENS1_27BinaryOpScalarTensorFunctorIhLi2ELi1ELi1EEEJSt7dividesIhEPhhEEEvT_T0_DpT1_ --------------------------
	.section	.nv.constant0._ZN2at6native63_GLOBAL__N__862fb238_30_ForeachBinaryOpScalarTensor_cu_64fe0ca525multi_tensor_apply_kernelINS1_18TensorListMetadataILi2EEENS1_27BinaryOpScalarTensorFunctorIhLi2ELi1ELi1EEEJSt7dividesIhEPhhEEEvT_T0_DpT1_,"a",@progbits
	.sectionflags	@""
	.align	4
.nv.constant0._ZN2at6native63_GLOBAL__N__862fb238_30_ForeachBinaryOpScalarTensor_cu_64fe0ca525multi_tensor_apply_kernelINS1_18TensorListMetadataILi2EEENS1_27BinaryOpScalarTensorFunctorIhLi2ELi1ELi1EEEJSt7dividesIhEPhhEEEvT_T0_DpT1_:
	.zero		3689


//--------------------- .nv.constant0._ZN2at6native63_GLOBAL__N__862fb238_30_ForeachBinaryOpScalarTensor_cu_64fe0ca525multi_tensor_apply_kernelINS1_18TensorListMetadataILi1EEENS1_27BinaryOpScalarTensorFunctorIN3c108BFloat16ELi1ELi1ELi0EEEJSt7dividesIfEPS7_fEEEvT_T0_DpT1_ --------------------------
	.section	.nv.constant0._ZN2at6native63_GLOBAL__N__862fb238_30_ForeachBinaryOpScalarTensor_cu_64fe0ca525multi_tensor_apply_kernelINS1_18TensorListMetadataILi1EEENS1_27BinaryOpScalarTensorFunctorIN3c108BFloat16ELi1ELi1ELi0EEEJSt7dividesIfEPS7_fEEEvT_T0_DpT1_,"a",@progbits
	.sectionflags	@""
	.align	4
.nv.constant0._ZN2at6native63_GLOBAL__N__862fb238_30_ForeachBinaryOpScalarTensor_cu_64fe0ca525multi_tensor_apply_kernelINS1_18TensorListMetadataILi1EEENS1_27BinaryOpScalarTensorFunctorIN3c108BFloat16ELi1ELi1ELi0EEEJSt7dividesIfEPS7_fEEEvT_T0_DpT1_:
	.zero		3916


//--------------------- .nv.constant0._ZN2at6native63_GLOBAL__N__862fb238_30_ForeachBinaryOpScalarTensor_cu_64fe0ca525multi_tensor_apply_kernelINS1_18TensorListMetadataILi1EEENS1_27BinaryOpScalarTensorFunctorIN3c104HalfELi1ELi1ELi0EEEJSt7dividesIfEPS7_fEEEvT_T0_DpT1_ --------------------------
	.section	.nv.constant0._ZN2at6native63_GLOBAL__N__862fb238_30_ForeachBinaryOpScalarTensor_cu_64fe0ca525multi_tensor_apply_kernelINS1_18TensorListMetadataILi1EEENS1_27BinaryOpScalarTensorFunctorIN3c104HalfELi1ELi1ELi0EEEJSt7dividesIfEPS7_fEEEvT_T0_DpT1_,"a",@progbits
	.sectionflags	@""
	.align	4
.nv.constant0._ZN2at6native63_GLOBAL__N__862fb238_30_ForeachBinaryOpScalarTensor_cu_64fe0ca525multi_tensor_apply_kernelINS1_18TensorListMetadataILi1EEENS1_27BinaryOpScalarTensorFunctorIN3c104HalfELi1ELi1ELi0EEEJSt7dividesIfEPS7_fEEEvT_T0_DpT1_:
	.zero		3916


//--------------------- .nv.constant0._ZN2at6native63_GLOBAL__N__862fb238_30_ForeachBinaryOpScalarTensor_cu_64fe0ca525multi_tensor_apply_kernelINS1_18TensorListMetadataILi1EEENS1_27BinaryOpScalarTensorFunctorIbLi1ELi1ELi0EEEJSt7dividesIbEPbbEEEvT_T0_DpT1_ --------------------------
	.section	.nv.constant0._ZN2at6native63_GLOBAL__N__862fb238_30_ForeachBinaryOpScalarTensor_cu_64fe0ca525multi_tensor_apply_kernelINS1_18TensorListMetadataILi1EEENS1_27BinaryOpScalarTensorFunctorIbLi1ELi1ELi0EEEJSt7dividesIbEPbbEEEvT_T0_DpT1_,"a",@progbits
	.sectionflags	@""
	.align	4
.nv.constant0._ZN2at6native63_GLOBAL__N__862fb238_30_ForeachBinaryOpScalarTensor_cu_64fe0ca525multi_tensor_apply_kernelINS1_18TensorListMetadataILi1EEENS1_27BinaryOpScalarTensorFunctorIbLi1ELi1ELi0EEEJSt7dividesIbEPbbEEEvT_T0_DpT1_:
	.zero		3913


//--------------------- .nv.constant0._ZN2at6native63_GLOBAL__N__862fb238_30_ForeachBinaryOpScalarTensor_cu_64fe0ca525multi_tensor_apply_kernelINS1_18TensorListMetadataILi1EEENS1_27BinaryOpScalarTensorFunctorIN3c107complexIfEELi1ELi1ELi0EEEJSt7dividesIS8_EPS8_S8_EEEvT_T0_DpT1_ --------------------------
	.section	.nv.constant0._ZN2at6native63_GLOBAL__N__862fb238_30_ForeachBinaryOpScalarTensor_cu_64fe0ca525multi_tensor_apply_kernelINS1_18TensorListMetadataILi1EEENS1_27BinaryOpScalarTensorFunctorIN3c107complexIfEELi1ELi1ELi0EEEJSt7dividesIS8_EPS8_S8_EEEvT_T0_DpT1_,"a",@progbits
	.sectionflags	@""
	.align	4
.nv.constant0._ZN2at6native63_GLOBAL__N__862fb238_30_ForeachBinaryOpScalarTensor_cu_64fe0ca525multi_tensor_apply_kernelINS1_18TensorListMetadataILi1EEENS1_27BinaryOpScalarTensorFunctorIN3c107complexIfEELi1ELi1ELi0EEEJSt7dividesIS8_EPS8_S8_EEEvT_T0_DpT1_:
	.zero		3920


//--------------------- .nv.constant0._ZN2at6native63_GLOBAL__N__862fb238_30_ForeachBinaryOpScalarTensor_cu_64fe0ca525multi_tensor_apply_kernelINS1_18TensorListMetadataILi1EEENS1_27BinaryOpScalarTensorFunctorIN3c107complexIdEELi1ELi1ELi0EEEJSt7dividesIS8_EPS8_S8_EEEvT_T0_DpT1_ --------------------------
	.section	.nv.constant0._ZN2at6native63_GLOBAL__N__862fb238_30_ForeachBinaryOpScalarTensor_cu_64fe0ca525multi_tensor_apply_kernelINS1_18TensorListMetadataILi1EEENS1_27BinaryOpScalarTensorFunctorIN3c107complexIdEELi1ELi1ELi0EEEJSt7dividesIS8_EPS8_S8_EEEvT_T0_DpT1_,"a",@progbits
	.sectionflags	@""
	.align	4
.nv.constant0._ZN2at6native63_GLOBAL__N__862fb238_30_ForeachBinaryOpScalarTensor_cu_64fe0ca525multi_tensor_apply_kernelINS1_18TensorListMetadataILi1EEENS1_27BinaryOpScalarTensorFunctorIN3c107complexIdEELi1ELi1ELi0EEEJSt7dividesIS8_EPS8_S8_EEEvT_T0_DpT1_:
	.zero		3936


//--------------------- .nv.constant0._ZN2at6native63_GLOBAL__N__862fb238_30_ForeachBinaryOpScalarTensor_cu_64fe0ca525multi_tensor_apply_kernelINS1_18TensorListMetadataILi1EEENS1_27BinaryOpScalarTensorFunctorIfLi1ELi1ELi0EEEJSt7dividesIfEPffEEEvT_T0_DpT1_ --------------------------
	.section	.nv.constant0._ZN2at6native63_GLOBAL__N__862fb238_30_ForeachBinaryOpScalarTensor_cu_64fe0ca525multi_tensor_apply_kernelINS1_18TensorListMetadataILi1EEENS1_27BinaryOpScalarTensorFunctorIfLi1ELi1ELi0EEEJSt7dividesIfEPffEEEvT_T0_DpT1_,"a",@progbits
	.sectionflags	@""
	.align	4
.nv.constant0._ZN2at6native63_GLOBAL__N__862fb238_30_ForeachBinaryOpScalarTensor_cu_64fe0ca525multi_tensor_apply_kernelINS1_18TensorListMetadataILi1EEENS1_27BinaryOpScalarTensorFunctorIfLi1ELi1ELi0EEEJSt7dividesIfEPffEEEvT_T0_DpT1_:
	.zero		3916


//--------------------- .nv.constant0._ZN2at6native63_GLOBAL__N__862fb238_30_ForeachBinaryOpScalarTensor_cu_64fe0ca525multi_tensor_apply_kernelINS1_18TensorListMetadataILi1EEENS1_27BinaryOpScalarTensorFunctorIdLi1ELi1ELi0EEEJSt7dividesIdEPddEEEvT_T0_DpT1_ --------------------------
	.section	.nv.constant0._ZN2at6native63_GLOBAL__N__862fb238_30_ForeachBinaryOpScalarTensor_cu_64fe0ca525multi_tensor_apply_kernelINS1_18TensorListMetadataILi1EEENS1_27BinaryOpScalarTensorFunctorIdLi1ELi1ELi0EEEJSt7dividesIdEPddEEEvT_T0_DpT1_,"a",@progbits
	.sectionflags	@""
	.align	4
.nv.constant0._ZN2at6native63_GLOBAL__N__862fb238_30_ForeachBinaryOpScalarTensor_cu_64fe0ca525multi_tensor_apply_kernelINS1_18TensorListMetadataILi1EEENS1_27BinaryOpScalarTensorFunctorIdLi1ELi1ELi0EEEJSt7dividesIdEPddEEEvT_T0_DpT1_:
	.zero		3920


//--------------------- .nv.constant0._ZN2at6native63_GLOBAL__N__862fb238_30_ForeachBinaryOpScalarTensor_cu_64fe0ca525multi_tensor_apply_kernelINS1_18TensorListMetadataILi1EEENS1_27BinaryOpScalarTensorFunctorIsLi1ELi1ELi0EEEJSt7dividesIsEPssEEEvT_T0_DpT1_ --------------------------
	.section	.nv.constant0._ZN2at6native63_GLOBAL__N__862fb238_30_ForeachBinaryOpScalarTensor_cu_64fe0ca525multi_tensor_apply_kernelINS1_18TensorListMetadataILi1EEENS1_27BinaryOpScalarTensorFunctorIsLi1ELi1ELi0EEEJSt7dividesIsEPssEEEvT_T0_DpT1_,"a",@progbits
	.sectionflags	@""
	.align	4
.nv.constant0._ZN2at6native63_GLOBAL__N__862fb238_30_ForeachBinaryOpScalarTensor_cu_64fe0ca525multi_tensor_apply_kernelINS1_18TensorListMetadataILi1EEENS1_27BinaryOpScalarTensorFunctorIsLi1ELi1ELi0EEEJSt7dividesIsEPssEEEvT_T0_DpT1_:
	.zero		3914


//--------------------- .nv.constant0._ZN2at6native63_GLOBAL__N__862fb238_30_ForeachBinaryOpScalarTensor_cu_64fe0ca525multi_tensor_apply_kernelINS1_18TensorListMetadataILi1EEENS1_27BinaryOpScalarTensorFunctorIlLi1ELi1ELi0EEEJSt7dividesIlEPllEEEvT_T0_DpT1_ --------------------------
	.section	.nv.constant0._ZN2at6native63_GLOBAL__N__862fb238_30_ForeachBinaryOpScalarTensor_cu_64fe0ca525multi_tensor_apply_kernelINS1_18TensorListMetadataILi1EEENS1_27BinaryOpScalarTensorFunctorIlLi1ELi1ELi0EEEJSt7dividesIlEPllEEEvT_T0_DpT1_,"a",@progbits
	.sectionflags	@""
	.align	4
.nv.constant0._ZN2at6native63_GLOBAL__N__862fb238_30_ForeachBinaryOpScalarTensor_cu_64fe0ca525multi_tensor_apply_kernelINS1_18TensorListMetadataILi1EEENS1_27BinaryOpScalarTensorFunctorIlLi1ELi1ELi0EEEJSt7dividesIlEPllEEEvT_T0_DpT1_:
	.zero		3920


//--------------------- .nv.constant0._ZN2at6native63_GLOBAL__N__862fb238_30_ForeachBinaryOpScalarTensor_cu_64fe0ca525multi_tensor_apply_kernelINS1_18TensorListMetadataILi1EEENS1_27BinaryOpScalarTensorFunctorIiLi1ELi1ELi0EEEJSt7dividesIiEPiiEEEvT_T0_DpT1_ --------------------------
	.section	.nv.constant0._ZN2at6native63_GLOBAL__N__862fb238_30_ForeachBinaryOpScalarTensor_cu_64fe0ca525multi_tensor_apply_kernelINS1_18TensorListMetadataILi1EEENS1_27BinaryOpScalarTensorFunctorIiLi1ELi1ELi0EEEJSt7dividesIiEPiiEEEvT_T0_DpT1_,"a",@progbits
	.sectionflags	@""
	.align	4
.nv.constant0._ZN2at6native63_GLOBAL__N__862fb238_30_ForeachBinaryOpScalarTensor_cu_64fe0ca525multi_tensor_apply_kernelINS1_18TensorListMetadataILi1EEENS1_27BinaryOpScalarTensorFunctorIiLi1ELi1ELi0EEEJSt7dividesIiEPiiEEEvT_T0_DpT1_:
	.zero		3916


//--------------------- .nv.constant0._ZN2at6native63_GLOBAL__N__862fb238_30_ForeachBinaryOpScalarTensor_cu_64fe0ca525multi_tensor_apply_kernelINS1_18TensorListMetadataILi1EEENS1_27BinaryOpScalarTensorFunctorIaLi1ELi1ELi0EEEJSt7dividesIaEPaaEEEvT_T0_DpT1_ --------------------------
	.section	.nv.constant0._ZN2at6native63_GLOBAL__N__862fb238_30_ForeachBinaryOpScalarTensor_cu_64fe0ca525multi_tensor_apply_kernelINS1_18TensorListMetadataILi1EEENS1_27BinaryOpScalarTensorFunctorIaLi1ELi1ELi0EEEJSt7dividesIaEPaaEEEvT_T0_DpT1_,"a",@progbits
	.sectionflags	@""
	.align	4
.nv.constant0._ZN2at6native63_GLOBAL__N__862fb238_30_ForeachBinaryOpScalarTensor_cu_64fe0ca525multi_tensor_apply_kernelINS1_18TensorListMetadataILi1EEENS1_27BinaryOpScalarTensorFunctorIaLi1ELi1ELi0EEEJSt7dividesIaEPaaEEEvT_T0_DpT1_:
	.zero		3913


//--------------------- .nv.constant0._ZN2at6native63_GLOBAL__N__862fb238_30_ForeachBinaryOpScalarTensor_cu_64fe0ca525multi_tensor_apply_kernelINS1_18TensorListMetadataILi1EEENS1_27BinaryOpScalarTensorFunctorIhLi1ELi1ELi0EEEJSt7dividesIhEPhhEEEvT_T0_DpT1_ --------------------------
	.section	.nv.constant0._ZN2at6native63_GLOBAL__N__862fb238_30_ForeachBinaryOpScalarTensor_cu_64fe0ca525multi_tensor_apply_kernelINS1_18TensorListMetadataILi1EEENS1_27BinaryOpScalarTensorFunctorIhLi1ELi1ELi0EEEJSt7dividesIhEPhhEEEvT_T0_DpT1_,"a",@progbits
	.sectionflags	@""
	.align	4
.nv.constant0._ZN2at6native63_GLOBAL__N__862fb238_30_ForeachBinaryOpScalarTensor_cu_64fe0ca525multi_tensor_apply_kernelINS1_18TensorListMetadataILi1EEENS1_27BinaryOpScalarTensorFunctorIhLi1ELi1ELi0EEEJSt7dividesIhEPhhEEEvT_T0_DpT1_:
	.zero		3913


//--------------------- .nv.constant0._ZN2at6native63_GLOBAL__N__862fb238_30_ForeachBinaryOpScalarTensor_cu_64fe0ca525multi_tensor_apply_kernelINS1_18TensorListMetadataILi2EEENS1_27BinaryOpScalarTensorFunctorIN3c108BFloat16ELi2ELi1ELi1EEEJSt10multipliesIfEPS7_fEEEvT_T0_DpT1_ --------------------------
	.section	.nv.constant0._ZN2at6native63_GLOBAL__N__862fb238_30_ForeachBinaryOpScalarTensor_cu_64fe0ca525multi_tensor_apply_kernelINS1_18TensorListMetadataILi2EEENS1_27BinaryOpScalarTensorFunctorIN3c108BFloat16ELi2ELi1ELi1EEEJSt10multipliesIfEPS7_fEEEvT_T0_DpT1_,"a",@progbits
	.sectionflags	@""
	.align	4
.nv.constant0._ZN2at6native63_GLOBAL__N__862fb238_30_ForeachBinaryOpScalarTensor_cu_64fe0ca525multi_tensor_apply_kernelINS1_18TensorListMetadataILi2EEENS1_27BinaryOpScalarTensorFunctorIN3c108BFloat16ELi2ELi1ELi1EEEJSt10multipliesIfEPS7_fEEEvT_T0_DpT1_:
	.zero		3692


//--------------------- .nv.constant0._ZN2at6native63_GLOBAL__N__862fb238_30_ForeachBinaryOpScalarTensor_cu_64fe0ca525multi_tensor_apply_kernelINS1_18TensorListMetadataILi2EEENS1_27BinaryOpScalarTensorFunctorIN3c104HalfELi2ELi1ELi1EEEJSt10multipliesIfEPS7_fEEEvT_T0_DpT1_ --------------------------
	.section	.nv.constant0._ZN2at6native63_GLOBAL__N__862fb238_30_ForeachBinaryOpScalarTensor_cu_64fe0ca525multi_tensor_apply_kernelINS1_18TensorListMetadataILi2EEENS1_27BinaryOpScalarTensorFunctorIN3c104HalfELi2ELi1ELi1EEEJSt10multipliesIfEPS7_fEEEvT_T0_DpT1_,"a",@progbits
	.sectionflags	@""
	.align	4
.nv.constant0._ZN2at6native63_GLOBAL__N__862fb238_30_ForeachBinaryOpScalarTensor_cu_64fe0ca525multi_tensor_apply_kernelINS1_18TensorListMetadataILi2EEENS1_27BinaryOpScalarTensorFunctorIN3c104HalfELi2ELi1ELi1EEEJSt10multipliesIfEPS7_fEEEvT_T0_DpT1_:
	.zero		3692


//--------------------- .nv.constant0._ZN2at6native63_GLOBAL__N__862fb238_30_ForeachBinaryOpScalarTensor_cu_64fe0ca525multi_tensor_apply_kernelINS1_18TensorListMetadataILi2EEENS1_27BinaryOpScalarTensorFunctorIbLi2ELi1ELi1EEEJSt10multipliesIbEPbbEEEvT_T0_DpT1_ --------------------------
	.section	.nv.constant0._ZN2at6native63_GLOBAL__N__862fb238_30_ForeachBinaryOpScalarTensor_cu_64fe0ca525multi_tensor_apply_kernelINS1_18TensorListMetadataILi2EEENS1_27BinaryOpScalarTensorFunctorIbLi2ELi1ELi1EEEJSt10multipliesIbEPbbEEEvT_T0_DpT1_,"a",@progbits
	.sectionflags	@""
	.align	4
.nv.constant0._ZN2at6native63_GLOBAL__N__862fb238_30_ForeachBinaryOpScalarTensor_cu_64fe0ca525multi_tensor_apply_kernelINS1_18TensorListMetadataILi2EEENS1_27BinaryOpScalarTensorFunctorIbLi2ELi1ELi1EEEJSt10multipliesIbEPbbEEEvT_T0_DpT1_:
	.zero		3689


//--------------------- .nv.constant0._ZN2at6native63_GLOBAL__N__862fb238_30_ForeachBinaryOpScalarTensor_cu_64fe0ca525multi_tensor_apply_kernelINS1_18TensorListMetadataILi2EEENS1_27BinaryOpScalarTensorFunctorIN3c107complexIfEELi2ELi1ELi1EEEJSt10multipliesIS8_EPS8_S8_EEEvT_T0_DpT1_ --------------------------
	.section	.nv.constant0._ZN2at6native63_GLOBAL__N__862fb238_30_ForeachBinaryOpScalarTensor_cu_64fe0ca525multi_tensor_apply_kernelINS1_18TensorListMetadataILi2EEENS1_27BinaryOpScalarTensorFunctorIN3c107complexIfEELi2ELi1ELi1EEEJSt10multipliesIS8_EPS8_S8_EEEvT_T0_DpT1_,"a",@progbits
	.sectionflags	@""
	.align	4
.nv.constant0._ZN2at6native63_GLOBAL__N__862fb238_30_ForeachBinaryOpScalarTensor_cu_64fe0ca525multi_tensor_apply_kernelINS1_18TensorListMetadataILi2EEENS1_27BinaryOpScalarTensorFunctorIN3c107complexIfEELi2ELi1ELi1EEEJSt10multipliesIS8_EPS8_S8_EEEvT_T0_DpT1_:
	.zero		3696


//--------------------- .nv.constant0._ZN2at6native63_GLOBAL__N__862fb238_30_ForeachBinaryOpScalarTensor_cu_64fe0ca525multi_tensor_apply_kernelINS1_18TensorListMetadataILi2EEENS1_27BinaryOpScalarTensorFunctorIN3c107complexIdEELi2ELi1ELi1EEEJSt10multipliesIS8_EPS8_S8_EEEvT_T0_DpT1_ --------------------------
	.section	.nv.constant0._ZN2at6native63_GLOBAL__N__862fb238_30_ForeachBinaryOpScalarTensor_cu_64fe0ca525multi_tensor_apply_kernelINS1_18TensorListMetadataILi2EEENS1_27BinaryOpScalarTensorFunctorIN3c107complexIdEELi2ELi1ELi1EEEJSt10multipliesIS8_EPS8_S8_EEEvT_T0_DpT1_,"a",@progbits
	.sectionflags	@""
	.align	4
.nv.constant0._ZN2at6native63_GLOBAL__N__862fb238_30_ForeachBinaryOpScalarTensor_cu_64fe0ca525multi_tensor_apply_kernelINS1_18TensorListMetadataILi2EEENS1_27BinaryOpScalarTensorFunctorIN3c107complexIdEELi2ELi1ELi1EEEJSt10multipliesIS8_EPS8_S8_EEEvT_T0_DpT1_:
	.zero		3712


//--------------------- .nv.constant0._ZN2at6native63_GLOBAL__N__862fb238_30_ForeachBinaryOpScalarTensor_cu_64fe0ca525multi_tensor_apply_kernelINS1_18TensorListMetadataILi2EEENS1_27BinaryOpScalarTensorFunctorIfLi2ELi1ELi1EEEJSt10multipliesIfEPffEEEvT_T0_DpT1_ --------------------------
	.section	.nv.constant0._ZN2at6native63_GLOBAL__N__862fb238_30_ForeachBinaryOpScalarTensor_cu_64fe0ca525multi_tensor_apply_kernelINS1_18TensorListMetadataILi2EEENS1_27BinaryOpScalarTensorFunctorIfLi2ELi1ELi1EEEJSt10multipliesIfEPffEEEvT_T0_DpT1_,"a",@progbits
	.sectionflags	@""
	.align	4
.nv.constant0._ZN2at6native63_GLOBAL__N__862fb238_30_ForeachBinaryOpScalarTensor_cu_64fe0ca525multi_tensor_apply_kernelINS1_18TensorListMetadataILi2EEENS1_27BinaryOpScalarTensorFunctorIfLi2ELi1ELi1EEEJSt10multipliesIfEPffEEEvT_T0_DpT1_:
	.zero		3692


//--------------------- .nv.constant0._ZN2at6native63_GLOBAL__N__862fb238_30_ForeachBinaryOpScalarTensor_cu_64fe0ca525multi_tensor_apply_kernelINS1_18TensorListMetadataILi2EEENS1_27BinaryOpScalarTensorFunctorIdLi2ELi1ELi1EEEJSt10multipliesIdEPddEEEvT_T0_DpT1_ --------------------------
	.section	.nv.constant0._ZN2at6native63_GLOBAL__N__862fb238_30_ForeachBinaryOpScalarTensor_cu_64fe0ca525multi_tensor_apply_kernelINS1_18TensorListMetadataILi2EEENS1_27BinaryOpScalarTensorFunctorIdLi2ELi1ELi1EEEJSt10multipliesIdEPddEEEvT_T0_DpT1_,"a",@progbits
	.sectionflags	@""
	.align	4
.nv.constant0._ZN2at6native63_GLOBAL__N__862fb238_30_ForeachBinaryOpScalarTensor_cu_64fe0ca525multi_tensor_apply_kernelINS1_18TensorListMetadataILi2EEENS1_27BinaryOpScalarTensorFunctorIdLi2ELi1ELi1EEEJSt10multipliesIdEPddEEEvT_T0_DpT1_:
	.zero		3696


//--------------------- .nv.constant0._ZN2at6native63_GLOBAL__N__862fb238_30_ForeachBinaryOpScalarTensor_cu_64fe0ca525multi_tensor_apply_kernelINS1_18TensorListMetadataILi2EEENS1_27BinaryOpScalarTensorFunctorIsLi2ELi1ELi1EEEJSt10multipliesIsEPssEEEvT_T0_DpT1_ --------------------------
	.section	.nv.constant0._ZN2at6native63_GLOBAL__N__862fb238_30_ForeachBinaryOpScalarTensor_cu_64fe0ca525multi_tensor_apply_kernelINS1_18TensorListMetadataILi2EEENS1_27BinaryOpScalarTensorFunctorIsLi2ELi1ELi1EEEJSt10multipliesIsEPssEEEvT_T0_DpT1_,"a",@progbits
	.sectionflags	@""
	.align	4
.nv.constant0._ZN2at6native63_GLOBAL__N__862fb238_30_ForeachBinaryOpScalarTensor_cu_64fe0ca525multi_tensor_apply_kernelINS1_18TensorListMetadataILi2EEENS1_27BinaryOpScalarTensorFunctorIsLi2ELi1ELi1EEEJSt10multipliesIsEPssEEEvT_T0_DpT1_:
	.zero		3690


//--------------------- .nv.constant0._ZN2at6native63_GLOBAL__N__862fb238_30_ForeachBinaryOpScalarTensor_cu_64fe0ca525multi_tensor_apply_kernelINS1_18TensorListMetadataILi2EEENS1_27BinaryOpScalarTensorFunctorIlLi2ELi1ELi1EEEJSt10multipliesIlEPllEEEvT_T0_DpT1_ --------------------------
	.section	.nv.constant0._ZN2at6native63_GLOBAL__N__862fb238_30_ForeachBinaryOpScalarTensor_cu_64fe0ca525multi_tensor_apply_kernelINS1_18TensorListMetadataILi2EEENS1_27BinaryOpScalarTensorFunctorIlLi2ELi1ELi1EEEJSt10multipliesIlEPllEEEvT_T0_DpT1_,"a",@progbits
	.sectionflags	@""
	.align	4
.nv.constant0._ZN2at6native63_GLOBAL__N__862fb238_30_ForeachBinaryOpScalarTensor_cu_64fe0ca525multi_tensor_apply_kernelINS1_18TensorListMetadataILi2EEENS1_27BinaryOpScalarTensorFunctorIlLi2ELi1ELi1EEEJSt10multipliesIlEPllEEEvT_T0_DpT1_:
	.zero		3696


//--------------------- .nv.constant0._ZN2at6native63_GLOBAL__N__862fb238_30_ForeachBinaryOpScalarTensor_cu_64fe0ca525multi_tensor_apply_kernelINS1_18TensorListMetadataILi2EEENS1_27BinaryOpScalarTensorFunctorIiLi2ELi1ELi1EEEJSt10multipliesIiEPiiEEEvT_T0_DpT1_ --------------------------
	.section	.nv.constant0._ZN2at6native63_GLOBAL__N__862fb238_30_ForeachBinaryOpScalarTensor_cu_64fe0ca525multi_tensor_apply_kernelINS1_18TensorListMetadataILi2EEENS1_27BinaryOpScalarTensorFunctorIiLi2ELi1ELi1EEEJSt10multipliesIiEPiiEEEvT_T0_DpT1_,"a",@progbits
	.sectionflags	@""
	.align	4
.nv.constant0._ZN2at6native63_GLOBAL__N__862fb238_30_ForeachBinaryOpScalarTensor_cu_64fe0ca525multi_tensor_apply_kernelINS1_18TensorListMetadataILi2EEENS1_27BinaryOpScalarTensorFunctorIiLi2ELi1ELi1EEEJSt10multipliesIiEPiiEEEvT_T0_DpT1_:
	.zero		3692


//--------------------- .nv.constant0._ZN2at6native63_GLOBAL__N__862fb238_30_ForeachBinaryOpScalarTensor_cu_64fe0ca525multi_tensor_apply_kernelINS1_18TensorListMetadataILi2EEENS1_27BinaryOpScalarTensorFunctorIaLi2ELi1ELi1EEEJSt10multipliesIaEPaaEEEvT_T0_DpT1_ --------------------------
	.section	.nv.constant0._ZN2at6native63_GLOBAL__N__862fb238_30_ForeachBinaryOpScalarTensor_cu_64fe0ca525multi_tensor_apply_kernelINS1_18TensorListMetadataILi2EEENS1_27BinaryOpScalarTensorFunctorIaLi2ELi1ELi1EEEJSt10multipliesIaEPaaEEEvT_T0_DpT1_,"a",@progbits
	.sectionflags	@""
	.align	4
.nv.constant0._ZN2at6native63_GLOBAL__N__862fb238_30_ForeachBinaryOpScalarTensor_cu_64fe0ca525multi_tensor_apply_kernelINS1_18TensorListMetadataILi2EEENS1_27BinaryOpScalarTensorFunctorIaLi2ELi1ELi1EEEJSt10multipliesIaEPaaEEEvT_T0_DpT1_:
	.zero		3689


//--------------------- .nv.constant0._ZN2at6native63_GLOBAL__N__862fb238_30_ForeachBinaryOpScalarTensor_cu_64fe0ca525multi_tensor_apply_kernelINS1_18TensorListMetadataILi2EEENS1_27BinaryOpScalarTensorFunctorIhLi2ELi1ELi1EEEJSt10multipliesIhEPhhEEEvT_T0_DpT1_ --------------------------
	.section	.nv.constant0._ZN2at6native63_GLOBAL__N__862fb238_30_ForeachBinaryOpScalarTensor_cu_64fe0ca525multi_tensor_apply_kernelINS1_18TensorListMetadataILi2EEENS1_27BinaryOpScalarTensorFunctorIhLi2ELi1ELi1EEEJSt10multipliesIhEPhhEEEvT_T0_DpT1_,"a",@progbits
	.sectionflags	@""
	.align	4
.nv.constant0._ZN2at6native63_GLOBAL__N__862fb238_30_ForeachBinaryOpScalarTensor_cu_64fe0ca525multi_tensor_apply_kernelINS1_18TensorListMetadataILi2EEENS1_27BinaryOpScalarTensorFunctorIhLi2ELi1ELi1EEEJSt10multipliesIhEPhhEEEvT_T0_DpT1_:
	.zero		3689


//--------------------- .nv.constant0._ZN2at6native63_GLOBAL__N__862fb238_30_ForeachBinaryOpScalarTensor_cu_64fe0ca525multi_tensor_apply_kernelINS1_18TensorListMetadataILi1EEENS1_27BinaryOpScalarTensorFunctorIN3c108BFloat16ELi1ELi1ELi0EEEJSt10multipliesIfEPS7_fEEEvT_T0_DpT1_ --------------------------
	.section	.nv.constant0._ZN2at6native63_GLOBAL__N__862fb238_30_ForeachBinaryOpScalarTensor_cu_64fe0ca525multi_tensor_apply_kernelINS1_18TensorListMetadataILi1EEENS1_27BinaryOpScalarTensorFunctorIN3c108BFloat16ELi1ELi1ELi0EEEJSt10multipliesIfEPS7_fEEEvT_T0_DpT1_,"a",@progbits
	.sectionflags	@""
	.align	4
.nv.constant0._ZN2at6native63_GLOBAL__N__862fb238_30_ForeachBinaryOpScalarTensor_cu_64fe0ca525multi_tensor_apply_kernelINS1_18TensorListMetadataILi1EEENS1_27BinaryOpScalarTensorFunctorIN3c108BFloat16ELi1ELi1ELi0EEEJSt10multipliesIfEPS7_fEEEvT_T0_DpT1_:
	.zero		3916


//--------------------- .nv.constant0._ZN2at6native63_GLOBAL__N__862fb238_30_ForeachBinaryOpScalarTensor_cu_64fe0ca525multi_tensor_apply_kernelINS1_18TensorListMetadataILi1EEENS1_27BinaryOpScalarTensorFunctorIN3c104HalfELi1ELi1ELi0EEEJSt10multipliesIfEPS7_fEEEvT_T0_DpT1_ --------------------------
	.section	.nv.constant0._ZN2at6native63_GLOBAL__N__862fb238_30_ForeachBinaryOpScalarTensor_cu_64fe0ca525multi_tensor_apply_kernelINS1_18TensorListMetadataILi1EEENS1_27BinaryOpScalarTensorFunctorIN3c104HalfELi1ELi1ELi0EEEJSt10multipliesIfEPS7_fEEEvT_T0_DpT1_,"a",@progbits
	.sectionflags	@""
	.align	4
.nv.constant0._ZN2at6native63_GLOBAL__N__862fb238_30_ForeachBinaryOpScalarTensor_cu_64fe0ca525multi_tensor_apply_kernelINS1_18TensorListMetadataILi1EEENS1_27BinaryOpScalarTensorFunctorIN3c104HalfELi1ELi1ELi0EEEJSt10multipliesIfEPS7_fEEEvT_T0_DpT1_:
	.zero		3916


//--------------------- .nv.constant0._ZN2at6native63_GLOBAL__N__862fb238_30_ForeachBinaryOpScalarTensor_cu_64fe0ca525multi_tensor_apply_kernelINS1_18TensorListMetadataILi1EEENS1_27BinaryOpScalarTensorFunctorIbLi1ELi1ELi0EEEJSt10multipliesIbEPbbEEEvT_T0_DpT1_ --------------------------
	.section	.nv.constant0._ZN2at6native63_GLOBAL__N__862fb238_30_ForeachBinaryOpScalarTensor_cu_64fe0ca525multi_tensor_apply_kernelINS1_18TensorListMetadataILi1EEENS1_27BinaryOpScalarTensorFunctorIbLi1ELi1ELi0EEEJSt10multipliesIbEPbbEEEvT_T0_DpT1_,"a",@progbits
	.sectionflags	@""
	.align	4
.nv.constant0._ZN2at6native63_GLOBAL__N__862fb238_30_ForeachBinaryOpScalarTensor_cu_64fe0ca525multi_tensor_apply_kernelINS1_18TensorListMetadataILi1EEENS1_27BinaryOpScalarTensorFunctorIbLi1ELi1ELi0EEEJSt10multipliesIbEPbbEEEvT_T0_DpT1_:
	.zero		3913


//--------------------- .nv.constant0._ZN2at6native63_GLOBAL__N__862fb238_30_ForeachBinaryOpScalarTensor_cu_64fe0ca525multi_tensor_apply_kernelINS1_18TensorListMetadataILi1EEENS1_27BinaryOpScalarTensorFunctorIN3c107complexIfEELi1ELi1ELi0EEEJSt10multipliesIS8_EPS8_S8_EEEvT_T0_DpT1_ --------------------------
	.section	.nv.constant0._ZN2at6native63_GLOBAL__N__862fb238_30_ForeachBinaryOpScalarTensor_cu_64fe0ca525multi_tensor_apply_kernelINS1_18TensorListMetadataILi1EEENS1_27BinaryOpScalarTensorFunctorIN3c107complexIfEELi1ELi1ELi0EEEJSt10multipliesIS8_EPS8_S8_EEEvT_T0_DpT1_,"a",@progbits
	.sectionflags	@""
	.align	4
.nv.constant0._ZN2at6native63_GLOBAL__N__862fb238_30_ForeachBinaryOpScalarTensor_cu_64fe0ca525multi_tensor_apply_kernelINS1_18TensorListMetadataILi1EEENS1_27BinaryOpScalarTensorFunctorIN3c107complexIfEELi1ELi1ELi0EEEJSt10multipliesIS8_EPS8_S8_EEEvT_T0_DpT1_:
	.zero		3920


//--------------------- .nv.constant0._ZN2at6native63_GLOBAL__N__862fb238_30_ForeachBinaryOpScalarTensor_cu_64fe0ca525multi_tensor_apply_kernelINS1_18TensorListMetadataILi1EEENS1_27BinaryOpScalarTensorFunctorIN3c107complexIdEELi1ELi1ELi0EEEJSt10multipliesIS8_EPS8_S8_EEEvT_T0_DpT1_ --------------------------
	.section	.nv.constant0._ZN2at6native63_GLOBAL__N__862fb238_30_ForeachBinaryOpScalarTensor_cu_64fe0ca525multi_tensor_apply_kernelINS1_18TensorListMetadataILi1EEENS1_27BinaryOpScalarTensorFunctorIN3c107complexIdEELi1ELi1ELi0EEEJSt10multipliesIS8_EPS8_S8_EEEvT_T0_DpT1_,"a",@progbits
	.sectionflags	@""
	.align	4
.nv.constant0._ZN2at6native63_GLOBAL__N__862fb238_30_ForeachBinaryOpScalarTensor_cu_64fe0ca525multi_tensor_apply_kernelINS1_18TensorListMetadataILi1EEENS1_27BinaryOpScalarTensorFunctorIN3c107complexIdEELi1ELi1ELi0EEEJSt10multipliesIS8_EPS8_S8_EEEvT_T0_DpT1_:
	.zero		3936


//--------------------- .nv.constant0._ZN2at6native63_GLOBAL__N__862fb238_30_ForeachBinaryOpScalarTensor_cu_64fe0ca525multi_tensor_apply_kernelINS1_18TensorListMetadataILi1EEENS1_27BinaryOpScalarTensorFunctorIfLi1ELi1ELi0EEEJSt10multipliesIfEPffEEEvT_T0_DpT1_ --------------------------
	.section	.nv.constant0._ZN2at6native63_GLOBAL__N__862fb238_30_ForeachBinaryOpScalarTensor_cu_64fe0ca525multi_tensor_apply_kernelINS1_18TensorListMetadataILi1EEENS1_27BinaryOpScalarTensorFunctorIfLi1ELi1ELi0EEEJSt10multipliesIfEPffEEEvT_T0_DpT1_,"a",@progbits
	.sectionflags	@""
	.align	4
.nv.constant0._ZN2at6native63_GLOBAL__N__862fb238_30_ForeachBinaryOpScalarTensor_cu_64fe0ca525multi_tensor_apply_kernelINS1_18TensorListMetadataILi1EEENS1_27BinaryOpScalarTensorFunctorIfLi1ELi1ELi0EEEJSt10multipliesIfEPffEEEvT_T0_DpT1_:
	.zero		3916


//--------------------- .nv.constant0._ZN2at6native63_GLOBAL__N__862fb238_30_ForeachBinaryOpScalarTensor_cu_64fe0ca525multi_tensor_apply_kernelINS1_18TensorListMetadataILi1EEENS1_27BinaryOpScalarTensorFunctorIdLi1ELi1ELi0EEEJSt10multipliesIdEPddEEEvT_T0_DpT1_ --------------------------
	.section	.nv.constant0._ZN2at6native63_GLOBAL__N__862fb238_30_ForeachBinaryOpScalarTensor_cu_64fe0ca525multi_tensor_apply_kernelINS1_18TensorListMetadataILi1EEENS1_27BinaryOpScalarTensorFunctorIdLi1ELi1ELi0EEEJSt10multipliesIdEPddEEEvT_T0_DpT1_,"a",@progbits
	.sectionflags	@""
	.align	4
.nv.constant0._ZN2at6native63_GLOBAL__N__862fb238_30_ForeachBinaryOpScalarTensor_cu_64fe0ca525multi_tensor_apply_kernelINS1_18TensorListMetadataILi1EEENS1_27BinaryOpScalarTensorFunctorIdLi1ELi1ELi0EEEJSt10multipliesIdEPddEEEvT_T0_DpT1_:
	.zero		3920


//--------------------- .nv.constant0._ZN2at6native63_GLOBAL__N__862fb238_30_ForeachBinaryOpScalarTensor_cu_64fe0ca525multi_tensor_apply_kernelINS1_18TensorListMetadataILi1EEENS1_27BinaryOpScalarTensorFunctorIsLi1ELi1ELi0EEEJSt10multipliesIsEPssEEEvT_T0_DpT1_ --------------------------
	.section	.nv.constant0._ZN2at6native63_GLOBAL__N__862fb238_30_ForeachBinaryOpScalarTensor_cu_64fe0ca525multi_tensor_apply_kernelINS1_18TensorListMetadataILi1EEENS1_27BinaryOpScalarTensorFunctorIsLi1ELi1ELi0EEEJSt10multipliesIsEPssEEEvT_T0_DpT1_,"a",@progbits
	.sectionflags	@""
	.align	4
.nv.constant0._ZN2at6native63_GLOBAL__N__862fb238_30_ForeachBinaryOpScalarTensor_cu_64fe0ca525multi_tensor_apply_kernelINS1_18TensorListMetadataILi1EEENS1_27BinaryOpScalarTensorFunctorIsLi1ELi1ELi0EEEJSt10multipliesIsEPssEEEvT_T0_DpT1_:
	.zero		3914


//--------------------- .nv.constant0._ZN2at6native63_GLOBAL__N__862fb238_30_ForeachBinaryOpScalarTensor_cu_64fe0ca525multi_tensor_apply_kernelINS1_18TensorListMetadataILi1EEENS1_27BinaryOpScalarTensorFunctorIlLi1ELi1ELi0EEEJSt10multipliesIlEPllEEEvT_T0_DpT1_ --------------------------
	.section	.nv.constant0._ZN2at6native63_GLOBAL__N__862fb238_30_ForeachBinaryOpScalarTensor_cu_64fe0ca525multi_tensor_apply_kernelINS1_18TensorListMetadataILi1EEENS1_27BinaryOpScalarTensorFunctorIlLi1ELi1ELi0EEEJSt10multipliesIlEPllEEEvT_T0_DpT1_,"a",@progbits
	.sectionflags	@""
	.align	4
.nv.constant0._ZN2at6native63_GLOBAL__N__862fb238_30_ForeachBinaryOpScalarTensor_cu_64fe0ca525multi_tensor_apply_kernelINS1_18TensorListMetadataILi1EEENS1_27BinaryOpScalarTensorFunctorIlLi1ELi1ELi0EEEJSt10multipliesIlEPllEEEvT_T0_DpT1_:
	.zero		3920


//--------------------- .nv.constant0._ZN2at6native63_GLOBAL__N__862fb238_30_ForeachBinaryOpScalarTensor_cu_64fe0ca525multi_tensor_apply_kernelINS1_18TensorListMetadataILi1EEENS1_27BinaryOpScalarTensorFunctorIiLi1ELi1ELi0EEEJSt10multipliesIiEPiiEEEvT_T0_DpT1_ --------------------------
	.section	.nv.constant0._ZN2at6native63_GLOBAL__N__862fb238_30_ForeachBinaryOpScalarTensor_cu_64fe0ca525multi_tensor_apply_kernelINS1_18TensorListMetadataILi1EEENS1_27BinaryOpScalarTensorFunctorIiLi1ELi1ELi0EEEJSt10multipliesIiEPiiEEEvT_T0_DpT1_,"a",@progbits
	.sectionflags	@""
	.align	4
.nv.constant0._ZN2at6native63_GLOBAL__N__862fb238_30_ForeachBinaryOpScalarTensor_cu_64fe0ca525multi_tensor_apply_kernelINS1_18TensorListMetadataILi1EEENS1_27BinaryOpScalarTensorFunctorIiLi1ELi1ELi0EEEJSt10multipliesIiEPiiEEEvT_T0_DpT1_:
	.zero		3916


//--------------------- .nv.constant0._ZN2at6native63_GLOBAL__N__862fb238_30_ForeachBinaryOpScalarTensor_cu_64fe0ca525multi_tensor_apply_kernelINS1_18TensorListMetadataILi1EEENS1_27BinaryOpScalarTensorFunctorIaLi1ELi1ELi0EEEJSt10multipliesIaEPaaEEEvT_T0_DpT1_ --------------------------
	.section	.nv.constant0._ZN2at6native63_GLOBAL__N__862fb238_30_ForeachBinaryOpScalarTensor_cu_64fe0ca525multi_tensor_apply_kernelINS1_18TensorListMetadataILi1EEENS1_27BinaryOpScalarTensorFunctorIaLi1ELi1ELi0EEEJSt10multipliesIaEPaaEEEvT_T0_DpT1_,"a",@progbits
	.sectionflags	@""
	.align	4
.nv.constant0._ZN2at6native63_GLOBAL__N__862fb238_30_ForeachBinaryOpScalarTensor_cu_64fe0ca525multi_tensor_apply_kernelINS1_18TensorListMetadataILi1EEENS1_27BinaryOpScalarTensorFunctorIaLi1ELi1ELi0EEEJSt10multipliesIaEPaaEEEvT_T0_DpT1_:
	.zero		3913


//--------------------- .nv.constant0._ZN2at6native63_GLOBAL__N__862fb238_30_ForeachBinaryOpScalarTensor_cu_64fe0ca525multi_tensor_apply_kernelINS1_18TensorListMetadataILi1EEENS1_27BinaryOpScalarTensorFunctorIhLi1ELi1ELi0EEEJSt10multipliesIhEPhhEEEvT_T0_DpT1_ --------------------------
	.section	.nv.constant0._ZN2at6native63_GLOBAL__N__862fb238_30_ForeachBinaryOpScalarTensor_cu_64fe0ca525multi_tensor_apply_kernelINS1_18TensorListMetadataILi1EEENS1_27BinaryOpScalarTensorFunctorIhLi1ELi1ELi0EEEJSt10multipliesIhEPhhEEEvT_T0_DpT1_,"a",@progbits
	.sectionflags	@""
	.align	4
.nv.constant0._ZN2at6native63_GLOBAL__N__862fb238_30_ForeachBinaryOpScalarTensor_cu_64fe0ca525multi_tensor_apply_kernelINS1_18TensorListMetadataILi1EEENS1_27BinaryOpScalarTensorFunctorIhLi1ELi1ELi0EEEJSt10multipliesIhEPhhEEEvT_T0_DpT1_:
	.zero		3913


//--------------------- .nv.constant0._ZN2at6native63_GLOBAL__N__862fb238_30_ForeachBinaryOpScalarTensor_cu_64fe0ca525multi_tensor_apply_kernelINS1_18TensorListMetadataILi2EEENS1_27BinaryOpScalarTensorFunctorIN3c108BFloat16ELi2ELi1ELi1EEEJSt4plusIfEPS7_fEEEvT_T0_DpT1_ --------------------------
	.section	.nv.constant0._ZN2at6native63_GLOBAL__N__862fb238_30_ForeachBinaryOpScalarTensor_cu_64fe0ca525multi_tensor_apply_kernelINS1_18TensorListMetadataILi2EEENS1_27BinaryOpScalarTensorFunctorIN3c108BFloat16ELi2ELi1ELi1EEEJSt4plusIfEPS7_fEEEvT_T0_DpT1_,"a",@progbits
	.sectionflags	@""
	.align	4
.nv.constant0._ZN2at6native63_GLOBAL__N__862fb238_30_ForeachBinaryOpScalarTensor_cu_64fe0ca525multi_tensor_apply_kernelINS1_18TensorListMetadataILi2EEENS1_27BinaryOpScalarTensorFunctorIN3c108BFloat16ELi2ELi1ELi1EEEJSt4plusIfEPS7_fEEEvT_T0_DpT1_:
	.zero		3692


//--------------------- .nv.constant0._ZN2at6native63_GLOBAL__N__862fb238_30_ForeachBinaryOpScalarTensor_cu_64fe0ca525multi_tensor_apply_kernelINS1_18TensorListMetadataILi2EEENS1_27BinaryOpScalarTensorFunctorIN3c104HalfELi2ELi1ELi1EEEJSt4plusIfEPS7_fEEEvT_T0_DpT1_ --------------------------
	.section	.nv.constant0._ZN2at6native63_GLOBAL__N__862fb238_30_ForeachBinaryOpScalarTensor_cu_64fe0ca525multi_tensor_apply_kernelINS1_18TensorListMetadataILi2EEENS1_27BinaryOpScalarTensorFunctorIN3c104HalfELi2ELi1ELi1EEEJSt4plusIfEPS7_fEEEvT_T0_DpT1_,"a",@progbits
	.sectionflags	@""
	.align	4
.nv.constant0._ZN2at6native63_GLOBAL__N__862fb238_30_ForeachBinaryOpScalarTensor_cu_64fe0ca525multi_tensor_apply_kernelINS1_18TensorListMetadataILi2EEENS1_27BinaryOpScalarTensorFunctorIN3c104HalfELi2ELi1ELi1EEEJSt4plusIfEPS7_fEEEvT_T0_DpT1_:
	.zero		3692


//--------------------- .nv.constant0._ZN2at6native63_GLOBAL__N__862fb238_30_ForeachBinaryOpScalarTensor_cu_64fe0ca525multi_tensor_apply_kernelINS1_18TensorListMetadataILi2EEENS1_27BinaryOpScalarTensorFunctorIbLi2ELi1ELi1EEEJSt4plusIbEPbbEEEvT_T0_DpT1_ --------------------------
	.section	.nv.constant0._ZN2at6native63_GLOBAL__N__862fb238_30_ForeachBinaryOpScalarTensor_cu_64fe0ca525multi_tensor_apply_kernelINS1_18TensorListMetadataILi2EEENS1_27BinaryOpScalarTensorFunctorIbLi2ELi1ELi1EEEJSt4plusIbEPbbEEEvT_T0_DpT1_,"a",@progbits
	.sectionflags	@""
	.align	4
.nv.constant0._ZN2at6native63_GLOBAL__N__862fb238_30_ForeachBinaryOpScalarTensor_cu_64fe0ca525multi_tensor_apply_kernelINS1_18TensorListMetadataILi2EEENS1_27BinaryOpScalarTensorFunctorIbLi2ELi1ELi1EEEJSt4plusIbEPbbEEEvT_T0_DpT1_:
	.zero		3689


//--------------------- .nv.constant0._ZN2at6native63_GLOBAL__N__862fb238_30_ForeachBinaryOpScalarTensor_cu_64fe0ca525multi_tensor_apply_kernelINS1_18TensorListMetadataILi2EEENS1_27BinaryOpScalarTensorFunctorIN3c107complexIfEELi2ELi1ELi1EEEJSt4plusIS8_EPS8_S8_EEEvT_T0_DpT1_ --------------------------
	.section	.nv.constant0._ZN2at6native63_GLOBAL__N__862fb238_30_ForeachBinaryOpScalarTensor_cu_64fe0ca525multi_tensor_apply_kernelINS1_18TensorListMetadataILi2EEENS1_27BinaryOpScalarTensorFunctorIN3c107complexIfEELi2ELi1ELi1EEEJSt4plusIS8_EPS8_S8_EEEvT_T0_DpT1_,"a",@progbits
	.sectionflags	@""
	.align	4
.nv.constant0._ZN2at6native63_GLOBAL__N__862fb238_30_ForeachBinaryOpScalarTensor_cu_64fe0ca525multi_tensor_apply_kernelINS1_18TensorListMetadataILi2EEENS1_27BinaryOpScalarTensorFunctorIN3c107complexIfEELi2ELi1ELi1EEEJSt4plusIS8_EPS8_S8_EEEvT_T0_DpT1_:
	.zero		3696


//--------------------- .nv.constant0._ZN2at6native63_GLOBAL__N__862fb238_30_ForeachBinaryOpScalarTensor_cu_64fe0ca525multi_tensor_apply_kernelINS1_18TensorListMetadataILi2EEENS1_27BinaryOpScalarTensorFunctorIN3c107complexIdEELi2ELi1ELi1EEEJSt4plusIS8_EPS8_S8_EEEvT_T0_DpT1_ --------------------------
	.section	.nv.constant0._ZN2at6native63_GLOBAL__N__862fb238_30_ForeachBinaryOpScalarTensor_cu_64fe0ca525multi_tensor_apply_kernelINS1_18TensorListMetadataILi2EEENS1_27BinaryOpScalarTensorFunctorIN3c107complexIdEELi2ELi1ELi1EEEJSt4plusIS8_EPS8_S8_EEEvT_T0_DpT1_,"a",@progbits
	.sectionflags	@""
	.align	4
.nv.constant0._ZN2at6native63_GLOBAL__N__862fb238_30_ForeachBinaryOpScalarTensor_cu_64fe0ca525multi_tensor_apply_kernelINS1_18TensorListMetadataILi2EEENS1_27BinaryOpScalarTensorFunctorIN3c107complexIdEELi2ELi1ELi1EEEJSt4plusIS8_EPS8_S8_EEEvT_T0_DpT1_:
	.zero		3712


//--------------------- .nv.constant0._ZN2at6native63_GLOBAL__N__862fb238_30_ForeachBinaryOpScalarTensor_cu_64fe0ca525multi_tensor_apply_kernelINS1_18TensorListMetadataILi2EEENS1_27BinaryOpScalarTensorFunctorIfLi2ELi1ELi1EEEJSt4plusIfEPffEEEvT_T0_DpT1_ --------------------------
	.section	.nv.constant0._ZN2at6native63_GLOBAL__N__862fb238_30_ForeachBinaryOpScalarTensor_cu_64fe0ca525multi_tensor_apply_kernelINS1_18TensorListMetadataILi2EEENS1_27BinaryOpScalarTensorFunctorIfLi2ELi1ELi1EEEJSt4plusIfEPffEEEvT_T0_DpT1_,"a",@progbits
	.sectionflags	@""
	.align	4
.nv.constant0._ZN2at6native63_GLOBAL__N__862fb238_30_ForeachBinaryOpScalarTensor_cu_64fe0ca525multi_tensor_apply_kernelINS1_18TensorListMetadataILi2EEENS1_27BinaryOpScalarTensorFunctorIfLi2ELi1ELi1EEEJSt4plusIfEPffEEEvT_T0_DpT1_:
	.zero		3692


//--------------------- .nv.constant0._ZN2at6native63_GLOBAL__N__862fb238_30_ForeachBinaryOpScalarTensor_cu_64fe0ca525multi_tensor_apply_kernelINS1_18TensorListMetadataILi2EEENS1_27BinaryOpScalarTensorFunctorIdLi2ELi1ELi1EEEJSt4plusIdEPddEEEvT_T0_DpT1_ --------------------------
	.section	.nv.constant0._ZN2at6native63_GLOBAL__N__862fb238_30_ForeachBinaryOpScalarTensor_cu_64fe0ca525multi_tensor_apply_kernelINS1_18TensorListMetadataILi2EEENS1_27BinaryOpScalarTensorFunctorIdLi2ELi1ELi1EEEJSt4plusIdEPddEEEvT_T0_DpT1_,"a",@progbits
	.sectionflags	@""
	.align	4
.nv.constant0._ZN2at6native63_GLOBAL__N__862fb238_30_ForeachBinaryOpScalarTensor_cu_64fe0ca525multi_tensor_apply_kernelINS1_18TensorListMetadataILi2EEENS1_27BinaryOpScalarTensorFunctorIdLi2ELi1ELi1EEEJSt4plusIdEPddEEEvT_T0_DpT1_:
	.zero		3696


//--------------------- .nv.constant0._ZN2at6native63_GLOBAL__N__862fb238_30_ForeachBinaryOpScalarTensor_cu_64fe0ca525multi_tensor_apply_kernelINS1_18TensorListMetadataILi2EEENS1_27BinaryOpScalarTensorFunctorIsLi2ELi1ELi1EEEJSt4plusIsEPssEEEvT_T0_DpT1_ --------------------------
	.section	.nv.constant0._ZN2at6native63_GLOBAL__N__862fb238_30_ForeachBinaryOpScalarTensor_cu_64fe0ca525multi_tensor_apply_kernelINS1_18TensorListMetadataILi2EEENS1_27BinaryOpScalarTensorFunctorIsLi2ELi1ELi1EEEJSt4plusIsEPssEEEvT_T0_DpT1_,"a",@progbits
	.sectionflags	@""
	.align	4
.nv.constant0._ZN2at6native63_GLOBAL__N__862fb238_30_ForeachBinaryOpScalarTensor_cu_64fe0ca525multi_tensor_apply_kernelINS1_18TensorListMetadataILi2EEENS1_27BinaryOpScalarTensorFunctorIsLi2ELi1ELi1EEEJSt4plusIsEPssEEEvT_T0_DpT1_:
	.zero		3690


//--------------------- .nv.constant0._ZN2at6native63_GLOBAL__N__862fb238_30_ForeachBinaryOpScalarTensor_cu_64fe0ca525multi_tensor_apply_kernelINS1_18TensorListMetadataILi2EEENS1_27BinaryOpScalarTensorFunctorIlLi2ELi1ELi1EEEJSt4plusIlEPllEEEvT_T0_DpT1_ --------------------------
	.section	.nv.constant0._ZN2at6native63_GLOBAL__N__862fb238_30_ForeachBinaryOpScalarTensor_cu_64fe0ca525multi_tensor_apply_kernelINS1_18TensorListMetadataILi2EEENS1_27BinaryOpScalarTensorFunctorIlLi2ELi1ELi1EEEJSt4plusIlEPllEEEvT_T0_DpT1_,"a",@progbits
	.sectionflags	@""
	.align	4
.nv.constant0._ZN2at6native63_GLOBAL__N__862fb238_30_ForeachBinaryOpScalarTensor_cu_64fe0ca525multi_tensor_apply_kernelINS1_18TensorListMetadataILi2EEENS1_27BinaryOpScalarTensorFunctorIlLi2ELi1ELi1EEEJSt4plusIlEPllEEEvT_T0_DpT1_:
	.zero		3696


//--------------------- .nv.constant0._ZN2at6native63_GLOBAL__N__862fb238_30_ForeachBinaryOpScalarTensor_cu_64fe0ca525multi_tensor_apply_kernelINS1_18TensorListMetadataILi2EEENS1_27BinaryOpScalarTensorFunctorIiLi2ELi1ELi1EEEJSt4plusIiEPiiEEEvT_T0_DpT1_ --------------------------
	.section	.nv.constant0._ZN2at6native63_GLOBAL__N__862fb238_30_ForeachBinaryOpScalarTensor_cu_64fe0ca525multi_tensor_apply_kernelINS1_18TensorListMetadataILi2EEENS1_27BinaryOpScalarTensorFunctorIiLi2ELi1ELi1EEEJSt4plusIiEPiiEEEvT_T0_DpT1_,"a",@progbits
	.sectionflags	@""
	.align	4
.nv.constant0._ZN2at6native63_GLOBAL__N__862fb238_30_ForeachBinaryOpScalarTensor_cu_64fe0ca525multi_tensor_apply_kernelINS1_18TensorListMetadataILi2EEENS1_27BinaryOpScalarTensorFunctorIiLi2ELi1ELi1EEEJSt4plusIiEPiiEEEvT_T0_DpT1_:
	.zero		3692


//--------------------- .nv.constant0._ZN2at6native63_GLOBAL__N__862fb238_30_ForeachBinaryOpScalarTensor_cu_64fe0ca525multi_tensor_apply_kernelINS1_18TensorListMetadataILi2EEENS1_27BinaryOpScalarTensorFunctorIaLi2ELi1ELi1EEEJSt4plusIaEPaaEEEvT_T0_DpT1_ --------------------------
	.section	.nv.constant0._ZN2at6native63_GLOBAL__N__862fb238_30_ForeachBinaryOpScalarTensor_cu_64fe0ca525multi_tensor_apply_kernelINS1_18TensorListMetadataILi2EEENS1_27BinaryOpScalarTensorFunctorIaLi2ELi1ELi1EEEJSt4plusIaEPaaEEEvT_T0_DpT1_,"a",@progbits
	.sectionflags	@""
	.align	4
.nv.constant0._ZN2at6native63_GLOBAL__N__862fb238_30_ForeachBinaryOpScalarTensor_cu_64fe0ca525multi_tensor_apply_kernelINS1_18TensorListMetadataILi2EEENS1_27BinaryOpScalarTensorFunctorIaLi2ELi1ELi1EEEJSt4plusIaEPaaEEEvT_T0_DpT1_:
	.zero		3689


//--------------------- .nv.constant0._ZN2at6native63_GLOBAL__N__862fb238_30_ForeachBinaryOpScalarTensor_cu_64fe0ca525multi_tensor_apply_kernelINS1_18TensorListMetadataILi2EEENS1_27BinaryOpScalarTensorFunctorIhLi2ELi1ELi1EEEJSt4plusIhEPhhEEEvT_T0_DpT1_ --------------------------
	.section	.nv.constant0._ZN2at6native63_GLOBAL__N__862fb238_30_ForeachBinaryOpScalarTensor_cu_64fe0ca525multi_tensor_apply_kernelINS1_18TensorListMetadataILi2EEENS1_27BinaryOpScalarTensorFunctorIhLi2ELi1ELi1EEEJSt4plusIhEPhhEEEvT_T0_DpT1_,"a",@progbits
	.sectionflags	@""
	.align	4
.nv.constant0._ZN2at6native63_GLOBAL__N__862fb238_30_ForeachBinaryOpScalarTensor_cu_64fe0ca525multi_tensor_apply_kernelINS1_18TensorListMetadataILi2EEENS1_27BinaryOpScalarTensorFunctorIhLi2ELi1ELi1EEEJSt4plusIhEPhhEEEvT_T0_DpT1_:
	.zero		3689


//--------------------- .nv.constant0._ZN2at6native63_GLOBAL__N__862fb238_30_ForeachBinaryOpScalarTensor_cu_64fe0ca525multi_tensor_apply_kernelINS1_18TensorListMetadataILi1EEENS1_27BinaryOpScalarTensorFunctorIN3c108BFloat16ELi1ELi1ELi0EEEJSt4plusIfEPS7_fEEEvT_T0_DpT1_ --------------------------
	.section	.nv.constant0._ZN2at6native63_GLOBAL__N__862fb238_30_ForeachBinaryOpScalarTensor_cu_64fe0ca525multi_tensor_apply_kernelINS1_18TensorListMetadataILi1EEENS1_27BinaryOpScalarTensorFunctorIN3c108BFloat16ELi1ELi1ELi0EEEJSt4plusIfEPS7_fEEEvT_T0_DpT1_,"a",@progbits
	.sectionflags	@""
	.align	4
.nv.constant0._ZN2at6native63_GLOBAL__N__862fb238_30_ForeachBinaryOpScalarTensor_cu_64fe0ca525multi_tensor_apply_kernelINS1_18TensorListMetadataILi1EEENS1_27BinaryOpScalarTensorFunctorIN3c108BFloat16ELi1ELi1ELi0EEEJSt4plusIfEPS7_fEEEvT_T0_DpT1_:
	.zero		3916


//--------------------- .nv.constant0._ZN2at6native63_GLOBAL__N__862fb238_30_ForeachBinaryOpScalarTensor_cu_64fe0ca525multi_tensor_apply_kernelINS1_18TensorListMetadataILi1EEENS1_27BinaryOpScalarTensorFunctorIN3c104HalfELi1ELi1ELi0EEEJSt4plusIfEPS7_fEEEvT_T0_DpT1_ --------------------------
	.section	.nv.constant0._ZN2at6native63_GLOBAL__N__862fb238_30_ForeachBinaryOpScalarTensor_cu_64fe0ca525multi_tensor_apply_kernelINS1_18TensorListMetadataILi1EEENS1_27BinaryOpScalarTensorFunctorIN3c104HalfELi1ELi1ELi0EEEJSt4plusIfEPS7_fEEEvT_T0_DpT1_,"a",@progbits
	.sectionflags	@""
	.align	4
.nv.constant0._ZN2at6native63_GLOBAL__N__862fb238_30_ForeachBinaryOpScalarTensor_cu_64fe0ca525multi_tensor_apply_kernelINS1_18TensorListMetadataILi1EEENS1_27BinaryOpScalarTensorFunctorIN3c104HalfELi1ELi1ELi0EEEJSt4plusIfEPS7_fEEEvT_T0_DpT1_:
	.zero		3916


//--------------------- .nv.constant0._ZN2at6native63_GLOBAL__N__862fb238_30_ForeachBinaryOpScalarTensor_cu_64fe0ca525multi_tensor_apply_kernelINS1_18TensorListMetadataILi1EEENS1_27BinaryOpScalarTensorFunctorIbLi1ELi1ELi0EEEJSt4plusIbEPbbEEEvT_T0_DpT1_ --------------------------
	.section	.nv.constant0._ZN2at6native63_GLOBAL__N__862fb238_30_ForeachBinaryOpScalarTensor_cu_64fe0ca525multi_tensor_apply_kernelINS1_18TensorListMetadataILi1EEENS1_27BinaryOpScalarTensorFunctorIbLi1ELi1ELi0EEEJSt4plusIbEPbbEEEvT_T0_DpT1_,"a",@progbits
	.sectionflags	@""
	.align	4
.nv.constant0._ZN2at6native63_GLOBAL__N__862fb238_30_ForeachBinaryOpScalarTensor_cu_64fe0ca525multi_tensor_apply_kernelINS1_18TensorListMetadataILi1EEENS1_27BinaryOpScalarTensorFunctorIbLi1ELi1ELi0EEEJSt4plusIbEPbbEEEvT_T0_DpT1_:
	.zero		3913


//--------------------- .nv.constant0._ZN2at6native63_GLOBAL__N__862fb238_30_ForeachBinaryOpScalarTensor_cu_64fe0ca525multi_tensor_apply_kernelINS1_18TensorListMetadataILi1EEENS1_27BinaryOpScalarTensorFunctorIN3c107complexIfEELi1ELi1ELi0EEEJSt4plusIS8_EPS8_S8_EEEvT_T0_DpT1_ --------------------------
	.section	.nv.constant0._ZN2at6native63_GLOBAL__N__862fb238_30_ForeachBinaryOpScalarTensor_cu_64fe0ca525multi_tensor_apply_kernelINS1_18TensorListMetadataILi1EEENS1_27BinaryOpScalarTensorFunctorIN3c107complexIfEELi1ELi1ELi0EEEJSt4plusIS8_EPS8_S8_EEEvT_T0_DpT1_,"a",@progbits
	.sectionflags	@""
	.align	4
.nv.constant0._ZN2at6native63_GLOBAL__N__862fb238_30_ForeachBinaryOpScalarTensor_cu_64fe0ca525multi_tensor_apply_kernelINS1_18TensorListMetadataILi1EEENS1_27BinaryOpScalarTensorFunctorIN3c107complexIfEELi1ELi1ELi0EEEJSt4plusIS8_EPS8_S8_EEEvT_T0_DpT1_:
	.zero		3920


//--------------------- .nv.constant0._ZN2at6native63_GLOBAL__N__862fb238_30_ForeachBinaryOpScalarTensor_cu_64fe0ca525multi_tensor_apply_kernelINS1_18TensorListMetadataILi1EEENS1_27BinaryOpScalarTensorFunctorIN3c107complexIdEELi1ELi1ELi0EEEJSt4plusIS8_EPS8_S8_EEEvT_T0_DpT1_ --------------------------
	.section	.nv.constant0._ZN2at6native63_GLOBAL__N__862fb238_30_ForeachBinaryOpScalarTensor_cu_64fe0ca525multi_tensor_apply_kernelINS1_18TensorListMetadataILi1EEENS1_27BinaryOpScalarTensorFunctorIN3c107complexIdEELi1ELi1ELi0EEEJSt4plusIS8_EPS8_S8_EEEvT_T0_DpT1_,"a",@progbits
	.sectionflags	@""
	.align	4
.nv.constant0._ZN2at6native63_GLOBAL__N__862fb238_30_ForeachBinaryOpScalarTensor_cu_64fe0ca525multi_tensor_apply_kernelINS1_18TensorListMetadataILi1EEENS1_27BinaryOpScalarTensorFunctorIN3c107complexIdEELi1ELi1ELi0EEEJSt4plusIS8_EPS8_S8_EEEvT_T0_DpT1_:
	.zero		3936


//--------------------- .nv.constant0._ZN2at6native63_GLOBAL__N__862fb238_30_ForeachBinaryOpScalarTensor_cu_64fe0ca525multi_tensor_apply_kernelINS1_18TensorListMetadataILi1EEENS1_27BinaryOpScalarTensorFunctorIfLi1ELi1ELi0EEEJSt4plusIfEPffEEEvT_T0_DpT1_ --------------------------
	.section	.nv.constant0._ZN2at6native63_GLOBAL__N__862fb238_30_ForeachBinaryOpScalarTensor_cu_64fe0ca525multi_tensor_apply_kernelINS1_18TensorListMetadataILi1EEENS1_27BinaryOpScalarTensorFunctorIfLi1ELi1ELi0EEEJSt4plusIfEPffEEEvT_T0_DpT1_,"a",@progbits
	.sectionflags	@""
	.align	4
.nv.constant0._ZN2at6native63_GLOBAL__N__862fb238_30_ForeachBinaryOpScalarTensor_cu_64fe0ca525multi_tensor_apply_kernelINS1_18TensorListMetadataILi1EEENS1_27BinaryOpScalarTensorFunctorIfLi1ELi1ELi0EEEJSt4plusIfEPffEEEvT_T0_DpT1_:
	.zero		3916


//--------------------- .nv.constant0._ZN2at6native63_GLOBAL__N__862fb238_30_ForeachBinaryOpScalarTensor_cu_64fe0ca525multi_tensor_apply_kernelINS1_18TensorListMetadataILi1EEENS1_27BinaryOpScalarTensorFunctorIdLi1ELi1ELi0EEEJSt4plusIdEPddEEEvT_T0_DpT1_ --------------------------
	.section	.nv.constant0._ZN2at6native63_GLOBAL__N__862fb238_30_ForeachBinaryOpScalarTensor_cu_64fe0ca525multi_tensor_apply_kernelINS1_18TensorListMetadataILi1EEENS1_27BinaryOpScalarTensorFunctorIdLi1ELi1ELi0EEEJSt4plusIdEPddEEEvT_T0_DpT1_,"a",@progbits
	.sectionflags	@""
	.align	4
.nv.constant0._ZN2at6native63_GLOBAL__N__862fb238_30_ForeachBinaryOpScalarTensor_cu_64fe0ca525multi_tensor_apply_kernelINS1_18TensorListMetadataILi1EEENS1_27BinaryOpScalarTensorFunctorIdLi1ELi1ELi0EEEJSt4plusIdEPddEEEvT_T0_DpT1_:
	.zero		3920


//--------------------- .nv.constant0._ZN2at6native63_GLOBAL__N__862fb238_30_ForeachBinaryOpScalarTensor_cu_64fe0ca525multi_tensor_apply_kernelINS1_18TensorListMetadataILi1EEENS1_27BinaryOpScalarTensorFunctorIsLi1ELi1ELi0EEEJSt4plusIsEPssEEEvT_T0_DpT1_ --------------------------
	.section	.nv.constant0._ZN2at6native63_GLOBAL__N__862fb238_30_ForeachBinaryOpScalarTensor_cu_64fe0ca525multi_tensor_apply_kernelINS1_18TensorListMetadataILi1EEENS1_27BinaryOpScalarTensorFunctorIsLi1ELi1ELi0EEEJSt4plusIsEPssEEEvT_T0_DpT1_,"a",@progbits
	.sectionflags	@""
	.align	4
.nv.constant0._ZN2at6native63_GLOBAL__N__862fb238_30_ForeachBinaryOpScalarTensor_cu_64fe0ca525multi_tensor_apply_kernelINS1_18TensorListMetadataILi1EEENS1_27BinaryOpScalarTensorFunctorIsLi1ELi1ELi0EEEJSt4plusIsEPssEEEvT_T0_DpT1_:
	.zero		3914


//--------------------- .nv.constant0._ZN2at6native63_GLOBAL__N__862fb238_30_ForeachBinaryOpScalarTensor_cu_64fe0ca525multi_tensor_apply_kernelINS1_18TensorListMetadataILi1EEENS1_27BinaryOpScalarTensorFunctorIlLi1ELi1ELi0EEEJSt4plusIlEPllEEEvT_T0_DpT1_ --------------------------
	.section	.nv.constant0._ZN2at6native63_GLOBAL__N__862fb238_30_ForeachBinaryOpScalarTensor_cu_64fe0ca525multi_tensor_apply_kernelINS1_18TensorListMetadataILi1EEENS1_27BinaryOpScalarTensorFunctorIlLi1ELi1ELi0EEEJSt4plusIlEPllEEEvT_T0_DpT1_,"a",@progbits
	.sectionflags	@""
	.align	4
.nv.constant0._ZN2at6native63_GLOBAL__N__862fb238_30_ForeachBinaryOpScalarTensor_cu_64fe0ca525multi_tensor_apply_kernelINS1_18TensorListMetadataILi1EEENS1_27BinaryOpScalarTensorFunctorIlLi1ELi1ELi0EEEJSt4plusIlEPllEEEvT_T0_DpT1_:
	.zero		3920


//--------------------- .nv.constant0._ZN2at6native63_GLOBAL__N__862fb238_30_ForeachBinaryOpScalarTensor_cu_64fe0ca525multi_tensor_apply_kernelINS1_18TensorListMetadataILi1EEENS1_27BinaryOpScalarTensorFunctorIiLi1ELi1ELi0EEEJSt4plusIiEPiiEEEvT_T0_DpT1_ --------------------------
	.section	.nv.constant0._ZN2at6native63_GLOBAL__N__862fb238_30_ForeachBinaryOpScalarTensor_cu_64fe0ca525multi_tensor_apply_kernelINS1_18TensorListMetadataILi1EEENS1_27BinaryOpScalarTensorFunctorIiLi1ELi1ELi0EEEJSt4plusIiEPiiEEEvT_T0_DpT1_,"a",@progbits
	.sectionflags	@""
	.align	4
.nv.constant0._ZN2at6native63_GLOBAL__N__862fb238_30_ForeachBinaryOpScalarTensor_cu_64fe0ca525multi_tensor_apply_kernelINS1_18TensorListMetadataILi1EEENS1_27BinaryOpScalarTensorFunctorIiLi1ELi1ELi0EEEJSt4plusIiEPiiEEEvT_T0_DpT1_:
	.zero		3916


//--------------------- .nv.constant0._ZN2at6native63_GLOBAL__N__862fb238_30_ForeachBinaryOpScalarTensor_cu_64fe0ca525multi_tensor_apply_kernelINS1_18TensorListMetadataILi1EEENS1_27BinaryOpScalarTensorFunctorIaLi1ELi1ELi0EEEJSt4plusIaEPaaEEEvT_T0_DpT1_ --------------------------
	.section	.nv.constant0._ZN2at6native63_GLOBAL__N__862fb238_30_ForeachBinaryOpScalarTensor_cu_64fe0ca525multi_tensor_apply_kernelINS1_18TensorListMetadataILi1EEENS1_27BinaryOpScalarTensorFunctorIaLi1ELi1ELi0EEEJSt4plusIaEPaaEEEvT_T0_DpT1_,"a",@progbits
	.sectionflags	@""
	.align	4
.nv.constant0._ZN2at6native63_GLOBAL__N__862fb238_30_ForeachBinaryOpScalarTensor_cu_64fe0ca525multi_tensor_apply_kernelINS1_18TensorListMetadataILi1EEENS1_27BinaryOpScalarTensorFunctorIaLi1ELi1ELi0EEEJSt4plusIaEPaaEEEvT_T0_DpT1_:
	.zero		3913


//--------------------- .nv.constant0._ZN2at6native63_GLOBAL__N__862fb238_30_ForeachBinaryOpScalarTensor_cu_64fe0ca525multi_tensor_apply_kernelINS1_18TensorListMetadataILi1EEENS1_27BinaryOpScalarTensorFunctorIhLi1ELi1ELi0EEEJSt4plusIhEPhhEEEvT_T0_DpT1_ --------------------------
	.section	.nv.constant0._ZN2at6native63_GLOBAL__N__862fb238_30_ForeachBinaryOpScalarTensor_cu_64fe0ca525multi_tensor_apply_kernelINS1_18TensorListMetadataILi1EEENS1_27BinaryOpScalarTensorFunctorIhLi1ELi1ELi0EEEJSt4plusIhEPhhEEEvT_T0_DpT1_,"a",@progbits
	.sectionflags	@""
	.align	4
.nv.constant0._ZN2at6native63_GLOBAL__N__862fb238_30_ForeachBinaryOpScalarTensor_cu_64fe0ca525multi_tensor_apply_kernelINS1_18TensorListMetadataILi1EEENS1_27BinaryOpScalarTensorFunctorIhLi1ELi1ELi0EEEJSt4plusIhEPhhEEEvT_T0_DpT1_:
	.zero		3913


//--------------------- SYMBOLS --------------------------

	.type		.nv.reservedSmem.offset0,@object
	.size		.nv.reservedSmem.offset0,0x4
